def matmul_kernel(
    a_ptr,
    b_ptr,
    c_ptr,
    M,
    N,
    K,
    stride_am,
    stride_ak,
    stride_bk,
    stride_bn,
    stride_cm,
    stride_cn,
    BLOCK_M: tl.constexpr,
    BLOCK_N: tl.constexpr,
    BLOCK_K: tl.constexpr,
    GROUP_M: tl.constexpr,
):
    pid = tl.program_id(axis=0)
    num_pid_m = tl.cdiv(M, BLOCK_M)
    num_pid_n = tl.cdiv(N, BLOCK_N)
    num_pid_in_group = GROUP_M * num_pid_n
    group_id = pid // num_pid_in_group
    first_pid_m = group_id * GROUP_M
    group_size_m = min(num_pid_m - first_pid_m, GROUP_M)
    pid_m = first_pid_m + ((pid % num_pid_in_group) % group_size_m)
    pid_n = (pid % num_pid_in_group) // group_size_m

    offs_am = (pid_m * BLOCK_M + tl.arange(0, BLOCK_M)) % M
    offs_bn = (pid_n * BLOCK_N + tl.arange(0, BLOCK_N)) % N
    offs_k = tl.arange(0, BLOCK_K)
    a_ptrs = a_ptr + offs_am[:, None] * stride_am + offs_k[None, :] * stride_ak
    b_ptrs = b_ptr + offs_k[:, None] * stride_bk + offs_bn[None, :] * stride_bn

    acc = tl.zeros((BLOCK_M, BLOCK_N), dtype=tl.float32)
    for kk in range(0, tl.cdiv(K, BLOCK_K)):
        a = tl.load(a_ptrs, mask=offs_k[None, :] < K - kk * BLOCK_K, other=0.0)
        b = tl.load(b_ptrs, mask=offs_k[:, None] < K - kk * BLOCK_K, other=0.0)
        acc = tl.dot(a, b, acc)
        a_ptrs += BLOCK_K * stride_ak
        b_ptrs += BLOCK_K * stride_bk

    c = acc.to(c_ptr.dtype.element_ty)
    offs_cm = pid_m * BLOCK_M + tl.arange(0, BLOCK_M)
    offs_cn = pid_n * BLOCK_N + tl.arange(0, BLOCK_N)
    c_ptrs = c_ptr + offs_cm[:, None] * stride_cm + offs_cn[None, :] * stride_cn
    mask = (offs_cm[:, None] < M) & (offs_cn[None, :] < N)
    tl.store(c_ptrs, c, mask=mask)

# config = {"BLOCK_K": 128, "BLOCK_M": 128, "BLOCK_N": 128, "GROUP_M": 8, "arch": "sm_100", "dtype": "fp32", "num_ctas": 4, "num_stages": 3, "num_warps": 4}
# arch = sm_100


// ===== COMPILED SASS (sm_100a) =====

	.target	sm_100a

	.elftype	@"ET_EXEC"


//--------------------- .note.nv.tkinfo           --------------------------
	.section	.note.nv.tkinfo,"",@"SHT_NOTE"
	.sectionflags	@"SHF_NOTE_NV_TKINFO"
	.tkinfo
        /*0018*/ 	.word	0x00000081
        /*0030*/ 	.string	""
        /*0030*/ 	.string	"ptxas-blackwell"
        /*0030*/ 	.string	"Cuda compilation tools, release 12.9, V12.9.86"
        /*0030*/ 	.string	"Build cuda_12.9.r12.9/compiler.36037853_0"
        /*0030*/ 	.string	"-v  -suppress-debug-info  -lineinfo  -arch sm_100a "



//--------------------- .note.nv.cuver            --------------------------
	.section	.note.nv.cuver,"",@"SHT_NOTE"
	.sectionflags	@"SHF_NOTE_NV_CUVER"
        /*0018*/ 	.short	0x0001
        /*001a*/ 	.short	0x0064
        /*001c*/ 	.short	0x0001
        /*001e*/ 	.short	0x0000
        /*0020*/ 	.short	0x0001
        /*0022*/ 	.short	0x0000


//--------------------- .nv.info                  --------------------------
	.section	.nv.info,"",@"SHT_CUDA_INFO"
	.align	4


	//----- nvinfo : EIATTR_REGCOUNT
	.align		4
        /*0000*/ 	.byte	0x04, 0x2f
        /*0002*/ 	.short	(.L_4 - .L_3)
	.align		4
.L_3:
        /*0004*/ 	.word	index@(matmul_kernel)
        /*0008*/ 	.word	0x000000ff


	//----- nvinfo : EIATTR_FRAME_SIZE
	.align		4
.L_4:
        /*000c*/ 	.byte	0x04, 0x11
        /*000e*/ 	.short	(.L_6 - .L_5)
	.align		4
.L_5:
        /*0010*/ 	.word	index@($__internal_2_$__cuda_sm10x_tcgen05_guardrail_trap_unallocated_columns_being_dealloced)
        /*0014*/ 	.word	0x00000390


	//----- nvinfo : EIATTR_FRAME_SIZE
	.align		4
.L_6:
        /*0018*/ 	.byte	0x04, 0x11
        /*001a*/ 	.short	(.L_8 - .L_7)
	.align		4
.L_7:
        /*001c*/ 	.word	index@($__internal_1_$__cuda_sm10x_tcgen05_guardrail_trap_phase_invalid_during_alloc)
        /*0020*/ 	.word	0x00000390


	//----- nvinfo : EIATTR_FRAME_SIZE
	.align		4
.L_8:
        /*0024*/ 	.byte	0x04, 0x11
        /*0026*/ 	.short	(.L_10 - .L_9)
	.align		4
.L_9:
        /*0028*/ 	.word	index@($__internal_0_$__cuda_sm10x_tcgen05_guardrail_trap_col_being_dealloced_not_returned_by_alloc)
        /*002c*/ 	.word	0x00000390


	//----- nvinfo : EIATTR_FRAME_SIZE
	.align		4
.L_10:
        /*0030*/ 	.byte	0x04, 0x11
        /*0032*/ 	.short	(.L_12 - .L_11)
	.align		4
.L_11:
        /*0034*/ 	.word	index@(matmul_kernel)
        /*0038*/ 	.word	0x00000390


	//----- nvinfo : EIATTR_MIN_STACK_SIZE
	.align		4
.L_12:
        /*003c*/ 	.byte	0x04, 0x12
        /*003e*/ 	.short	(.L_14 - .L_13)
	.align		4
.L_13:
        /*0040*/ 	.word	index@(matmul_kernel)
        /*0044*/ 	.word	0x00000390
.L_14:


//--------------------- .nv.info.matmul_kernel    --------------------------
	.section	.nv.info.matmul_kernel,"",@"SHT_CUDA_INFO"
	.sectionflags	@""
	.align	4


	//----- nvinfo : EIATTR_CUDA_API_VERSION
	.align		4
        /*0000*/ 	.byte	0x04, 0x37
        /*0002*/ 	.short	(.L_16 - .L_15)
.L_15:
        /*0004*/ 	.word	0x00000081


	//----- nvinfo : EIATTR_KPARAM_INFO
	.align		4
.L_16:
        /*0008*/ 	.byte	0x04, 0x17
        /*000a*/ 	.short	(.L_18 - .L_17)
.L_17:
        /*000c*/ 	.word	0x00000000
        /*0010*/ 	.short	0x000d
        /*0012*/ 	.short	0x0048
        /*0014*/ 	.byte	0x00, 0xf4, 0x21, 0x00


	//----- nvinfo : EIATTR_KPARAM_INFO
	.align		4
.L_18:
        /*0018*/ 	.byte	0x04, 0x17
        /*001a*/ 	.short	(.L_20 - .L_19)
.L_19:
        /*001c*/ 	.word	0x00000000
        /*0020*/ 	.short	0x000c
        /*0022*/ 	.short	0x0040
        /*0024*/ 	.byte	0x00, 0xf4, 0x21, 0x00


	//----- nvinfo : EIATTR_KPARAM_INFO
	.align		4
.L_20:
        /*0028*/ 	.byte	0x04, 0x17
        /*002a*/ 	.short	(.L_22 - .L_21)
.L_21:
        /*002c*/ 	.word	0x00000000
        /*0030*/ 	.short	0x000b
        /*0032*/ 	.short	0x0038
        /*0034*/ 	.byte	0x00, 0xf0, 0x11, 0x00


	//----- nvinfo : EIATTR_KPARAM_INFO
	.align		4
.L_22:
        /*0038*/ 	.byte	0x04, 0x17
        /*003a*/ 	.short	(.L_24 - .L_23)
.L_23:
        /*003c*/ 	.word	0x00000000
        /*0040*/ 	.short	0x000a
        /*0042*/ 	.short	0x0034
        /*0044*/ 	.byte	0x00, 0xf0, 0x11, 0x00


	//----- nvinfo : EIATTR_KPARAM_INFO
	.align		4
.L_24:
        /*0048*/ 	.byte	0x04, 0x17
        /*004a*/ 	.short	(.L_26 - .L_25)
.L_25:
        /*004c*/ 	.word	0x00000000
        /*0050*/ 	.short	0x0009
        /*0052*/ 	.short	0x0030
        /*0054*/ 	.byte	0x00, 0xf0, 0x11, 0x00


	//----- nvinfo : EIATTR_KPARAM_INFO
	.align		4
.L_26:
        /*0058*/ 	.byte	0x04, 0x17
        /*005a*/ 	.short	(.L_28 - .L_27)
.L_27:
        /*005c*/ 	.word	0x00000000
        /*0060*/ 	.short	0x0008
        /*0062*/ 	.short	0x002c
        /*0064*/ 	.byte	0x00, 0xf0, 0x11, 0x00


	//----- nvinfo : EIATTR_KPARAM_INFO
	.align		4
.L_28:
        /*0068*/ 	.byte	0x04, 0x17
        /*006a*/ 	.short	(.L_30 - .L_29)
.L_29:
        /*006c*/ 	.word	0x00000000
        /*0070*/ 	.short	0x0007
        /*0072*/ 	.short	0x0028
        /*0074*/ 	.byte	0x00, 0xf0, 0x11, 0x00


	//----- nvinfo : EIATTR_KPARAM_INFO
	.align		4
.L_30:
        /*0078*/ 	.byte	0x04, 0x17
        /*007a*/ 	.short	(.L_32 - .L_31)
.L_31:
        /*007c*/ 	.word	0x00000000
        /*0080*/ 	.short	0x0006
        /*0082*/ 	.short	0x0024
        /*0084*/ 	.byte	0x00, 0xf0, 0x11, 0x00


	//----- nvinfo : EIATTR_KPARAM_INFO
	.align		4
.L_32:
        /*0088*/ 	.byte	0x04, 0x17
        /*008a*/ 	.short	(.L_34 - .L_33)
.L_33:
        /*008c*/ 	.word	0x00000000
        /*0090*/ 	.short	0x0005
        /*0092*/ 	.short	0x0020
        /*0094*/ 	.byte	0x00, 0xf0, 0x11, 0x00


	//----- nvinfo : EIATTR_KPARAM_INFO
	.align		4
.L_34:
        /*0098*/ 	.byte	0x04, 0x17
        /*009a*/ 	.short	(.L_36 - .L_35)
.L_35:
        /*009c*/ 	.word	0x00000000
        /*00a0*/ 	.short	0x0004
        /*00a2*/ 	.short	0x001c
        /*00a4*/ 	.byte	0x00, 0xf0, 0x11, 0x00


	//----- nvinfo : EIATTR_KPARAM_INFO
	.align		4
.L_36:
        /*00a8*/ 	.byte	0x04, 0x17
        /*00aa*/ 	.short	(.L_38 - .L_37)
.L_37:
        /*00ac*/ 	.word	0x00000000
        /*00b0*/ 	.short	0x0003
        /*00b2*/ 	.short	0x0018
        /*00b4*/ 	.byte	0x00, 0xf0, 0x11, 0x00


	//----- nvinfo : EIATTR_KPARAM_INFO
	.align		4
.L_38:
        /*00b8*/ 	.byte	0x04, 0x17
        /*00ba*/ 	.short	(.L_40 - .L_39)
.L_39:
        /*00bc*/ 	.word	0x00000000
        /*00c0*/ 	.short	0x0002
        /*00c2*/ 	.short	0x0010
        /*00c4*/ 	.byte	0x00, 0xf4, 0x21, 0x00


	//----- nvinfo : EIATTR_KPARAM_INFO
	.align		4
.L_40:
        /*00c8*/ 	.byte	0x04, 0x17
        /*00ca*/ 	.short	(.L_42 - .L_41)
.L_41:
        /*00cc*/ 	.word	0x00000000
        /*00d0*/ 	.short	0x0001
        /*00d2*/ 	.short	0x0008
        /*00d4*/ 	.byte	0x00, 0xf4, 0x21, 0x00


	//----- nvinfo : EIATTR_KPARAM_INFO
	.align		4
.L_42:
        /*00d8*/ 	.byte	0x04, 0x17
        /*00da*/ 	.short	(.L_44 - .L_43)
.L_43:
        /*00dc*/ 	.word	0x00000000
        /*00e0*/ 	.short	0x0000
        /*00e2*/ 	.short	0x0000
        /*00e4*/ 	.byte	0x00, 0xf4, 0x21, 0x00


	//----- nvinfo : EIATTR_EXPLICIT_CLUSTER
	.align		4
.L_44:
        /*00e8*/ 	.byte	0x01, 0x3e
	.zero		2


	//----- nvinfo : EIATTR_CTA_PER_CLUSTER
	.align		4
        /*00ec*/ 	.byte	0x04, 0x3d
        /*00ee*/ 	.short	(.L_46 - .L_45)
.L_45:
        /*00f0*/ 	.word	0x00000004
        /*00f4*/ 	.word	0x00000001
        /*00f8*/ 	.word	0x00000001


	//----- nvinfo : EIATTR_AT_ENTRY_FRAGMENTS
	.align		4
.L_46:
        /*00fc*/ 	.byte	0x04, 0x4f
        /*00fe*/ 	.short	(.L_48 - .L_47)


	//   ....[0]....
.L_47:
        /*0100*/ 	.word	0x00000004


	//----- nvinfo : EIATTR_RESERVED_SMEM_USED
	.align		4
.L_48:
        /*0104*/ 	.byte	0x01, 0x41
	.zero		2


	//----- nvinfo : EIATTR_SPARSE_MMA_MASK
	.align		4
        /*0108*/ 	.byte	0x03, 0x50
        /*010a*/ 	.short	0x0000


	//----- nvinfo : EIATTR_TCGEN05_1CTA_USED
	.align		4
        /*010c*/ 	.byte	0x01, 0x51
	.zero		2


	//----- nvinfo : EIATTR_MAXREG_COUNT
	.align		4
        /*0110*/ 	.byte	0x03, 0x1b
        /*0112*/ 	.short	0x00ff


	//----- nvinfo : EIATTR_NUM_BARRIERS
	.align		4
        /*0114*/ 	.byte	0x02, 0x4c
        /*0116*/ 	.byte	0x01
	.zero		1


	//----- nvinfo : EIATTR_ANNOTATIONS
	.align		4
        /*0118*/ 	.byte	0x04, 0x55
        /*011a*/ 	.short	(.L_50 - .L_49)


	//   ....[0]....
.L_49:
        /*011c*/ 	.word	0x00000001
        /*0120*/ 	.byte	0xa0, 0x0c, 0x00, 0x00, 0x01, 0x00, 0x00, 0x00, 0x20, 0x3a, 0x00, 0x00, 0x01, 0x00, 0x00, 0x00
        /* <DEDUP_REMOVED lines=174> */
        /*0c10*/ 	.byte	0x10, 0x50, 0x01, 0x00, 0x01, 0x00, 0x00, 0x00, 0x30, 0x50, 0x01, 0x00


	//----- nvinfo : EIATTR_INT_WARP_WIDE_INSTR_OFFSETS
	.align		4
.L_50:
        /*0c1c*/ 	.byte	0x04, 0x31
        /*0c1e*/ 	.short	(.L_52 - .L_51)


	//   ....[0]....
.L_51:
        /*0c20*/ 	.word	0x00006000


	//   ....[1]....
        /*0c24*/ 	.word	0x000060b0


	//   ....[2]....
        /*0c28*/ 	.word	0x000061c0


	//   ....[3]....
        /*0c2c*/ 	.word	0x00016210


	//   ....[4]....
        /*0c30*/ 	.word	0x00016260


	//----- nvinfo : EIATTR_COOP_GROUP_MASK_REGIDS
	.align		4
.L_52:
        /*0c34*/ 	.byte	0x04, 0x29
        /*0c36*/ 	.short	(.L_54 - .L_53)


	//   ....[0]....
.L_53:
        /*0c38*/ 	.word	0xffffffff


	//   ....[1]....
        /*0c3c*/ 	.word	0xffffffff


	//   ....[2]....
        /*0c40*/ 	.word	0xffffffff


	//   ....[3]....
        /*0c44*/ 	.word	0xffffffff


	//----- nvinfo : EIATTR_COOP_GROUP_INSTR_OFFSETS
	.align		4
.L_54:
        /*0c48*/ 	.byte	0x04, 0x28
        /*0c4a*/ 	.short	(.L_56 - .L_55)


	//   ....[0]....
.L_55:
        /*0c4c*/ 	.word	0x00000070


	//   ....[1]....
        /*0c50*/ 	.word	0x00000330


	//   ....[2]....
        /*0c54*/ 	.word	0x000160a0


	//   ....[3]....
        /*0c58*/ 	.word	0x00016310


	//----- nvinfo : EIATTR_VRC_CTA_INIT_COUNT
	.align		4
.L_56:
        /*0c5c*/ 	.byte	0x02, 0x4a
        /*0c5e*/ 	.byte	0x80
	.zero		1


	//----- nvinfo : EIATTR_MBARRIER_INSTR_OFFSETS
	.align		4
        /*0c60*/ 	.byte	0x04, 0x39
        /*0c62*/ 	.short	(.L_58 - .L_57)


	//   ....[0]....
.L_57:
        /*0c64*/ 	.word	0x000060e0
        /*0c68*/ 	.word	0x000000ff
        /*0c6c*/ 	.word	0x00000000
        /*0c70*/ 	.short	0x0100
        /*0c72*/ 	.byte	0x09
	.zero		1


	//   ....[1]....
        /*0c74*/ 	.word	0x00006210
        /*0c78*/ 	.word	0x000000ff
        /*0c7c*/ 	.word	0x00030008
        /*0c80*/ 	.short	0x0100
        /*0c82*/ 	.byte	0x07
	.zero		1


	//   ....[2]....
        /*0c84*/ 	.word	0x00011d10
        /*0c88*/ 	.word	0x000000ff
        /*0c8c*/ 	.word	0x00000000
        /*0c90*/ 	.short	0x010a
        /*0c92*/ 	.byte	0x0e
	.zero		1


	//   ....[3]....
        /*0c94*/ 	.word	0x00014ff0
        /*0c98*/ 	.word	0x000000ff
        /*0c9c*/ 	.word	0x00000000
        /*0ca0*/ 	.short	0x010a
        /*0ca2*/ 	.byte	0x09
	.zero		1


	//   ....[4]....
        /*0ca4*/ 	.word	0x00015090
        /*0ca8*/ 	.word	0x000000ff
        /*0cac*/ 	.word	0x00030000
        /*0cb0*/ 	.short	0x0108
        /*0cb2*/ 	.byte	0x07
	.zero		1


	//   ....[5]....
        /*0cb4*/ 	.word	0x000150b0
        /*0cb8*/ 	.word	0x000000ff
        /*0cbc*/ 	.word	0x00030008
        /*0cc0*/ 	.short	0x0108
        /*0cc2*/ 	.byte	0x07
	.zero		1


	//   ....[6]....
        /*0cc4*/ 	.word	0x00016330
        /*0cc8*/ 	.word	0x000000ff
        /*0ccc*/ 	.word	0x00000000
        /*0cd0*/ 	.short	0x010a
        /*0cd2*/ 	.byte	0x0e
	.zero		1


	//   ....[7]....
        /*0cd4*/ 	.word	0x00016360
        /*0cd8*/ 	.word	0x000000ff
        /*0cdc*/ 	.word	0x00000000
        /*0ce0*/ 	.short	0x010a
        /*0ce2*/ 	.byte	0x09
	.zero		1


	//----- nvinfo : EIATTR_NUM_MBARRIERS
	.align		4
.L_58:
        /*0ce4*/ 	.byte	0x03, 0x38
        /*0ce6*/ 	.short	0x0002


	//----- nvinfo : EIATTR_EXIT_INSTR_OFFSETS
	.align		4
        /*0ce8*/ 	.byte	0x04, 0x1c
        /*0cea*/ 	.short	(.L_60 - .L_59)


	//   ....[0]....
.L_59:
        /*0cec*/ 	.word	0x00016320


	//----- nvinfo : EIATTR_REQNTID
	.align		4
.L_60:
        /*0cf0*/ 	.byte	0x04, 0x10
        /*0cf2*/ 	.short	(.L_62 - .L_61)
.L_61:
        /*0cf4*/ 	.word	0x00000080
        /*0cf8*/ 	.word	0x00000001
        /*0cfc*/ 	.word	0x00000001


	//----- nvinfo : EIATTR_CRS_STACK_SIZE
	.align		4
.L_62:
        /*0d00*/ 	.byte	0x04, 0x1e
        /*0d02*/ 	.short	(.L_64 - .L_63)
.L_63:
        /*0d04*/ 	.word	0x00000000


	//----- nvinfo : EIATTR_CBANK_PARAM_SIZE
	.align		4
.L_64:
        /*0d08*/ 	.byte	0x03, 0x19
        /*0d0a*/ 	.short	0x0050


	//----- nvinfo : EIATTR_PARAM_CBANK
	.align		4
        /*0d0c*/ 	.byte	0x04, 0x0a
        /*0d0e*/ 	.short	(.L_66 - .L_65)
	.align		4
.L_65:
        /*0d10*/ 	.word	index@(.nv.constant0.matmul_kernel)
        /*0d14*/ 	.short	0x0380
        /*0d16*/ 	.short	0x0050


	//----- nvinfo : EIATTR_SW_WAR
	.align		4
.L_66:
        /*0d18*/ 	.byte	0x04, 0x36
        /*0d1a*/ 	.short	(.L_68 - .L_67)
.L_67:
        /*0d1c*/ 	.word	0x00000008
.L_68:


//--------------------- .nv.compat                --------------------------
	.section	.nv.compat,"",@"SHT_CUDA_COMPAT_INFO"
	.align	4
        /*0000*/ 	.byte	0x02, 0x02, 0x02, 0x00, 0x02, 0x05, 0x05, 0x00, 0x02, 0x03, 0x00, 0x00, 0x02, 0x06, 0x01, 0x00


//--------------------- .nv.callgraph             --------------------------
	.section	.nv.callgraph,"",@"SHT_CUDA_CALLGRAPH"
	.align	4
	.sectionentsize	8
	.align		4
        /*0000*/ 	.word	0x00000000
	.align		4
        /*0004*/ 	.word	0xffffffff
	.align		4
        /*0008*/ 	.word	0x00000000
	.align		4
        /*000c*/ 	.word	0xfffffffe
	.align		4
        /*0010*/ 	.word	0x00000000
	.align		4
        /*0014*/ 	.word	0xfffffffd
	.align		4
        /*0018*/ 	.word	0x00000000
	.align		4
        /*001c*/ 	.word	0xfffffffc


//--------------------- .text.matmul_kernel       --------------------------
	.section	.text.matmul_kernel,"ax",@progbits
	.align	128
        .global         matmul_kernel
        .type           matmul_kernel,@function
        .size           matmul_kernel,(.L_x_20 - matmul_kernel)
        .other          matmul_kernel,@"STO_CUDA_ENTRY STV_DEFAULT"
matmul_kernel:
.text.matmul_kernel:
[----:B------:R-:W1:Y:S01]  /*0000*/  LDC R1, c[0x0][0x37c] ;  /* 0x0000df00ff017b82 */ /* 0x000e620000000800 */
[----:B------:R-:W2:Y:S01]  /*0010*/  S2R R0, SR_TID.X ;  /* 0x0000000000007919 */ /* 0x000ea20000002100 */
[----:B-1----:R-:W-:Y:S01]  /*0020*/  VIADD R1, R1, 0xfffffc70 ;  /* 0xfffffc7001017836 */ /* 0x002fe20000000000 */
[----:B--2---:R-:W-:-:S13]  /*0030*/  ISETP.GE.U32.AND P0, PT, R0, 0x20, PT ;  /* 0x000000200000780c */ /* 0x004fda0003f06070 */
[----:B------:R-:W-:Y:S02]  /*0040*/  VOTEU.ANY UP0, P0 ;  /* 0x0000000000ff7886 */ /* 0x000fe40000000100 */
[----:B------:R-:W-:Y:S05]  /*0050*/  BRA.U UP0, `(.L_x_0) ;  /* 0x0000000100b87547 */ /* 0x000fea000b800000 */
[----:B------:R-:W1:Y:S01]  /*0060*/  S2UR UR6, SR_CgaCtaId ;  /* 0x00000000000679c3 */ /* 0x000e620000008800 */
[----:B------:R-:W-:Y:S01]  /*0070*/  NOP ;  /* 0x0000000000007918 */ /* 0x000fe20000000000 */
[----:B------:R-:W-:Y:S02]  /*0080*/  UMOV UR4, 0x40 ;  /* 0x0000004000047882 */ /* 0x000fe40000000000 */
[----:B-1----:R-:W-:-:S09]  /*0090*/  ULEA UR4, UR6, UR4, 0x18 ;  /* 0x0000000406047291 */ /* 0x002fd2000f8ec0ff */
[----:B------:R-:W1:Y:S01]  /*00a0*/  LDS.U8 R0, [UR4] ;  /* 0x00000004ff007984 */ /* 0x000e620008000000 */
[----:B------:R-:W-:Y:S02]  /*00b0*/  UMOV UR4, 0x400 ;  /* 0x0000040000047882 */ /* 0x000fe40000000000 */
[----:B------:R-:W-:Y:S01]  /*00c0*/  ULEA UR4, UR6, UR4, 0x18 ;  /* 0x0000000406047291 */ /* 0x000fe2000f8ec0ff */
[----:B-1----:R-:W-:-:S13]  /*00d0*/  ISETP.NE.AND P0, PT, R0, RZ, PT ;  /* 0x000000ff0000720c */ /* 0x002fda0003f05270 */
[----:B------:R-:W-:Y:S05]  /*00e0*/  @P0 BRA `(.L_x_1) ;  /* 0x00000000007c0947 */ /* 0x000fea0003800000 */
[----:B------:R-:W-:-:S13]  /*00f0*/  ELECT P0, URZ, PT ;  /* 0x0000000000ff782f */ /* 0x000fda0003800000 */
[----:B------:R-:W-:Y:S05]  /*0100*/  @!P0 BRA `(.L_x_2) ;  /* 0x0000000000848947 */ /* 0x000fea0003800000 */
[----:B------:R-:W-:Y:S01]  /*0110*/  UMOV UR5, 0x2 ;  /* 0x0000000200057882 */ /* 0x000fe20000000000 */
[----:B------:R-:W-:Y:S02]  /*0120*/  IMAD.MOV.U32 R4, RZ, RZ, 0x1 ;  /* 0x00000001ff047424 */ /* 0x000fe400078e00ff */
[----:B------:R-:W-:Y:S02]  /*0130*/  IMAD.MOV.U32 R5, RZ, RZ, 0x3 ;  /* 0x00000003ff057424 */ /* 0x000fe400078e00ff */
[----:B------:R-:W-:Y:S04]  /*0140*/  DEPBAR.LE SB1, 0x36 ;  /* 0x00009d800000791a */ /* 0x000fe80000000000 */
[----:B------:R-:W1:Y:S02]  /*0150*/  UTCATOMSWS.FIND_AND_SET.ALIGN UP1, UR5, UR5 ;  /* 0x00000005000575e3 */ /* 0x000e640008020800 */
[----:B-1----:R-:W-:-:S04]  /*0160*/  PLOP3.LUT P0, PT, PT, PT, UP1, 0x80, 0x8 ;  /* 0x000000000008781c */ /* 0x002fc80003f0f018 */
[----:B------:R-:W-:-:S04]  /*0170*/  SEL R0, RZ, 0xffffffff, !P0 ;  /* 0xffffffffff007807 */ /* 0x000fc80004000000 */
[----:B------:R-:W-:Y:S01]  /*0180*/  ISETP.NE.AND P0, PT, R0, RZ, PT ;  /* 0x000000ff0000720c */ /* 0x000fe20003f05270 */
[----:B------:R-:W-:-:S12]  /*0190*/  IMAD.U32 R0, RZ, RZ, UR5 ;  /* 0x00000005ff007e24 */ /* 0x000fd8000f8e00ff */
[----:B------:R-:W-:Y:S05]  /*01a0*/  @P0 BRA `(.L_x_3) ;  /* 0x0000000000240947 */ /* 0x000fea0003800000 */
.L_x_4:
[----:B------:R-:W-:Y:S05]  /*01b0*/  NANOSLEEP 0x64 ;  /* 0x000000640000795d */ /* 0x000fea0003800000 */
[----:B------:R-:W-:-:S05]  /*01c0*/  UMOV UR5, 0x2 ;  /* 0x0000000200057882 */ /* 0x000fca0000000000 */
[----:B------:R-:W-:Y:S04]  /*01d0*/  DEPBAR.LE SB1, 0x36 ;  /* 0x00009d800000791a */ /* 0x000fe80000000000 */
[----:B------:R-:W1:Y:S02]  /*01e0*/  UTCATOMSWS.FIND_AND_SET.ALIGN UP1, UR5, UR5 ;  /* 0x00000005000575e3 */ /* 0x000e640008020800 */
[----:B-1----:R-:W-:-:S04]  /*01f0*/  PLOP3.LUT P0, PT, PT, PT, UP1, 0x80, 0x8 ;  /* 0x000000000008781c */ /* 0x002fc80003f0f018 */
[----:B------:R-:W-:-:S04]  /*0200*/  SEL R0, RZ, 0xffffffff, !P0 ;  /* 0xffffffffff007807 */ /* 0x000fc80004000000 */
[----:B------:R-:W-:Y:S01]  /*0210*/  ISETP.NE.AND P0, PT, R0, RZ, PT ;  /* 0x000000ff0000720c */ /* 0x000fe20003f05270 */
[----:B------:R-:W-:-:S12]  /*0220*/  IMAD.U32 R0, RZ, RZ, UR5 ;  /* 0x00000005ff007e24 */ /* 0x000fd8000f8e00ff */
[----:B------:R-:W-:Y:S05]  /*0230*/  @!P0 BRA `(.L_x_4) ;  /* 0xfffffffc00dc8947 */ /* 0x000fea000383ffff */
.L_x_3:
[C---:B------:R-:W-:Y:S01]  /*0240*/  VIADD R3, R0.reuse, 0x10 ;  /* 0x0000001000037836 */ /* 0x040fe20000000000 */
[----:B------:R-:W-:Y:S01]  /*0250*/  UMOV UR5, 0x50 ;  /* 0x0000005000057882 */ /* 0x000fe20000000000 */
[----:B------:R-:W-:Y:S01]  /*0260*/  SHF.L.U32 R2, R5, R0, RZ ;  /* 0x0000000005027219 */ /* 0x000fe200000006ff */
[----:B------:R-:W-:Y:S01]  /*0270*/  ULEA UR5, UR6, UR5, 0x18 ;  /* 0x0000000506057291 */ /* 0x000fe2000f8ec0ff */
[----:B------:R-:W-:Y:S01]  /*0280*/  IMAD.SHL.U32 R0, R0, 0x20, RZ ;  /* 0x0000002000007824 */ /* 0x000fe200078e00ff */
[----:B------:R-:W-:-:S04]  /*0290*/  SHF.L.U32 R3, R4, R3, RZ ;  /* 0x0000000304037219 */ /* 0x000fc800000006ff */
[----:B------:R-:W-:-:S05]  /*02a0*/  LOP3.LUT R2, R3, R2, RZ, 0xfc, !PT ;  /* 0x0000000203027212 */ /* 0x000fca00078efcff */
[----:B------:R1:W-:Y:S04]  /*02b0*/  ATOMS.OR RZ, [UR5], R2 ;  /* 0x00000002ffff798c */ /* 0x0003e8000b000005 */
[----:B------:R1:W-:Y:S01]  /*02c0*/  STS [UR4], R0 ;  /* 0x00000000ff007988 */ /* 0x0003e20008000804 */
[----:B------:R-:W-:Y:S05]  /*02d0*/  BRA `(.L_x_2) ;  /* 0x0000000000107947 */ /* 0x000fea0003800000 */
.L_x_1:
[----:B------:R-:W-:Y:S01]  /*02e0*/  IMAD.MOV.U32 R0, RZ, RZ, -0x1 ;  /* 0xffffffffff007424 */ /* 0x000fe200078e00ff */
[----:B------:R-:W-:-:S04]  /*02f0*/  MOV R2, 0x320 ;  /* 0x0000032000027802 */ /* 0x000fc80000000f00 */
[----:B------:R1:W-:Y:S03]  /*0300*/  STS [UR4], R0 ;  /* 0x00000000ff007988 */ /* 0x0003e60008000804 */
[----:B-1----:R-:W-:Y:S05]  /*0310*/  CALL.REL.NOINC `($__internal_1_$__cuda_sm10x_tcgen05_guardrail_trap_phase_invalid_during_alloc) ;  /* 0x0000016000287944 */ /* 0x002fea0003c00000 */
.L_x_2:
[----:B------:R-:W-:Y:S05]  /*0320*/  WARPSYNC.ALL ;  /* 0x0000000000007948 */ /* 0x000fea0003800000 */
[----:B------:R-:W-:Y:S01]  /*0330*/  NOP ;  /* 0x0000000000007918 */ /* 0x000fe20000000000 */
.L_x_0:
[----:B------:R-:W2:Y:S08]  /*0340*/  LDC.64 R10, c[0x0][0x398] ;  /* 0x0000e600ff0a7b82 */ /* 0x000eb00000000a00 */
[----:B------:R-:W3:Y:S02]  /*0350*/  S2UR UR5, SR_CgaSize ;  /* 0x00000000000579c3 */ /* 0x000ee40000008a00 */
[----:B---3--:R-:W-:-:S12]  /*0360*/  UIMAD UR5, UR5, -0xa0, URZ ;  /* 0xffffff60050578a4 */ /* 0x008fd8000f8e02ff */
[----:B------:R-:W3:Y:S01]  /*0370*/  LDCU UR5, c[0x0][UR5+0x2b0] ;  /* 0x00005600050577ac */ /* 0x000ee20008000800 */
[----:B------:R-:W4:Y:S01]  /*0380*/  S2R R186, SR_TID.X ;  /* 0x0000000000ba7919 */ /* 0x000f220000002100 */
[----:B------:R-:W5:Y:S01]  /*0390*/  LDCU.64 UR16, c[0x0][0x3a8] ;  /* 0x00007500ff1077ac */ /* 0x000f620008000a00 */
[----:B------:R-:W1:Y:S01]  /*03a0*/  S2R R171, SR_CgaCtaId ;  /* 0x0000000000ab7919 */ /* 0x000e620000008800 */
[----:B------:R-:W3:Y:S01]  /*03b0*/  S2UR UR4, SR_CTAID.X ;  /* 0x00000000000479c3 */ /* 0x000ee20000002500 */
[----:B------:R-:W1:Y:S01]  /*03c0*/  LDCU.128 UR20, c[0x0][0x380] ;  /* 0x00007000ff1477ac */ /* 0x000e620008000c00 */
[----:B------:R-:W1:Y:S06]  /*03d0*/  LDCU UR6, c[0x0][0x3b0] ;  /* 0x00007600ff0677ac */ /* 0x000e6c0008000800 */
[----:B------:R-:W1:Y:S01]  /*03e0*/  LDC R246, c[0x0][0x3a0] ;  /* 0x0000e800fff67b82 */ /* 0x000e620000000800 */
[----:B-----5:R-:W-:Y:S01]  /*03f0*/  IMAD.U32 R31, RZ, RZ, UR16 ;  /* 0x00000010ff1f7e24 */ /* 0x020fe2000f8e00ff */
[----:B--2---:R-:W-:Y:S01]  /*0400*/  IABS R17, R10 ;  /* 0x0000000a00117213 */ /* 0x004fe20000000000 */
[----:B-1----:R-:W-:-:S02]  /*0410*/  VIADD R0, R11, 0x7f ;  /* 0x0000007f0b007836 */ /* 0x002fc40000000000 */
[----:B------:R-:W-:Y:S02]  /*0420*/  IMAD.U32 R33, RZ, RZ, UR16 ;  /* 0x00000010ff217e24 */ /* 0x000fe4000f8e00ff */
[----:B------:R-:W-:Y:S01]  /*0430*/  IMAD.U32 R35, RZ, RZ, UR16 ;  /* 0x00000010ff237e24 */ /* 0x000fe2000f8e00ff */
[----:B------:R-:W-:Y:S01]  /*0440*/  SHF.R.S32.HI R3, RZ, 0x1f, R0 ;  /* 0x0000001fff037819 */ /* 0x000fe20000011400 */
[----:B------:R-:W-:Y:S01]  /*0450*/  IMAD.U32 R37, RZ, RZ, UR16 ;  /* 0x00000010ff257e24 */ /* 0x000fe2000f8e00ff */
[----:B---3--:R-:W-:Y:S01]  /*0460*/  I2FP.F32.U32 R5, UR4 ;  /* 0x0000000400057c45 */ /* 0x008fe20008201000 */
[----:B------:R-:W1:Y:S01]  /*0470*/  S2UR UR4, SR_CgaCtaId ;  /* 0x00000000000479c3 */ /* 0x000e620000008800 */
[----:B------:R-:W-:Y:S01]  /*0480*/  LEA.HI R3, R3, R0, RZ, 0x7 ;  /* 0x0000000003037211 */ /* 0x000fe200078f38ff */
[----:B------:R-:W-:Y:S01]  /*0490*/  IMAD.U32 R39, RZ, RZ, UR16 ;  /* 0x00000010ff277e24 */ /* 0x000fe2000f8e00ff */
[----:B----4-:R-:W-:Y:S01]  /*04a0*/  SHF.R.U32.HI R15, RZ, 0x5, R186 ;  /* 0x00000005ff0f7819 */ /* 0x010fe200000116ba */
[----:B------:R-:W-:Y:S01]  /*04b0*/  FMUL R5, R5, UR5 ;  /* 0x0000000505057c20 */ /* 0x000fe20008400000 */
[----:B------:R-:W-:Y:S01]  /*04c0*/  SHF.R.S32.HI R3, RZ, 0x7, R3 ;  /* 0x00000007ff037819 */ /* 0x000fe20000011403 */
[----:B------:R-:W-:Y:S01]  /*04d0*/  IMAD.U32 R41, RZ, RZ, UR16 ;  /* 0x00000010ff297e24 */ /* 0x000fe2000f8e00ff */
[----:B------:R-:W-:Y:S01]  /*04e0*/  R2UR UR12, R15 ;  /* 0x000000000f0c72ca */ /* 0x000fe200000e0000 */
[----:B------:R-:W-:Y:S01]  /*04f0*/  IMAD.U32 R43, RZ, RZ, UR16 ;  /* 0x00000010ff2b7e24 */ /* 0x000fe2000f8e00ff */
[C---:B------:R-:W-:Y:S01]  /*0500*/  LOP3.LUT R252, R186.reuse, 0x7f, RZ, 0xc0, !PT ;  /* 0x0000007fbafc7812 */ /* 0x040fe200078ec0ff */
[----:B------:R-:W-:Y:S01]  /*0510*/  IMAD.SHL.U32 R4, R3, 0x8, RZ ;  /* 0x0000000803047824 */ /* 0x000fe200078e00ff */
[----:B------:R-:W-:Y:S01]  /*0520*/  F2I.U32.TRUNC.NTZ R5, R5 ;  /* 0x0000000500057305 */ /* 0x000fe2000020f000 */
[----:B------:R-:W-:Y:S01]  /*0530*/  IMAD.U32 R45, RZ, RZ, UR16 ;  /* 0x00000010ff2d7e24 */ /* 0x000fe2000f8e00ff */
[----:B------:R-:W-:Y:S01]  /*0540*/  LEA.HI R179, R186, 0x4e, RZ, 0x1a ;  /* 0x0000004ebab37811 */ /* 0x000fe200078fd0ff */
[----:B------:R-:W-:Y:S01]  /*0550*/  IMAD R245, R252, UR17, RZ ;  /* 0x00000011fcf57c24 */ /* 0x000fe2000f8e02ff */
[----:B------:R-:W-:Y:S01]  /*0560*/  IABS R7, R4 ;  /* 0x0000000400077213 */ /* 0x000fe20000000000 */
[----:B------:R-:W-:Y:S01]  /*0570*/  IMAD.U32 R47, RZ, RZ, UR16 ;  /* 0x00000010ff2f7e24 */ /* 0x000fe2000f8e00ff */
[C---:B------:R-:W-:Y:S01]  /*0580*/  LEA.HI R182, R186.reuse, 0xe, RZ, 0x1a ;  /* 0x0000000ebab67811 */ /* 0x040fe200078fd0ff */
[----:B------:R-:W-:Y:S01]  /*0590*/  IMAD.U32 R49, RZ, RZ, UR16 ;  /* 0x00000010ff317e24 */ /* 0x000fe2000f8e00ff */
[----:B------:R-:W2:Y:S01]  /*05a0*/  I2F.RP R0, R7 ;  /* 0x0000000700007306 */ /* 0x000ea20000209400 */
[----:B------:R-:W-:Y:S01]  /*05b0*/  IMAD.U32 R51, RZ, RZ, UR16 ;  /* 0x00000010ff337e24 */ /* 0x000fe2000f8e00ff */
[C---:B------:R-:W-:Y:S01]  /*05c0*/  LEA.HI R166, R186.reuse, 0x1e, RZ, 0x1a ;  /* 0x0000001ebaa67811 */ /* 0x040fe200078fd0ff */
[----:B------:R-:W-:Y:S01]  /*05d0*/  IMAD.U32 R114, RZ, RZ, UR16 ;  /* 0x00000010ff727e24 */ /* 0x000fe2000f8e00ff */
[C---:B------:R-:W-:Y:S01]  /*05e0*/  LEA.HI R172, R186.reuse, 0x2e, RZ, 0x1a ;  /* 0x0000002ebaac7811 */ /* 0x040fe200078fd0ff */
[----:B------:R-:W-:Y:S01]  /*05f0*/  IMAD.U32 R159, RZ, RZ, UR16 ;  /* 0x00000010ff9f7e24 */ /* 0x000fe2000f8e00ff */
[C---:B------:R-:W-:Y:S01]  /*0600*/  LEA.HI R178, R186.reuse, 0x3e, RZ, 0x1a ;  /* 0x0000003ebab27811 */ /* 0x040fe200078fd0ff */
[----:B------:R-:W-:Y:S01]  /*0610*/  IMAD.U32 R158, RZ, RZ, UR16 ;  /* 0x00000010ff9e7e24 */ /* 0x000fe2000f8e00ff */
[C---:B------:R-:W-:Y:S01]  /*0620*/  LEA.HI R175, R186.reuse, 0x5e, RZ, 0x1a ;  /* 0x0000005ebaaf7811 */ /* 0x040fe200078fd0ff */
[----:B------:R-:W-:Y:S01]  /*0630*/  IMAD.U32 R163, RZ, RZ, UR16 ;  /* 0x00000010ffa37e24 */ /* 0x000fe2000f8e00ff */
[----:B------:R-:W-:Y:S01]  /*0640*/  LEA.HI R247, R186, 0x6e, RZ, 0x1a ;  /* 0x0000006ebaf77811 */ /* 0x000fe200078fd0ff */
[----:B------:R-:W-:Y:S01]  /*0650*/  IMAD.U32 R160, RZ, RZ, UR16 ;  /* 0x00000010ffa07e24 */ /* 0x000fe2000f8e00ff */
[----:B------:R-:W-:Y:S01]  /*0660*/  UMOV UR5, 0x1 ;  /* 0x0000000100057882 */ /* 0x000fe20000000000 */
[----:B------:R-:W-:Y:S01]  /*0670*/  IMAD.U32 R167, RZ, RZ, UR16 ;  /* 0x00000010ffa77e24 */ /* 0x000fe2000f8e00ff */
[----:B--2---:R-:W2:Y:S01]  /*0680*/  MUFU.RCP R0, R0 ;  /* 0x0000000000007308 */ /* 0x004ea20000001000 */
[----:B------:R-:W-:-:S02]  /*0690*/  IMAD R166, R166, UR16, RZ ;  /* 0x00000010a6a67c24 */ /* 0x000fc4000f8e02ff */
[----:B------:R-:W-:Y:S02]  /*06a0*/  IMAD R172, R172, UR16, RZ ;  /* 0x00000010acac7c24 */ /* 0x000fe4000f8e02ff */
[----:B------:R-:W-:Y:S02]  /*06b0*/  IMAD R178, R178, UR16, RZ ;  /* 0x00000010b2b27c24 */ /* 0x000fe4000f8e02ff */
[----:B--2---:R-:W-:Y:S01]  /*06c0*/  VIADD R2, R0, 0xffffffe ;  /* 0x0ffffffe00027836 */ /* 0x004fe20000000000 */
[----:B------:R-:W-:-:S03]  /*06d0*/  IABS R0, R5 ;  /* 0x0000000500007213 */ /* 0x000fc60000000000 */
[----:B------:R2:W3:Y:S02]  /*06e0*/  F2I.FTZ.U32.TRUNC.NTZ R3, R2 ;  /* 0x0000000200037305 */ /* 0x0004e4000021f000 */
[----:B--2---:R-:W-:Y:S02]  /*06f0*/  IMAD.MOV.U32 R2, RZ, RZ, RZ ;  /* 0x000000ffff027224 */ /* 0x004fe400078e00ff */
[----:B---3--:R-:W-:-:S04]  /*0700*/  IMAD.MOV R6, RZ, RZ, -R3 ;  /* 0x000000ffff067224 */ /* 0x008fc800078e0a03 */
[----:B------:R-:W-:Y:S01]  /*0710*/  IMAD R9, R6, R7, RZ ;  /* 0x0000000706097224 */ /* 0x000fe200078e02ff */
[----:B------:R-:W-:-:S03]  /*0720*/  IABS R6, R4 ;  /* 0x0000000400067213 */ /* 0x000fc60000000000 */
[----:B------:R-:W-:-:S04]  /*0730*/  IMAD.HI.U32 R3, R3, R9, R2 ;  /* 0x0000000903037227 */ /* 0x000fc800078e0002 */
[----:B------:R-:W-:Y:S02]  /*0740*/  IMAD.MOV R2, RZ, RZ, -R6 ;  /* 0x000000ffff027224 */ /* 0x000fe400078e0a06 */
[----:B------:R-:W-:-:S04]  /*0750*/  IMAD.HI.U32 R3, R3, R0, RZ ;  /* 0x0000000003037227 */ /* 0x000fc800078e00ff */
[----:B------:R-:W-:Y:S01]  /*0760*/  IMAD R0, R3, R2, R0 ;  /* 0x0000000203007224 */ /* 0x000fe200078e0200 */
[----:B------:R-:W-:Y:S04]  /*0770*/  BAR.SYNC.DEFER_BLOCKING 0x0 ;  /* 0x0000000000007b1d */ /* 0x000fe80000010000 */
[----:B------:R-:W-:-:S13]  /*0780*/  ISETP.GT.U32.AND P1, PT, R7, R0, PT ;  /* 0x000000000700720c */ /* 0x000fda0003f24070 */
[----:B------:R-:W-:Y:S02]  /*0790*/  @!P1 IMAD.IADD R0, R0, 0x1, -R7 ;  /* 0x0000000100009824 */ /* 0x000fe400078e0a07 */
[----:B------:R-:W-:Y:S01]  /*07a0*/  @!P1 VIADD R3, R3, 0x1 ;  /* 0x0000000103039836 */ /* 0x000fe20000000000 */
[----:B------:R-:W-:Y:S02]  /*07b0*/  ISETP.NE.AND P1, PT, R4, RZ, PT ;  /* 0x000000ff0400720c */ /* 0x000fe40003f25270 */
[----:B------:R-:W-:Y:S02]  /*07c0*/  ISETP.GE.U32.AND P0, PT, R0, R7, PT ;  /* 0x000000070000720c */ /* 0x000fe40003f06070 */
[----:B------:R-:W-:-:S04]  /*07d0*/  LOP3.LUT R0, R5, R4, RZ, 0x3c, !PT ;  /* 0x0000000405007212 */ /* 0x000fc800078e3cff */
[----:B------:R-:W-:Y:S01]  /*07e0*/  ISETP.GE.AND P2, PT, R0, RZ, PT ;  /* 0x000000ff0000720c */ /* 0x000fe20003f46270 */
[----:B------:R-:W-:-:S06]  /*07f0*/  VIADD R0, R10, 0x7f ;  /* 0x0000007f0a007836 */ /* 0x000fcc0000000000 */
[----:B------:R-:W-:-:S04]  /*0800*/  @P0 VIADD R3, R3, 0x1 ;  /* 0x0000000103030836 */ /* 0x000fc80000000000 */
[----:B------:R-:W-:Y:S01]  /*0810*/  IMAD.MOV.U32 R2, RZ, RZ, R3 ;  /* 0x000000ffff027224 */ /* 0x000fe200078e0003 */
[----:B------:R-:W-:-:S03]  /*0820*/  SHF.R.S32.HI R3, RZ, 0x1f, R0 ;  /* 0x0000001fff037819 */ /* 0x000fc60000011400 */
[----:B------:R-:W-:Y:S01]  /*0830*/  @!P2 IMAD.MOV R2, RZ, RZ, -R2 ;  /* 0x000000ffff02a224 */ /* 0x000fe200078e0a02 */
[----:B------:R-:W-:Y:S02]  /*0840*/  @!P1 LOP3.LUT R2, RZ, R4, RZ, 0x33, !PT ;  /* 0x00000004ff029212 */ /* 0x000fe400078e33ff */
[----:B------:R-:W-:-:S03]  /*0850*/  LEA.HI R3, R3, R0, RZ, 0x7 ;  /* 0x0000000003037211 */ /* 0x000fc600078f38ff */
[----:B------:R-:W-:Y:S02]  /*0860*/  IMAD.SHL.U32 R6, R2, 0x8, RZ ;  /* 0x0000000802067824 */ /* 0x000fe400078e00ff */
[----:B------:R-:W-:-:S03]  /*0870*/  IMAD.MOV R2, RZ, RZ, -R2 ;  /* 0x000000ffff027224 */ /* 0x000fc600078e0a02 */
[----:B------:R-:W-:Y:S01]  /*0880*/  LEA.HI.SX32 R3, R3, -R6, 0x19 ;  /* 0x8000000603037211 */ /* 0x000fe200078fcaff */
[----:B------:R-:W-:-:S03]  /*0890*/  IMAD R12, R4, R2, R5 ;  /* 0x00000002040c7224 */ /* 0x000fc600078e0205 */
[----:B------:R-:W-:Y:S02]  /*08a0*/  VIMNMX R13, PT, PT, R3, 0x8, PT ;  /* 0x00000008030d7848 */ /* 0x000fe40003fe0100 */
[----:B------:R-:W-:Y:S02]  /*08b0*/  IABS R9, R12 ;  /* 0x0000000c00097213 */ /* 0x000fe40000000000 */
[-C--:B------:R-:W-:Y:S02]  /*08c0*/  IABS R7, R13.reuse ;  /* 0x0000000d00077213 */ /* 0x080fe40000000000 */
[----:B------:R-:W-:Y:S02]  /*08d0*/  IABS R4, R13 ;  /* 0x0000000d00047213 */ /* 0x000fe40000000000 */
[----:B------:R-:W2:Y:S08]  /*08e0*/  I2F.RP R0, R7 ;  /* 0x0000000700007306 */ /* 0x000eb00000209400 */
[----:B--2---:R-:W2:Y:S02]  /*08f0*/  MUFU.RCP R0, R0 ;  /* 0x0000000000007308 */ /* 0x004ea40000001000 */
[----:B--2---:R-:W-:-:S02]  /*0900*/  VIADD R3, R0, 0xffffffe ;  /* 0x0ffffffe00037836 */ /* 0x004fc40000000000 */
[----:B------:R-:W-:-:S04]  /*0910*/  IMAD.MOV R0, RZ, RZ, -R4 ;  /* 0x000000ffff007224 */ /* 0x000fc800078e0a04 */
[----:B------:R-:W2:Y:S02]  /*0920*/  F2I.FTZ.U32.TRUNC.NTZ R3, R3 ;  /* 0x0000000300037305 */ /* 0x000ea4000021f000 */
[----:B--2---:R-:W-:-:S04]  /*0930*/  IMAD.MOV R8, RZ, RZ, -R3 ;  /* 0x000000ffff087224 */ /* 0x004fc800078e0a03 */
[----:B------:R-:W-:-:S04]  /*0940*/  IMAD.MOV.U32 R2, RZ, RZ, R8 ;  /* 0x000000ffff027224 */ /* 0x000fc800078e0008 */
[----:B------:R-:W-:Y:S02]  /*0950*/  IMAD R5, R2, R7, RZ ;  /* 0x0000000702057224 */ /* 0x000fe400078e02ff */
[----:B------:R-:W-:-:S04]  /*0960*/  IMAD.MOV.U32 R2, RZ, RZ, RZ ;  /* 0x000000ffff027224 */ /* 0x000fc800078e00ff */
[----:B------:R-:W-:Y:S01]  /*0970*/  IMAD.HI.U32 R2, R3, R5, R2 ;  /* 0x0000000503027227 */ /* 0x000fe200078e0002 */
[----:B------:R-:W-:Y:S02]  /*0980*/  MOV R3, 0x400 ;  /* 0x0000040000037802 */ /* 0x000fe40000000f00 */
[----:B------:R-:W-:Y:S02]  /*0990*/  IABS R5, R11 ;  /* 0x0000000b00057213 */ /* 0x000fe40000000000 */
[----:B------:R-:W-:Y:S01]  /*09a0*/  R2UR UR7, R3 ;  /* 0x00000000030772ca */ /* 0x000fe200000e0000 */
[----:B------:R-:W-:Y:S01]  /*09b0*/  IMAD.HI.U32 R2, R2, R9, RZ ;  /* 0x0000000902027227 */ /* 0x000fe200078e00ff */
[----:B------:R-:W2:Y:S03]  /*09c0*/  I2F.RP R3, R17 ;  /* 0x0000001100037306 */ /* 0x000ea60000209400 */
[----:B------:R-:W-:-:S05]  /*09d0*/  IMAD R0, R2, R0, R9 ;  /* 0x0000000002007224 */ /* 0x000fca00078e0209 */
[----:B------:R-:W-:Y:S01]  /*09e0*/  ISETP.GT.U32.AND P1, PT, R7, R0, PT ;  /* 0x000000000700720c */ /* 0x000fe20003f24070 */
[----:B------:R-:W3:Y:S02]  /*09f0*/  I2F.RP R4, R5 ;  /* 0x0000000500047306 */ /* 0x000ee40000209400 */
[----:B-1----:R-:W-:Y:S01]  /*0a00*/  ULEA UR7, UR4, UR7, 0x18 ;  /* 0x0000000704077291 */ /* 0x002fe2000f8ec0ff */
[----:B------:R-:W1:Y:S05]  /*0a10*/  LDCU UR4, c[0x0][0x3a4] ;  /* 0x00007480ff0477ac */ /* 0x000e6a0008000800 */
[----:B--2---:R-:W2:Y:S01]  /*0a20*/  MUFU.RCP R3, R3 ;  /* 0x0000000300037308 */ /* 0x004ea20000001000 */
[----:B------:R-:W-:-:S02]  /*0a30*/  UIADD3 UR14, UPT, UPT, UR7, 0x30000, URZ ;  /* 0x00030000070e7890 */ /* 0x000fc4000fffe0ff */
[----:B------:R-:W4:Y:S01]  /*0a40*/  LDS R16, [UR7] ;  /* 0x00000007ff107984 */ /* 0x000f220008000800 */
[----:B------:R-:W-:Y:S02]  /*0a50*/  @!P1 IMAD.IADD R0, R0, 0x1, -R7 ;  /* 0x0000000100009824 */ /* 0x000fe400078e0a07 */
[----:B------:R-:W-:Y:S01]  /*0a60*/  @!P1 VIADD R2, R2, 0x1 ;  /* 0x0000000102029836 */ /* 0x000fe20000000000 */
[----:B------:R-:W-:Y:S01]  /*0a70*/  BAR.SYNC.DEFER_BLOCKING 0x0 ;  /* 0x0000000000007b1d */ /* 0x000fe20000010000 */
[----:B------:R-:W-:Y:S02]  /*0a80*/  ISETP.NE.AND P1, PT, R13, RZ, PT ;  /* 0x000000ff0d00720c */ /* 0x000fe40003f25270 */
[----:B------:R-:W-:Y:S02]  /*0a90*/  ISETP.GE.U32.AND P0, PT, R0, R7, PT ;  /* 0x000000070000720c */ /* 0x000fe40003f06070 */
[----:B------:R-:W-:Y:S01]  /*0aa0*/  LOP3.LUT R0, R12, R13, RZ, 0x3c, !PT ;  /* 0x0000000d0c007212 */ /* 0x000fe200078e3cff */
[----:B---3--:R-:W3:Y:S01]  /*0ab0*/  MUFU.RCP R4, R4 ;  /* 0x0000000400047308 */ /* 0x008ee20000001000 */
[----:B------:R-:W-:-:S02]  /*0ac0*/  LOP3.LUT R7, R186, 0x40, RZ, 0xc0, !PT ;  /* 0x00000040ba077812 */ /* 0x000fc400078ec0ff */
[----:B------:R-:W-:Y:S01]  /*0ad0*/  ISETP.GE.AND P2, PT, R0, RZ, PT ;  /* 0x000000ff0000720c */ /* 0x000fe20003f46270 */
[----:B--2---:R-:W-:Y:S02]  /*0ae0*/  VIADD R8, R3, 0xffffffe ;  /* 0x0ffffffe03087836 */ /* 0x004fe40000000000 */
[----:B------:R-:W-:Y:S02]  /*0af0*/  IMAD.SHL.U32 R3, R186, 0x10, RZ ;  /* 0x00000010ba037824 */ /* 0x000fe400078e00ff */
[----:B------:R2:W5:Y:S02]  /*0b00*/  F2I.FTZ.U32.TRUNC.NTZ R9, R8 ;  /* 0x0000000800097305 */ /* 0x000564000021f000 */
[----:B------:R-:W-:-:S04]  /*0b10*/  @P0 VIADD R2, R2, 0x1 ;  /* 0x0000000102020836 */ /* 0x000fc80000000000 */
[----:B------:R-:W-:Y:S02]  /*0b20*/  IMAD.MOV.U32 R14, RZ, RZ, R2 ;  /* 0x000000ffff0e7224 */ /* 0x000fe400078e0002 */
[----:B------:R-:W-:Y:S02]  /*0b30*/  IMAD.SHL.U32 R2, R171, 0x20, RZ ;  /* 0x00000020ab027824 */ /* 0x000fe400078e00ff */
[----:B------:R-:W-:Y:S01]  /*0b40*/  @!P2 IMAD.MOV R14, RZ, RZ, -R14 ;  /* 0x000000ffff0ea224 */ /* 0x000fe200078e0a0e */
[----:B------:R-:W-:Y:S01]  /*0b50*/  @!P1 LOP3.LUT R14, RZ, R13, RZ, 0x33, !PT ;  /* 0x0000000dff0e9212 */ /* 0x000fe200078e33ff */
[----:B--2---:R-:W-:-:S04]  /*0b60*/  IMAD.MOV.U32 R8, RZ, RZ, RZ ;  /* 0x000000ffff087224 */ /* 0x004fc800078e00ff */
[----:B------:R-:W-:-:S04]  /*0b70*/  IMAD.MOV R0, RZ, RZ, -R14 ;  /* 0x000000ffff007224 */ /* 0x000fc800078e0a0e */
[----:B------:R-:W-:Y:S02]  /*0b80*/  IMAD R0, R13, R0, R12 ;  /* 0x000000000d007224 */ /* 0x000fe400078e020c */
[----:B---3--:R-:W-:Y:S01]  /*0b90*/  VIADD R12, R4, 0xffffffe ;  /* 0x0ffffffe040c7836 */ /* 0x008fe20000000000 */
[----:B------:R-:W-:Y:S01]  /*0ba0*/  LOP3.LUT R4, R3, 0x70, RZ, 0xc0, !PT ;  /* 0x0000007003047812 */ /* 0x000fe200078ec0ff */
[----:B------:R-:W-:Y:S01]  /*0bb0*/  IMAD.IADD R0, R6, 0x1, R0 ;  /* 0x0000000106007824 */ /* 0x000fe200078e0200 */
[----:B------:R-:W-:Y:S01]  /*0bc0*/  LOP3.LUT R3, R2, 0x40, RZ, 0xc0, !PT ;  /* 0x0000004002037812 */ /* 0x000fe200078ec0ff */
[----:B------:R-:W2:Y:S01]  /*0bd0*/  F2I.FTZ.U32.TRUNC.NTZ R13, R12 ;  /* 0x0000000c000d7305 */ /* 0x000ea2000021f000 */
[----:B------:R-:W-:Y:S02]  /*0be0*/  LOP3.LUT R2, R186, 0x3f, RZ, 0xc0, !PT ;  /* 0x0000003fba027812 */ /* 0x000fe400078ec0ff */
[----:B------:R-:W-:Y:S01]  /*0bf0*/  LEA.HI R15, R7, R4, RZ, 0x1c ;  /* 0x00000004070f7211 */ /* 0x000fe200078fe0ff */
[----:B------:R-:W-:Y:S01]  /*0c00*/  IMAD R3, R0, 0x80, R3 ;  /* 0x0000008000037824 */ /* 0x000fe200078e0203 */
[----:B----4-:R-:W-:Y:S01]  /*0c10*/  R2UR UR8, R16 ;  /* 0x00000000100872ca */ /* 0x010fe200000e0000 */
[----:B-----5:R-:W-:-:S02]  /*0c20*/  IMAD.MOV R4, RZ, RZ, -R9 ;  /* 0x000000ffff047224 */ /* 0x020fc400078e0a09 */
[----:B------:R-:W-:Y:S02]  /*0c30*/  IMAD.SHL.U32 R7, R171, 0x40, RZ ;  /* 0x00000040ab077824 */ /* 0x000fe400078e00ff */
[C---:B------:R-:W-:Y:S02]  /*0c40*/  IMAD.IADD R29, R2.reuse, 0x1, R3 ;  /* 0x00000001021d7824 */ /* 0x040fe400078e0203 */
[----:B------:R-:W-:Y:S01]  /*0c50*/  IMAD R0, R2, 0x80, R15 ;  /* 0x0000008002007824 */ /* 0x000fe200078e020f */
[----:B------:R-:W-:Y:S01]  /*0c60*/  LOP3.LUT R7, R7, 0x40, RZ, 0xc0, !PT ;  /* 0x0000004007077812 */ /* 0x000fe200078ec0ff */
[----:B------:R-:W-:Y:S01]  /*0c70*/  IMAD R3, R4, R17, RZ ;  /* 0x0000001104037224 */ /* 0x000fe200078e02ff */
[----:B------:R-:W-:Y:S01]  /*0c80*/  IABS R4, R29 ;  /* 0x0000001d00047213 */ /* 0x000fe20000000000 */
[----:B--2---:R-:W-:Y:S01]  /*0c90*/  IMAD.MOV R6, RZ, RZ, -R13 ;  /* 0x000000ffff067224 */ /* 0x004fe200078e0a0d */
[----:B------:R2:W-:Y:S01]  /*0ca0*/  STL [R1+0x2cc], R29 ;  /* 0x0002cc1d01007387 */ /* 0x0005e20000100800 */
[----:B------:R-:W-:-:S02]  /*0cb0*/  IMAD.SHL.U32 R2, R14, 0x80, RZ ;  /* 0x000000800e027824 */ /* 0x000fc400078e00ff */
[----:B------:R-:W-:-:S03]  /*0cc0*/  IMAD.HI.U32 R8, R9, R3, R8 ;  /* 0x0000000309087227 */ /* 0x000fc600078e0008 */
[C---:B------:R-:W-:Y:S01]  /*0cd0*/  LOP3.LUT R9, R2.reuse, R7, RZ, 0xfc, !PT ;  /* 0x0000000702097212 */ /* 0x040fe200078efcff */
[----:B------:R-:W-:Y:S01]  /*0ce0*/  IMAD.MOV.U32 R12, RZ, RZ, RZ ;  /* 0x000000ffff0c7224 */ /* 0x000fe200078e00ff */
[----:B------:R-:W-:Y:S01]  /*0cf0*/  LOP3.LUT R14, R2, 0x1, R7, 0xfe, !PT ;  /* 0x00000001020e7812 */ /* 0x000fe200078efe07 */
[----:B------:R-:W-:Y:S01]  /*0d00*/  IMAD R3, R6, R5, RZ ;  /* 0x0000000506037224 */ /* 0x000fe200078e02ff */
[----:B------:R-:W-:Y:S01]  /*0d10*/  IABS R156, R9 ;  /* 0x00000009009c7213 */ /* 0x000fe20000000000 */
[----:B------:R-:W-:Y:S01]  /*0d20*/  IMAD.HI.U32 R8, R8, R4, RZ ;  /* 0x0000000408087227 */ /* 0x000fe200078e00ff */
[----:B------:R-:W-:Y:S02]  /*0d30*/  ISETP.GE.AND P6, PT, R9, RZ, PT ;  /* 0x000000ff0900720c */ /* 0x000fe40003fc6270 */
[----:B------:R-:W-:Y:S01]  /*0d40*/  IABS R116, R14 ;  /* 0x0000000e00747213 */ /* 0x000fe20000000000 */
[----:B------:R-:W-:Y:S01]  /*0d50*/  IMAD.HI.U32 R3, R13, R3, R12 ;  /* 0x000000030d037227 */ /* 0x000fe200078e000c */
[----:B------:R-:W-:-:S02]  /*0d60*/  LOP3.LUT R13, R2, 0x2, R7, 0xfe, !PT ;  /* 0x00000002020d7812 */ /* 0x000fc400078efe07 */
[--C-:B------:R-:W-:Y:S01]  /*0d70*/  LOP3.LUT R15, R2, 0x4, R7.reuse, 0xfe, !PT ;  /* 0x00000004020f7812 */ /* 0x100fe200078efe07 */
[----:B------:R-:W-:Y:S01]  /*0d80*/  IMAD.MOV R9, RZ, RZ, -R8 ;  /* 0x000000ffff097224 */ /* 0x000fe200078e0a08 */
[----:B------:R-:W-:Y:S01]  /*0d90*/  IABS R12, R13 ;  /* 0x0000000d000c7213 */ /* 0x000fe20000000000 */
[----:B------:R-:W-:Y:S01]  /*0da0*/  IMAD.HI.U32 R6, R3, R156, RZ ;  /* 0x0000009c03067227 */ /* 0x000fe200078e00ff */
[----:B------:R-:W-:Y:S02]  /*0db0*/  IABS R118, R15 ;  /* 0x0000000f00767213 */ /* 0x000fe40000000000 */
[----:B------:R-:W-:Y:S01]  /*0dc0*/  ISETP.GE.AND P0, PT, R14, RZ, PT ;  /* 0x000000ff0e00720c */ /* 0x000fe20003f06270 */
[----:B------:R-:W-:Y:S01]  /*0dd0*/  IMAD.MOV R6, RZ, RZ, -R6 ;  /* 0x000000ffff067224 */ /* 0x000fe200078e0a06 */
[----:B------:R-:W-:Y:S01]  /*0de0*/  ISETP.GE.AND P3, PT, R13, RZ, PT ;  /* 0x000000ff0d00720c */ /* 0x000fe20003f66270 */
[----:B------:R-:W-:Y:S01]  /*0df0*/  IMAD R4, R17, R9, R4 ;  /* 0x0000000911047224 */ /* 0x000fe200078e0204 */
[C-C-:B------:R-:W-:Y:S01]  /*0e00*/  LOP3.LUT R9, R2.reuse, 0x3, R7.reuse, 0xfe, !PT ;  /* 0x0000000302097812 */ /* 0x140fe200078efe07 */
[----:B------:R-:W-:Y:S01]  /*0e10*/  IMAD R156, R5, R6, R156 ;  /* 0x00000006059c7224 */ /* 0x000fe200078e029c */
[----:B------:R-:W-:Y:S01]  /*0e20*/  LOP3.LUT R13, R2, 0x6, R7, 0xfe, !PT ;  /* 0x00000006020d7812 */ /* 0x000fe200078efe07 */
[----:B------:R-:W-:Y:S01]  /*0e30*/  IMAD.HI.U32 R6, R3, R12, RZ ;  /* 0x0000000c03067227 */ /* 0x000fe200078e00ff */
[----:B------:R-:W-:-:S02]  /*0e40*/  ISETP.GT.U32.AND P2, PT, R17, R4, PT ;  /* 0x000000041100720c */ /* 0x000fc40003f44070 */
[----:B------:R-:W-:Y:S01]  /*0e50*/  ISETP.GT.U32.AND P4, PT, R5, R156, PT ;  /* 0x0000009c0500720c */ /* 0x000fe20003f84070 */
[----:B------:R-:W-:Y:S01]  /*0e60*/  IMAD.MOV R115, RZ, RZ, -R6 ;  /* 0x000000ffff737224 */ /* 0x000fe200078e0a06 */
[----:B------:R-:W-:Y:S01]  /*0e70*/  IABS R14, R9 ;  /* 0x00000009000e7213 */ /* 0x000fe20000000000 */
[----:B------:R-:W-:Y:S01]  /*0e80*/  IMAD.HI.U32 R8, R3, R116, RZ ;  /* 0x0000007403087227 */ /* 0x000fe200078e00ff */
[----:B------:R-:W-:Y:S02]  /*0e90*/  IABS R154, R13 ;  /* 0x0000000d009a7213 */ /* 0x000fe40000000000 */
[C-C-:B------:R-:W-:Y:S01]  /*0ea0*/  LOP3.LUT R16, R2.reuse, 0x1d, R7.reuse, 0xfe, !PT ;  /* 0x0000001d02107812 */ /* 0x140fe200078efe07 */
[C---:B------:R-:W-:Y:S01]  /*0eb0*/  IMAD R115, R5.reuse, R115, R12 ;  /* 0x0000007305737224 */ /* 0x040fe200078e020c */
[C-C-:B------:R-:W-:Y:S01]  /*0ec0*/  LOP3.LUT R12, R2.reuse, 0x5, R7.reuse, 0xfe, !PT ;  /* 0x00000005020c7812 */ /* 0x140fe200078efe07 */
[----:B------:R-:W-:Y:S01]  /*0ed0*/  IMAD.MOV R8, RZ, RZ, -R8 ;  /* 0x000000ffff087224 */ /* 0x000fe200078e0a08 */
[----:B------:R-:W-:Y:S01]  /*0ee0*/  LOP3.LUT R18, R2, 0x24, R7, 0xfe, !PT ;  /* 0x0000002402127812 */ /* 0x000fe200078efe07 */
[----:B------:R-:W-:Y:S01]  /*0ef0*/  @!P2 IMAD.IADD R4, R4, 0x1, -R17 ;  /* 0x000000010404a824 */ /* 0x000fe200078e0a11 */
[C---:B------:R-:W-:Y:S01]  /*0f00*/  ISETP.GT.U32.AND P2, PT, R5.reuse, R115, PT ;  /* 0x000000730500720c */ /* 0x040fe20003f44070 */
[----:B------:R-:W-:Y:S01]  /*0f10*/  @!P4 IMAD.IADD R156, R156, 0x1, -R5 ;  /* 0x000000019c9cc824 */ /* 0x000fe200078e0a05 */
[----:B------:R-:W-:Y:S01]  /*0f20*/  LOP3.LUT R19, R2, 0x2d, R7, 0xfe, !PT ;  /* 0x0000002d02137812 */ /* 0x000fe200078efe07 */
[----:B------:R-:W-:Y:S01]  /*0f30*/  IMAD R116, R5, R8, R116 ;  /* 0x0000000805747224 */ /* 0x000fe200078e0274 */
[----:B------:R-:W-:Y:S01]  /*0f40*/  ISETP.GT.U32.AND P5, PT, R17, R4, PT ;  /* 0x000000041100720c */ /* 0x000fe20003fa4070 */
[----:B------:R-:W-:Y:S01]  /*0f50*/  IMAD.HI.U32 R8, R3, R118, RZ ;  /* 0x0000007603087227 */ /* 0x000fe200078e00ff */
[----:B------:R-:W-:-:S02]  /*0f60*/  ISETP.GT.U32.AND P4, PT, R5, R156, PT ;  /* 0x0000009c0500720c */ /* 0x000fc40003f84070 */
[----:B------:R-:W-:Y:S01]  /*0f70*/  ISETP.GT.U32.AND P1, PT, R5, R116, PT ;  /* 0x000000740500720c */ /* 0x000fe20003f24070 */
[----:B------:R-:W-:Y:S01]  /*0f80*/  IMAD.MOV R8, RZ, RZ, -R8 ;  /* 0x000000ffff087224 */ /* 0x000fe200078e0a08 */
[----:B------:R-:W-:Y:S01]  /*0f90*/  IABS R20, R19 ;  /* 0x0000001300147213 */ /* 0x000fe20000000000 */
[----:B------:R-:W-:Y:S01]  /*0fa0*/  IMAD.HI.U32 R6, R3, R14, RZ ;  /* 0x0000000e03067227 */ /* 0x000fe200078e00ff */
[C-C-:B------:R-:W-:Y:S02]  /*0fb0*/  LOP3.LUT R21, R2.reuse, 0x39, R7.reuse, 0xfe, !PT ;  /* 0x0000003902157812 */ /* 0x140fe400078efe07 */
[----:B------:R-:W-:Y:S01]  /*0fc0*/  LOP3.LUT R23, R2, 0x3a, R7, 0xfe, !PT ;  /* 0x0000003a02177812 */ /* 0x000fe200078efe07 */
[----:B------:R-:W-:Y:S01]  /*0fd0*/  IMAD R118, R5, R8, R118 ;  /* 0x0000000805767224 */ /* 0x000fe200078e0276 */
[----:B------:R-:W-:Y:S01]  /*0fe0*/  IABS R8, R12 ;  /* 0x0000000c00087213 */ /* 0x000fe20000000000 */
[--C-:B------:R-:W-:Y:S01]  /*0ff0*/  @!P2 IMAD.IADD R115, R115, 0x1, -R5.reuse ;  /* 0x000000017373a824 */ /* 0x100fe200078e0a05 */
[----:B------:R-:W-:Y:S01]  /*1000*/  IABS R36, R21 ;  /* 0x0000001500247213 */ /* 0x000fe20000000000 */
[--C-:B------:R-:W-:Y:S01]  /*1010*/  @!P4 IMAD.IADD R156, R156, 0x1, -R5.reuse ;  /* 0x000000019c9cc824 */ /* 0x100fe200078e0a05 */
[C---:B------:R-:W-:Y:S01]  /*1020*/  ISETP.GT.U32.AND P2, PT, R5.reuse, R118, PT ;  /* 0x000000760500720c */ /* 0x040fe20003f44070 */
[----:B------:R-:W-:Y:S01]  /*1030*/  IMAD.MOV R6, RZ, RZ, -R6 ;  /* 0x000000ffff067224 */ /* 0x000fe200078e0a06 */
[C---:B------:R-:W-:Y:S01]  /*1040*/  ISETP.GT.U32.AND P4, PT, R5.reuse, R115, PT ;  /* 0x000000730500720c */ /* 0x040fe20003f84070 */
[----:B------:R-:W-:Y:S01]  /*1050*/  @!P1 IMAD.IADD R116, R116, 0x1, -R5 ;  /* 0x0000000174749824 */ /* 0x000fe200078e0a05 */
[----:B------:R-:W-:Y:S01]  /*1060*/  IABS R38, R23 ;  /* 0x0000001700267213 */ /* 0x000fe20000000000 */
[----:B------:R-:W-:Y:S01]  /*1070*/  IMAD R155, R5, R6, R14 ;  /* 0x00000006059b7224 */ /* 0x000fe200078e020e */
[----:B------:R-:W-:Y:S01]  /*1080*/  LOP3.LUT R14, R2, 0x7, R7, 0xfe, !PT ;  /* 0x00000007020e7812 */ /* 0x000fe200078efe07 */
[----:B------:R-:W-:Y:S01]  /*1090*/  IMAD.HI.U32 R6, R3, R8, RZ ;  /* 0x0000000803067227 */ /* 0x000fe200078e00ff */
[----:B------:R-:W-:-:S02]  /*10a0*/  ISETP.GT.U32.AND P1, PT, R5, R116, PT ;  /* 0x000000740500720c */ /* 0x000fc40003f24070 */
[----:B------:R-:W-:Y:S01]  /*10b0*/  IABS R120, R14 ;  /* 0x0000000e00787213 */ /* 0x000fe20000000000 */
[----:B------:R-:W-:Y:S01]  /*10c0*/  IMAD.MOV R117, RZ, RZ, -R6 ;  /* 0x000000ffff757224 */ /* 0x000fe200078e0a06 */
[----:B------:R-:W-:Y:S01]  /*10d0*/  LOP3.LUT R25, R2, 0x3d, R7, 0xfe, !PT ;  /* 0x0000003d02197812 */ /* 0x000fe200078efe07 */
[----:B------:R-:W-:Y:S01]  /*10e0*/  @!P2 IMAD.IADD R118, R118, 0x1, -R5 ;  /* 0x000000017676a824 */ /* 0x000fe200078e0a05 */
[----:B------:R-:W-:Y:S01]  /*10f0*/  LOP3.LUT R27, R2, 0x3e, R7, 0xfe, !PT ;  /* 0x0000003e021b7812 */ /* 0x000fe200078efe07 */
[----:B------:R-:W-:Y:S01]  /*1100*/  @!P4 IMAD.IADD R115, R115, 0x1, -R5 ;  /* 0x000000017373c824 */ /* 0x000fe200078e0a05 */
[----:B------:R-:W-:Y:S01]  /*1110*/  IABS R44, R25 ;  /* 0x00000019002c7213 */ /* 0x000fe20000000000 */
[----:B------:R-:W-:Y:S01]  /*1120*/  IMAD.HI.U32 R6, R3, R154, RZ ;  /* 0x0000009a03067227 */ /* 0x000fe200078e00ff */
[C---:B------:R-:W-:Y:S02]  /*1130*/  ISETP.GT.U32.AND P4, PT, R5.reuse, R118, PT ;  /* 0x000000760500720c */ /* 0x040fe40003f84070 */
[----:B------:R-:W-:Y:S01]  /*1140*/  IABS R46, R27 ;  /* 0x0000001b002e7213 */ /* 0x000fe20000000000 */
[----:B------:R-:W-:-:S02]  /*1150*/  IMAD R117, R5, R117, R8 ;  /* 0x0000007505757224 */ /* 0x000fc400078e0208 */
[----:B------:R-:W-:Y:S02]  /*1160*/  IMAD.MOV R8, RZ, RZ, -R6 ;  /* 0x000000ffff087224 */ /* 0x000fe400078e0a06 */
[----:B------:R-:W-:Y:S01]  /*1170*/  @!P5 IMAD.IADD R4, R4, 0x1, -R17 ;  /* 0x000000010404d824 */ /* 0x000fe200078e0a11 */
[C---:B------:R-:W-:Y:S01]  /*1180*/  ISETP.GT.U32.AND P5, PT, R5.reuse, R155, PT ;  /* 0x0000009b0500720c */ /* 0x040fe20003fa4070 */
[----:B------:R-:W-:Y:S01]  /*1190*/  IMAD R154, R5, R8, R154 ;  /* 0x00000008059a7224 */ /* 0x000fe200078e029a */
[----:B------:R-:W-:Y:S01]  /*11a0*/  LOP3.LUT R17, R2, 0x23, R7, 0xfe, !PT ;  /* 0x0000002302117812 */ /* 0x000fe200078efe07 */
[--C-:B------:R-:W-:Y:S01]  /*11b0*/  @!P1 IMAD.IADD R116, R116, 0x1, -R5.reuse ;  /* 0x0000000174749824 */ /* 0x100fe200078e0a05 */
[----:B------:R-:W-:Y:S01]  /*11c0*/  ISETP.GE.AND P1, PT, R9, RZ, PT ;  /* 0x000000ff0900720c */ /* 0x000fe20003f26270 */
[----:B------:R-:W-:Y:S01]  /*11d0*/  @!P4 IMAD.IADD R118, R118, 0x1, -R5 ;  /* 0x000000017676c824 */ /* 0x000fe200078e0a05 */
[C---:B------:R-:W-:Y:S01]  /*11e0*/  ISETP.GT.U32.AND P4, PT, R5.reuse, R154, PT ;  /* 0x0000009a0500720c */ /* 0x040fe20003f84070 */
[----:B------:R-:W-:Y:S01]  /*11f0*/  @!P6 IMAD.MOV R156, RZ, RZ, -R156 ;  /* 0x000000ffff9ce224 */ /* 0x000fe200078e0a9c */
[----:B------:R-:W-:Y:S01]  /*1200*/  ISETP.GT.U32.AND P6, PT, R5, R117, PT ;  /* 0x000000750500720c */ /* 0x000fe20003fc4070 */
[----:B------:R-:W-:Y:S01]  /*1210*/  IMAD.HI.U32 R6, R3, R120, RZ ;  /* 0x0000007803067227 */ /* 0x000fe200078e00ff */
[----:B------:R-:W-:-:S03]  /*1220*/  LOP3.LUT R9, R2, 0x8, R7, 0xfe, !PT ;  /* 0x0000000802097812 */ /* 0x000fc600078efe07 */
[--C-:B------:R-:W-:Y:S01]  /*1230*/  @!P5 IMAD.IADD R155, R155, 0x1, -R5.reuse ;  /* 0x000000019b9bd824 */ /* 0x100fe200078e0a05 */
[----:B------:R-:W-:Y:S01]  /*1240*/  ISETP.GE.AND P5, PT, R15, RZ, PT ;  /* 0x000000ff0f00720c */ /* 0x000fe20003fa6270 */
[----:B------:R-:W-:Y:S01]  /*1250*/  IMAD.MOV R6, RZ, RZ, -R6 ;  /* 0x000000ffff067224 */ /* 0x000fe200078e0a06 */
[----:B------:R-:W-:Y:S01]  /*1260*/  IABS R8, R9 ;  /* 0x0000000900087213 */ /* 0x000fe20000000000 */
[----:B------:R-:W-:Y:S01]  /*1270*/  @!P0 IMAD.MOV R116, RZ, RZ, -R116 ;  /* 0x000000ffff748224 */ /* 0x000fe200078e0a74 */
[C---:B------:R-:W-:Y:S01]  /*1280*/  ISETP.GT.U32.AND P2, PT, R5.reuse, R155, PT ;  /* 0x0000009b0500720c */ /* 0x040fe20003f44070 */
[----:B------:R-:W-:Y:S01]  /*1290*/  @!P4 IMAD.IADD R154, R154, 0x1, -R5 ;  /* 0x000000019a9ac824 */ /* 0x000fe200078e0a05 */
[----:B------:R-:W-:Y:S01]  /*12a0*/  ISETP.GE.AND P0, PT, R12, RZ, PT ;  /* 0x000000ff0c00720c */ /* 0x000fe20003f06270 */
[----:B------:R-:W-:Y:S01]  /*12b0*/  IMAD R120, R5, R6, R120 ;  /* 0x0000000605787224 */ /* 0x000fe200078e0278 */
[----:B------:R-:W-:Y:S01]  /*12c0*/  LOP3.LUT R15, R2, 0xe, R7, 0xfe, !PT ;  /* 0x0000000e020f7812 */ /* 0x000fe200078efe07 */
[----:B------:R-:W-:Y:S01]  /*12d0*/  IMAD.HI.U32 R6, R3, R8, RZ ;  /* 0x0000000803067227 */ /* 0x000fe200078e00ff */
[----:B------:R-:W-:-:S03]  /*12e0*/  ISETP.GT.U32.AND P4, PT, R5, R154, PT ;  /* 0x0000009a0500720c */ /* 0x000fc60003f84070 */
[--C-:B------:R-:W-:Y:S02]  /*12f0*/  @!P6 IMAD.IADD R117, R117, 0x1, -R5.reuse ;  /* 0x000000017575e824 */ /* 0x100fe400078e0a05 */
[----:B------:R-:W-:Y:S01]  /*1300*/  @!P5 IMAD.MOV R118, RZ, RZ, -R118 ;  /* 0x000000ffff76d224 */ /* 0x000fe200078e0a76 */
[C---:B------:R-:W-:Y:S01]  /*1310*/  ISETP.GT.U32.AND P5, PT, R5.reuse, R120, PT ;  /* 0x000000780500720c */ /* 0x040fe20003fa4070 */
[----:B------:R-:W-:Y:S01]  /*1320*/  IMAD.MOV R6, RZ, RZ, -R6 ;  /* 0x000000ffff067224 */ /* 0x000fe200078e0a06 */
[----:B------:R-:W-:Y:S01]  /*1330*/  ISETP.GT.U32.AND P6, PT, R5, R117, PT ;  /* 0x000000750500720c */ /* 0x000fe20003fc4070 */
[----:B------:R-:W-:Y:S01]  /*1340*/  @!P2 IMAD.IADD R155, R155, 0x1, -R5 ;  /* 0x000000019b9ba824 */ /* 0x000fe200078e0a05 */
[----:B------:R-:W-:Y:S01]  /*1350*/  ISETP.GE.AND P2, PT, R14, RZ, PT ;  /* 0x000000ff0e00720c */ /* 0x000fe20003f46270 */
[----:B------:R-:W-:Y:S01]  /*1360*/  IMAD R119, R5, R6, R8 ;  /* 0x0000000605777224 */ /* 0x000fe200078e0208 */
[----:B------:R-:W-:Y:S01]  /*1370*/  IABS R14, R15 ;  /* 0x0000000f000e7213 */ /* 0x000fe20000000000 */
[----:B------:R-:W-:Y:S01]  /*1380*/  @!P1 IMAD.MOV R155, RZ, RZ, -R155 ;  /* 0x000000ffff9b9224 */ /* 0x000fe200078e0a9b */
[----:B------:R-:W-:Y:S01]  /*1390*/  ISETP.GE.AND P1, PT, R9, RZ, PT ;  /* 0x000000ff0900720c */ /* 0x000fe20003f26270 */
[----:B------:R-:W-:Y:S01]  /*13a0*/  @!P4 IMAD.IADD R154, R154, 0x1, -R5 ;  /* 0x000000019a9ac824 */ /* 0x000fe200078e0a05 */
[----:B------:R-:W-:Y:S01]  /*13b0*/  ISETP.GT.U32.AND P4, PT, R5, R119, PT ;  /* 0x000000770500720c */ /* 0x000fe20003f84070 */
[----:B------:R-:W-:Y:S01]  /*13c0*/  @!P3 IMAD.MOV R115, RZ, RZ, -R115 ;  /* 0x000000ffff73b224 */ /* 0x000fe200078e0a73 */
[----:B------:R-:W-:Y:S01]  /*13d0*/  LOP3.LUT R9, R2, 0x9, R7, 0xfe, !PT ;  /* 0x0000000902097812 */ /* 0x000fe200078efe07 */
[--C-:B------:R-:W-:Y:S01]  /*13e0*/  @!P5 IMAD.IADD R120, R120, 0x1, -R5.reuse ;  /* 0x000000017878d824 */ /* 0x100fe200078e0a05 */
[----:B------:R-:W-:Y:S01]  /*13f0*/  ISETP.GE.AND P3, PT, R13, RZ, PT ;  /* 0x000000ff0d00720c */ /* 0x000fe20003f66270 */
[----:B------:R-:W-:Y:S01]  /*1400*/  @!P6 IMAD.IADD R117, R117, 0x1, -R5 ;  /* 0x000000017575e824 */ /* 0x000fe200078e0a05 */
[----:B------:R-:W-:-:S02]  /*1410*/  IABS R152, R9 ;  /* 0x0000000900987213 */ /* 0x000fc40000000000 */
[----:B------:R-:W-:Y:S01]  /*1420*/  ISETP.GE.AND P6, PT, R9, RZ, PT ;  /* 0x000000ff0900720c */ /* 0x000fe20003fc6270 */
[----:B------:R-:W-:Y:S01]  /*1430*/  @!P0 IMAD.MOV R117, RZ, RZ, -R117 ;  /* 0x000000ffff758224 */ /* 0x000fe200078e0a75 */
[C---:B------:R-:W-:Y:S01]  /*1440*/  LOP3.LUT R9, R2.reuse, 0xb, R7, 0xfe, !PT ;  /* 0x0000000b02097812 */ /* 0x040fe200078efe07 */
[----:B------:R-:W-:Y:S01]  /*1450*/  IMAD.HI.U32 R6, R3, R152, RZ ;  /* 0x0000009803067227 */ /* 0x000fe200078e00ff */
[----:B------:R-:W-:Y:S02]  /*1460*/  ISETP.GT.U32.AND P5, PT, R5, R120, PT ;  /* 0x000000780500720c */ /* 0x000fe40003fa4070 */
[----:B------:R-:W-:Y:S01]  /*1470*/  IABS R12, R9 ;  /* 0x00000009000c7213 */ /* 0x000fe20000000000 */
[----:B------:R-:W-:Y:S01]  /*1480*/  @!P4 IMAD.IADD R119, R119, 0x1, -R5 ;  /* 0x000000017777c824 */ /* 0x000fe200078e0a05 */
[----:B------:R-:W-:Y:S01]  /*1490*/  LOP3.LUT R13, R2, 0xa, R7, 0xfe, !PT ;  /* 0x0000000a020d7812 */ /* 0x000fe200078efe07 */
[----:B------:R-:W-:Y:S02]  /*14a0*/  IMAD.MOV R6, RZ, RZ, -R6 ;  /* 0x000000ffff067224 */ /* 0x000fe400078e0a06 */
[----:B------:R-:W-:Y:S01]  /*14b0*/  @!P3 IMAD.MOV R154, RZ, RZ, -R154 ;  /* 0x000000ffff9ab224 */ /* 0x000fe200078e0a9a */
[C---:B------:R-:W-:Y:S01]  /*14c0*/  ISETP.GT.U32.AND P4, PT, R5.reuse, R119, PT ;  /* 0x000000770500720c */ /* 0x040fe20003f84070 */
[----:B------:R-:W-:Y:S01]  /*14d0*/  IMAD R152, R5, R6, R152 ;  /* 0x0000000605987224 */ /* 0x000fe200078e0298 */
[----:B------:R-:W-:Y:S01]  /*14e0*/  IABS R122, R13 ;  /* 0x0000000d007a7213 */ /* 0x000fe20000000000 */
[----:B------:R-:W-:Y:S01]  /*14f0*/  IMAD.HI.U32 R6, R3, R12, RZ ;  /* 0x0000000c03067227 */ /* 0x000fe200078e00ff */
[----:B------:R-:W-:-:S02]  /*1500*/  ISETP.GE.AND P0, PT, R13, RZ, PT ;  /* 0x000000ff0d00720c */ /* 0x000fc40003f06270 */
[----:B------:R-:W-:Y:S01]  /*1510*/  LOP3.LUT R13, R2, 0xd, R7, 0xfe, !PT ;  /* 0x0000000d020d7812 */ /* 0x000fe200078efe07 */
[----:B------:R-:W-:Y:S01]  /*1520*/  @!P5 IMAD.IADD R120, R120, 0x1, -R5 ;  /* 0x000000017878d824 */ /* 0x000fe200078e0a05 */
[----:B------:R-:W-:Y:S01]  /*1530*/  ISETP.GT.U32.AND P5, PT, R5, R152, PT ;  /* 0x000000980500720c */ /* 0x000fe20003fa4070 */
[----:B------:R-:W-:Y:S01]  /*1540*/  IMAD.MOV R6, RZ, RZ, -R6 ;  /* 0x000000ffff067224 */ /* 0x000fe200078e0a06 */
[----:B------:R-:W-:Y:S01]  /*1550*/  IABS R124, R13 ;  /* 0x0000000d007c7213 */ /* 0x000fe20000000000 */
[----:B------:R-:W-:Y:S01]  /*1560*/  IMAD.HI.U32 R8, R3, R122, RZ ;  /* 0x0000007a03087227 */ /* 0x000fe200078e00ff */
[----:B------:R-:W-:Y:S02]  /*1570*/  ISETP.GE.AND P3, PT, R9, RZ, PT ;  /* 0x000000ff0900720c */ /* 0x000fe40003f66270 */
[----:B------:R-:W-:Y:S01]  /*1580*/  LOP3.LUT R9, R2, 0xc, R7, 0xfe, !PT ;  /* 0x0000000c02097812 */ /* 0x000fe200078efe07 */
[----:B------:R-:W-:Y:S02]  /*1590*/  IMAD R121, R5, R6, R12 ;  /* 0x0000000605797224 */ /* 0x000fe400078e020c */
[--C-:B------:R-:W-:Y:S01]  /*15a0*/  @!P4 IMAD.IADD R119, R119, 0x1, -R5.reuse ;  /* 0x000000017777c824 */ /* 0x100fe200078e0a05 */
[----:B------:R-:W-:Y:S01]  /*15b0*/  IABS R12, R9 ;  /* 0x00000009000c7213 */ /* 0x000fe20000000000 */
[----:B------:R-:W-:Y:S01]  /*15c0*/  IMAD.MOV R8, RZ, RZ, -R8 ;  /* 0x000000ffff087224 */ /* 0x000fe200078e0a08 */
[----:B------:R-:W-:Y:S01]  /*15d0*/  ISETP.GT.U32.AND P4, PT, R5, R121, PT ;  /* 0x000000790500720c */ /* 0x000fe20003f84070 */
[----:B------:R-:W-:-:S02]  /*15e0*/  @!P5 IMAD.IADD R152, R152, 0x1, -R5 ;  /* 0x000000019898d824 */ /* 0x000fc400078e0a05 */
[C---:B------:R-:W-:Y:S02]  /*15f0*/  IMAD R122, R5.reuse, R8, R122 ;  /* 0x00000008057a7224 */ /* 0x040fe400078e027a */
[----:B------:R-:W-:Y:S01]  /*1600*/  @!P2 IMAD.MOV R120, RZ, RZ, -R120 ;  /* 0x000000ffff78a224 */ /* 0x000fe200078e0a78 */
[----:B------:R-:W-:Y:S01]  /*1610*/  ISETP.GT.U32.AND P5, PT, R5, R152, PT ;  /* 0x000000980500720c */ /* 0x000fe20003fa4070 */
[----:B------:R-:W-:Y:S01]  /*1620*/  IMAD.HI.U32 R8, R3, R124, RZ ;  /* 0x0000007c03087227 */ /* 0x000fe200078e00ff */
[----:B------:R-:W-:-:S03]  /*1630*/  ISETP.GT.U32.AND P2, PT, R5, R122, PT ;  /* 0x0000007a0500720c */ /* 0x000fc60003f44070 */
[----:B------:R-:W-:Y:S01]  /*1640*/  @!P1 IMAD.MOV R119, RZ, RZ, -R119 ;  /* 0x000000ffff779224 */ /* 0x000fe200078e0a77 */
[----:B------:R-:W-:Y:S01]  /*1650*/  ISETP.GE.AND P1, PT, R9, RZ, PT ;  /* 0x000000ff0900720c */ /* 0x000fe20003f26270 */
[----:B------:R-:W-:Y:S02]  /*1660*/  @!P4 IMAD.IADD R121, R121, 0x1, -R5 ;  /* 0x000000017979c824 */ /* 0x000fe400078e0a05 */
[----:B------:R-:W-:-:S03]  /*1670*/  IMAD.HI.U32 R9, R3, R14, RZ ;  /* 0x0000000e03097227 */ /* 0x000fc600078e00ff */
[----:B------:R-:W-:Y:S01]  /*1680*/  ISETP.GT.U32.AND P4, PT, R5, R121, PT ;  /* 0x000000790500720c */ /* 0x000fe20003f84070 */
[----:B------:R-:W-:Y:S02]  /*1690*/  IMAD.MOV R8, RZ, RZ, -R8 ;  /* 0x000000ffff087224 */ /* 0x000fe400078e0a08 */
[--C-:B------:R-:W-:Y:S02]  /*16a0*/  @!P2 IMAD.IADD R122, R122, 0x1, -R5.reuse ;  /* 0x000000017a7aa824 */ /* 0x100fe400078e0a05 */
[----:B------:R-:W-:Y:S01]  /*16b0*/  @!P5 IMAD.IADD R152, R152, 0x1, -R5 ;  /* 0x000000019898d824 */ /* 0x000fe200078e0a05 */
[----:B------:R-:W-:Y:S01]  /*16c0*/  ISETP.GE.AND P5, PT, R13, RZ, PT ;  /* 0x000000ff0d00720c */ /* 0x000fe20003fa6270 */
[----:B------:R-:W-:Y:S01]  /*16d0*/  IMAD.MOV R9, RZ, RZ, -R9 ;  /* 0x000000ffff097224 */ /* 0x000fe200078e0a09 */
[C---:B------:R-:W-:Y:S01]  /*16e0*/  ISETP.GT.U32.AND P2, PT, R5.reuse, R122, PT ;  /* 0x0000007a0500720c */ /* 0x040fe20003f44070 */
[C---:B------:R-:W-:Y:S01]  /*16f0*/  IMAD R124, R5.reuse, R8, R124 ;  /* 0x00000008057c7224 */ /* 0x040fe200078e027c */
[C-C-:B------:R-:W-:Y:S01]  /*1700*/  LOP3.LUT R13, R2.reuse, 0x11, R7.reuse, 0xfe, !PT ;  /* 0x00000011020d7812 */ /* 0x140fe200078efe07 */
[C---:B------:R-:W-:Y:S01]  /*1710*/  IMAD R123, R5.reuse, R9, R14 ;  /* 0x00000009057b7224 */ /* 0x040fe200078e020e */
[----:B------:R-:W-:Y:S01]  /*1720*/  LOP3.LUT R9, R2, 0x10, R7, 0xfe, !PT ;  /* 0x0000001002097812 */ /* 0x000fe200078efe07 */
[----:B------:R-:W-:Y:S01]  /*1730*/  @!P6 IMAD.MOV R152, RZ, RZ, -R152 ;  /* 0x000000ffff98e224 */ /* 0x000fe200078e0a98 */
[----:B------:R-:W-:Y:S01]  /*1740*/  ISETP.GT.U32.AND P6, PT, R5, R124, PT ;  /* 0x0000007c0500720c */ /* 0x000fe20003fc4070 */
[----:B------:R-:W-:Y:S01]  /*1750*/  IMAD.HI.U32 R6, R3, R12, RZ ;  /* 0x0000000c03067227 */ /* 0x000fe200078e00ff */
[----:B------:R-:W-:-:S02]  /*1760*/  IABS R126, R9 ;  /* 0x00000009007e7213 */ /* 0x000fc40000000000 */
[----:B------:R-:W-:Y:S01]  /*1770*/  LOP3.LUT R14, R2, 0x12, R7, 0xfe, !PT ;  /* 0x00000012020e7812 */ /* 0x000fe200078efe07 */
[--C-:B------:R-:W-:Y:S01]  /*1780*/  @!P4 IMAD.IADD R121, R121, 0x1, -R5.reuse ;  /* 0x000000017979c824 */ /* 0x100fe200078e0a05 */
[C---:B------:R-:W-:Y:S01]  /*1790*/  ISETP.GT.U32.AND P4, PT, R5.reuse, R123, PT ;  /* 0x0000007b0500720c */ /* 0x040fe20003f84070 */
[----:B------:R-:W-:Y:S01]  /*17a0*/  IMAD.MOV R6, RZ, RZ, -R6 ;  /* 0x000000ffff067224 */ /* 0x000fe200078e0a06 */
[----:B------:R-:W-:Y:S01]  /*17b0*/  IABS R148, R14 ;  /* 0x0000000e00947213 */ /* 0x000fe20000000000 */
[----:B------:R-:W-:Y:S02]  /*17c0*/  @!P2 IMAD.IADD R122, R122, 0x1, -R5 ;  /* 0x000000017a7aa824 */ /* 0x000fe400078e0a05 */
[----:B------:R-:W-:Y:S01]  /*17d0*/  IMAD R151, R5, R6, R12 ;  /* 0x0000000605977224 */ /* 0x000fe200078e020c */
[----:B------:R-:W-:Y:S01]  /*17e0*/  LOP3.LUT R6, R2, 0xf, R7, 0xfe, !PT ;  /* 0x0000000f02067812 */ /* 0x000fe200078efe07 */
[----:B------:R-:W-:Y:S01]  /*17f0*/  @!P6 IMAD.IADD R124, R124, 0x1, -R5 ;  /* 0x000000017c7ce824 */ /* 0x000fe200078e0a05 */
[----:B------:R-:W-:Y:S01]  /*1800*/  IABS R12, R13 ;  /* 0x0000000d000c7213 */ /* 0x000fe20000000000 */
[----:B------:R-:W-:Y:S01]  /*1810*/  IMAD.HI.U32 R8, R3, R126, RZ ;  /* 0x0000007e03087227 */ /* 0x000fe200078e00ff */
[----:B------:R-:W-:-:S02]  /*1820*/  ISETP.GT.U32.AND P2, PT, R5, R151, PT ;  /* 0x000000970500720c */ /* 0x000fc40003f44070 */
[----:B------:R-:W-:Y:S01]  /*1830*/  IABS R150, R6 ;  /* 0x0000000600967213 */ /* 0x000fe20000000000 */
[----:B------:R-:W-:Y:S01]  /*1840*/  @!P4 IMAD.IADD R123, R123, 0x1, -R5 ;  /* 0x000000017b7bc824 */ /* 0x000fe200078e0a05 */
[C---:B------:R-:W-:Y:S01]  /*1850*/  ISETP.GT.U32.AND P4, PT, R5.reuse, R124, PT ;  /* 0x0000007c0500720c */ /* 0x040fe20003f84070 */
[----:B------:R-:W-:Y:S02]  /*1860*/  IMAD.MOV R8, RZ, RZ, -R8 ;  /* 0x000000ffff087224 */ /* 0x000fe400078e0a08 */
[----:B------:R-:W-:Y:S01]  /*1870*/  @!P3 IMAD.MOV R121, RZ, RZ, -R121 ;  /* 0x000000ffff79b224 */ /* 0x000fe200078e0a79 */
[C---:B------:R-:W-:Y:S01]  /*1880*/  ISETP.GT.U32.AND P3, PT, R5.reuse, R123, PT ;  /* 0x0000007b0500720c */ /* 0x040fe20003f64070 */
[----:B------:R-:W-:Y:S02]  /*1890*/  IMAD R126, R5, R8, R126 ;  /* 0x00000008057e7224 */ /* 0x000fe400078e027e */
[----:B------:R-:W-:Y:S01]  /*18a0*/  @!P0 IMAD.MOV R122, RZ, RZ, -R122 ;  /* 0x000000ffff7a8224 */ /* 0x000fe200078e0a7a */
[----:B------:R-:W-:Y:S01]  /*18b0*/  ISETP.GE.AND P0, PT, R15, RZ, PT ;  /* 0x000000ff0f00720c */ /* 0x000fe20003f06270 */
[----:B------:R-:W-:Y:S01]  /*18c0*/  @!P2 IMAD.IADD R151, R151, 0x1, -R5 ;  /* 0x000000019797a824 */ /* 0x000fe200078e0a05 */
[----:B------:R-:W-:Y:S01]  /*18d0*/  ISETP.GE.AND P2, PT, R6, RZ, PT ;  /* 0x000000ff0600720c */ /* 0x000fe20003f46270 */
[----:B------:R-:W-:Y:S01]  /*18e0*/  IMAD.HI.U32 R6, R3, R150, RZ ;  /* 0x0000009603067227 */ /* 0x000fe200078e00ff */
[----:B------:R-:W-:-:S02]  /*18f0*/  LOP3.LUT R15, R2, 0x13, R7, 0xfe, !PT ;  /* 0x00000013020f7812 */ /* 0x000fc400078efe07 */
[C---:B------:R-:W-:Y:S01]  /*1900*/  ISETP.GT.U32.AND P6, PT, R5.reuse, R151, PT ;  /* 0x000000970500720c */ /* 0x040fe20003fc4070 */
[----:B------:R-:W-:Y:S01]  /*1910*/  @!P4 IMAD.IADD R124, R124, 0x1, -R5 ;  /* 0x000000017c7cc824 */ /* 0x000fe200078e0a05 */
[C---:B------:R-:W-:Y:S01]  /*1920*/  ISETP.GT.U32.AND P4, PT, R5.reuse, R126, PT ;  /* 0x0000007e0500720c */ /* 0x040fe20003f84070 */
[----:B------:R-:W-:Y:S01]  /*1930*/  IMAD.MOV R6, RZ, RZ, -R6 ;  /* 0x000000ffff067224 */ /* 0x000fe200078e0a06 */
[----:B------:R-:W-:Y:S01]  /*1940*/  IABS R128, R15 ;  /* 0x0000000f00807213 */ /* 0x000fe20000000000 */
[----:B------:R-:W-:Y:S02]  /*1950*/  @!P5 IMAD.MOV R124, RZ, RZ, -R124 ;  /* 0x000000ffff7cd224 */ /* 0x000fe400078e0a7c */
[----:B------:R-:W-:Y:S02]  /*1960*/  IMAD R150, R5, R6, R150 ;  /* 0x0000000605967224 */ /* 0x000fe400078e0296 */
[----:B------:R-:W-:-:S04]  /*1970*/  IMAD.HI.U32 R6, R3, R12, RZ ;  /* 0x0000000c03067227 */ /* 0x000fc800078e00ff */
[--C-:B------:R-:W-:Y:S01]  /*1980*/  @!P6 IMAD.IADD R151, R151, 0x1, -R5.reuse ;  /* 0x000000019797e824 */ /* 0x100fe200078e0a05 */
[----:B------:R-:W-:Y:S01]  /*1990*/  ISETP.GT.U32.AND P6, PT, R5, R150, PT ;  /* 0x000000960500720c */ /* 0x000fe20003fc4070 */
[----:B------:R-:W-:Y:S02]  /*19a0*/  @!P4 IMAD.IADD R126, R126, 0x1, -R5 ;  /* 0x000000017e7ec824 */ /* 0x000fe400078e0a05 */
[----:B------:R-:W-:Y:S02]  /*19b0*/  IMAD.MOV R125, RZ, RZ, -R6 ;  /* 0x000000ffff7d7224 */ /* 0x000fe400078e0a06 */
[----:B------:R-:W-:Y:S01]  /*19c0*/  IMAD.HI.U32 R6, R3, R148, RZ ;  /* 0x0000009403067227 */ /* 0x000fe200078e00ff */
[----:B------:R-:W-:-:S03]  /*19d0*/  ISETP.GT.U32.AND P4, PT, R5, R126, PT ;  /* 0x0000007e0500720c */ /* 0x000fc60003f84070 */
[----:B------:R-:W-:Y:S02]  /*19e0*/  IMAD.MOV R6, RZ, RZ, -R6 ;  /* 0x000000ffff067224 */ /* 0x000fe400078e0a06 */
[----:B------:R-:W-:Y:S02]  /*19f0*/  IMAD R125, R5, R125, R12 ;  /* 0x0000007d057d7224 */ /* 0x000fe400078e020c */
[----:B------:R-:W-:Y:S01]  /*1a00*/  @!P6 IMAD.IADD R150, R150, 0x1, -R5 ;  /* 0x000000019696e824 */ /* 0x000fe200078e0a05 */
[----:B------:R-:W-:Y:S01]  /*1a10*/  ISETP.GE.AND P6, PT, R13, RZ, PT ;  /* 0x000000ff0d00720c */ /* 0x000fe20003fc6270 */
[C---:B------:R-:W-:Y:S01]  /*1a20*/  IMAD R148, R5.reuse, R6, R148 ;  /* 0x0000000605947224 */ /* 0x040fe200078e0294 */
[C---:B------:R-:W-:Y:S01]  /*1a30*/  ISETP.GT.U32.AND P5, PT, R5.reuse, R125, PT ;  /* 0x0000007d0500720c */ /* 0x040fe20003fa4070 */
[----:B------:R-:W-:Y:S01]  /*1a40*/  @!P1 IMAD.MOV R151, RZ, RZ, -R151 ;  /* 0x000000ffff979224 */ /* 0x000fe200078e0a97 */
[C---:B------:R-:W-:Y:S01]  /*1a50*/  ISETP.GT.U32.AND P1, PT, R5.reuse, R150, PT ;  /* 0x000000960500720c */ /* 0x040fe20003f24070 */
[--C-:B------:R-:W-:Y:S01]  /*1a60*/  @!P4 IMAD.IADD R126, R126, 0x1, -R5.reuse ;  /* 0x000000017e7ec824 */ /* 0x100fe200078e0a05 */
[----:B------:R-:W-:Y:S01]  /*1a70*/  ISETP.GT.U32.AND P4, PT, R5, R148, PT ;  /* 0x000000940500720c */ /* 0x000fe20003f84070 */
[----:B------:R-:W-:Y:S01]  /*1a80*/  @!P3 IMAD.IADD R123, R123, 0x1, -R5 ;  /* 0x000000017b7bb824 */ /* 0x000fe200078e0a05 */
[----:B------:R-:W-:Y:S01]  /*1a90*/  ISETP.GE.AND P3, PT, R9, RZ, PT ;  /* 0x000000ff0900720c */ /* 0x000fe20003f66270 */
[----:B------:R-:W-:Y:S01]  /*1aa0*/  IMAD.HI.U32 R8, R3, R128, RZ ;  /* 0x0000008003087227 */ /* 0x000fe200078e00ff */
[----:B------:R-:W-:-:S02]  /*1ab0*/  LOP3.LUT R9, R2, 0x14, R7, 0xfe, !PT ;  /* 0x0000001402097812 */ /* 0x000fc400078efe07 */
[----:B------:R-:W-:Y:S01]  /*1ac0*/  LOP3.LUT R13, R2, 0x15, R7, 0xfe, !PT ;  /* 0x00000015020d7812 */ /* 0x000fe200078efe07 */
[----:B------:R-:W-:Y:S01]  /*1ad0*/  IMAD.MOV R8, RZ, RZ, -R8 ;  /* 0x000000ffff087224 */ /* 0x000fe200078e0a08 */
[----:B------:R-:W-:Y:S01]  /*1ae0*/  IABS R12, R9 ;  /* 0x00000009000c7213 */ /* 0x000fe20000000000 */
[--C-:B------:R-:W-:Y:S02]  /*1af0*/  @!P5 IMAD.IADD R125, R125, 0x1, -R5.reuse ;  /* 0x000000017d7dd824 */ /* 0x100fe400078e0a05 */
[--C-:B------:R-:W-:Y:S01]  /*1b00*/  @!P1 IMAD.IADD R150, R150, 0x1, -R5.reuse ;  /* 0x0000000196969824 */ /* 0x100fe200078e0a05 */
[----:B------:R-:W-:Y:S01]  /*1b10*/  ISETP.GE.AND P1, PT, R15, RZ, PT ;  /* 0x000000ff0f00720c */ /* 0x000fe20003f26270 */
[----:B------:R-:W-:Y:S01]  /*1b20*/  @!P4 IMAD.IADD R148, R148, 0x1, -R5 ;  /* 0x000000019494c824 */ /* 0x000fe200078e0a05 */
[----:B------:R-:W-:Y:S01]  /*1b30*/  LOP3.LUT R15, R2, 0x16, R7, 0xfe, !PT ;  /* 0x00000016020f7812 */ /* 0x000fe200078efe07 */
[----:B------:R-:W-:Y:S01]  /*1b40*/  @!P0 IMAD.MOV R123, RZ, RZ, -R123 ;  /* 0x000000ffff7b8224 */ /* 0x000fe200078e0a7b */
[----:B------:R-:W-:Y:S01]  /*1b50*/  ISETP.GE.AND P0, PT, R14, RZ, PT ;  /* 0x000000ff0e00720c */ /* 0x000fe20003f06270 */
[----:B------:R-:W-:Y:S01]  /*1b60*/  @!P2 IMAD.MOV R150, RZ, RZ, -R150 ;  /* 0x000000ffff96a224 */ /* 0x000fe200078e0a96 */
[----:B------:R-:W-:Y:S01]  /*1b70*/  IABS R14, R13 ;  /* 0x0000000d000e7213 */ /* 0x000fe20000000000 */
[----:B------:R-:W-:Y:S01]  /*1b80*/  @!P3 IMAD.MOV R126, RZ, RZ, -R126 ;  /* 0x000000ffff7eb224 */ /* 0x000fe200078e0a7e */
[C---:B------:R-:W-:Y:S01]  /*1b90*/  ISETP.GT.U32.AND P2, PT, R5.reuse, R125, PT ;  /* 0x0000007d0500720c */ /* 0x040fe20003f44070 */
[C---:B------:R-:W-:Y:S01]  /*1ba0*/  IMAD R128, R5.reuse, R8, R128 ;  /* 0x0000000805807224 */ /* 0x040fe200078e0280 */
[----:B------:R-:W-:Y:S01]  /*1bb0*/  ISETP.GT.U32.AND P3, PT, R5, R148, PT ;  /* 0x000000940500720c */ /* 0x000fe20003f64070 */
[----:B------:R-:W-:Y:S01]  /*1bc0*/  IMAD.HI.U32 R6, R3, R12, RZ ;  /* 0x0000000c03067227 */ /* 0x000fe200078e00ff */
[----:B------:R-:W-:-:S02]  /*1bd0*/  IABS R146, R15 ;  /* 0x0000000f00927213 */ /* 0x000fc40000000000 */
[----:B------:R-:W-:Y:S01]  /*1be0*/  ISETP.GT.U32.AND P5, PT, R5, R128, PT ;  /* 0x000000800500720c */ /* 0x000fe20003fa4070 */
[----:B------:R-:W-:Y:S01]  /*1bf0*/  IMAD.HI.U32 R8, R3, R14, RZ ;  /* 0x0000000e03087227 */ /* 0x000fe200078e00ff */
[----:B------:R-:W-:Y:S02]  /*1c00*/  ISETP.GE.AND P4, PT, R9, RZ, PT ;  /* 0x000000ff0900720c */ /* 0x000fe40003f86270 */
[----:B------:R-:W-:Y:S01]  /*1c10*/  LOP3.LUT R9, R2, 0x17, R7, 0xfe, !PT ;  /* 0x0000001702097812 */ /* 0x000fe200078efe07 */
[----:B------:R-:W-:Y:S02]  /*1c20*/  IMAD.MOV R6, RZ, RZ, -R6 ;  /* 0x000000ffff067224 */ /* 0x000fe400078e0a06 */
[----:B------:R-:W-:Y:S02]  /*1c30*/  IMAD.MOV R8, RZ, RZ, -R8 ;  /* 0x000000ffff087224 */ /* 0x000fe400078e0a08 */
[----:B------:R-:W-:Y:S02]  /*1c40*/  IMAD R127, R5, R6, R12 ;  /* 0x00000006057f7224 */ /* 0x000fe400078e020c */
[--C-:B------:R-:W-:Y:S01]  /*1c50*/  @!P2 IMAD.IADD R125, R125, 0x1, -R5.reuse ;  /* 0x000000017d7da824 */ /* 0x100fe200078e0a05 */
[----:B------:R-:W-:Y:S01]  /*1c60*/  ISETP.GE.AND P2, PT, R13, RZ, PT ;  /* 0x000000ff0d00720c */ /* 0x000fe20003f46270 */
[C---:B------:R-:W-:Y:S01]  /*1c70*/  IMAD R147, R5.reuse, R8, R14 ;  /* 0x0000000805937224 */ /* 0x040fe200078e020e */
[----:B------:R-:W-:Y:S01]  /*1c80*/  IABS R8, R9 ;  /* 0x0000000900087213 */ /* 0x000fe20000000000 */
[----:B------:R-:W-:Y:S01]  /*1c90*/  @!P3 IMAD.IADD R148, R148, 0x1, -R5 ;  /* 0x000000019494b824 */ /* 0x000fe200078e0a05 */
[C---:B------:R-:W-:Y:S01]  /*1ca0*/  ISETP.GT.U32.AND P3, PT, R5.reuse, R127, PT ;  /* 0x0000007f0500720c */ /* 0x040fe20003f64070 */
[----:B------:R-:W-:Y:S01]  /*1cb0*/  @!P6 IMAD.MOV R125, RZ, RZ, -R125 ;  /* 0x000000ffff7de224 */ /* 0x000fe200078e0a7d */
[----:B------:R-:W-:Y:S01]  /*1cc0*/  ISETP.GT.U32.AND P6, PT, R5, R147, PT ;  /* 0x000000930500720c */ /* 0x000fe20003fc4070 */
[----:B------:R-:W-:Y:S01]  /*1cd0*/  @!P5 IMAD.IADD R128, R128, 0x1, -R5 ;  /* 0x000000018080d824 */ /* 0x000fe200078e0a05 */
[C-C-:B------:R-:W-:Y:S01]  /*1ce0*/  LOP3.LUT R13, R2.reuse, 0x19, R7.reuse, 0xfe, !PT ;  /* 0x00000019020d7812 */ /* 0x140fe200078efe07 */
[----:B------:R-:W-:Y:S01]  /*1cf0*/  IMAD.HI.U32 R6, R3, R146, RZ ;  /* 0x0000009203067227 */ /* 0x000fe200078e00ff */
[----:B------:R-:W-:-:S02]  /*1d00*/  LOP3.LUT R14, R2, 0x1a, R7, 0xfe, !PT ;  /* 0x0000001a020e7812 */ /* 0x000fc400078efe07 */
[----:B------:R-:W-:Y:S01]  /*1d10*/  ISETP.GT.U32.AND P5, PT, R5, R128, PT ;  /* 0x000000800500720c */ /* 0x000fe20003fa4070 */
[----:B------:R-:W-:Y:S01]  /*1d20*/  IMAD.MOV R6, RZ, RZ, -R6 ;  /* 0x000000ffff067224 */ /* 0x000fe200078e0a06 */
[----:B------:R-:W-:Y:S01]  /*1d30*/  IABS R12, R13 ;  /* 0x0000000d000c7213 */ /* 0x000fe20000000000 */
[----:B------:R-:W-:Y:S01]  /*1d40*/  @!P0 IMAD.MOV R148, RZ, RZ, -R148 ;  /* 0x000000ffff948224 */ /* 0x000fe200078e0a94 */
[----:B------:R-:W-:Y:S01]  /*1d50*/  IABS R130, R14 ;  /* 0x0000000e00827213 */ /* 0x000fe20000000000 */
[--C-:B------:R-:W-:Y:S01]  /*1d60*/  @!P3 IMAD.IADD R127, R127, 0x1, -R5.reuse ;  /* 0x000000017f7fb824 */ /* 0x100fe200078e0a05 */
[----:B------:R-:W-:Y:S01]  /*1d70*/  ISETP.GE.AND P0, PT, R15, RZ, PT ;  /* 0x000000ff0f00720c */ /* 0x000fe20003f06270 */
[----:B------:R-:W-:Y:S01]  /*1d80*/  @!P6 IMAD.IADD R147, R147, 0x1, -R5 ;  /* 0x000000019393e824 */ /* 0x000fe200078e0a05 */
[----:B------:R-:W-:Y:S01]  /*1d90*/  LOP3.LUT R15, R2, 0x1b, R7, 0xfe, !PT ;  /* 0x0000001b020f7812 */ /* 0x000fe200078efe07 */
[C---:B------:R-:W-:Y:S01]  /*1da0*/  IMAD R146, R5.reuse, R6, R146 ;  /* 0x0000000605927224 */ /* 0x040fe200078e0292 */
[----:B------:R-:W-:Y:S01]  /*1db0*/  ISETP.GT.U32.AND P3, PT, R5, R127, PT ;  /* 0x0000007f0500720c */ /* 0x000fe20003f64070 */
[----:B------:R-:W-:Y:S01]  /*1dc0*/  IMAD.HI.U32 R6, R3, R8, RZ ;  /* 0x0000000803067227 */ /* 0x000fe200078e00ff */
[----:B------:R-:W-:-:S02]  /*1dd0*/  ISETP.GT.U32.AND P6, PT, R5, R147, PT ;  /* 0x000000930500720c */ /* 0x000fc40003fc4070 */
[----:B------:R-:W-:Y:S01]  /*1de0*/  IABS R142, R15 ;  /* 0x0000000f008e7213 */ /* 0x000fe20000000000 */
[----:B------:R-:W-:Y:S01]  /*1df0*/  @!P5 IMAD.IADD R128, R128, 0x1, -R5 ;  /* 0x000000018080d824 */ /* 0x000fe200078e0a05 */
[----:B------:R-:W-:Y:S01]  /*1e00*/  ISETP.GE.AND P5, PT, R9, RZ, PT ;  /* 0x000000ff0900720c */ /* 0x000fe20003fa6270 */
[----:B------:R-:W-:Y:S01]  /*1e10*/  IMAD.MOV R6, RZ, RZ, -R6 ;  /* 0x000000ffff067224 */ /* 0x000fe200078e0a06 */
[----:B------:R-:W-:Y:S01]  /*1e20*/  LOP3.LUT R9, R2, 0x18, R7, 0xfe, !PT ;  /* 0x0000001802097812 */ /* 0x000fe200078efe07 */
[----:B------:R-:W-:Y:S02]  /*1e30*/  @!P1 IMAD.MOV R128, RZ, RZ, -R128 ;  /* 0x000000ffff809224 */ /* 0x000fe400078e0a80 */
[----:B------:R-:W-:Y:S01]  /*1e40*/  IMAD R129, R5, R6, R8 ;  /* 0x0000000605817224 */ /* 0x000fe200078e0208 */
[----:B------:R-:W-:Y:S01]  /*1e50*/  IABS R144, R9 ;  /* 0x0000000900907213 */ /* 0x000fe20000000000 */
[--C-:B------:R-:W-:Y:S01]  /*1e60*/  @!P3 IMAD.IADD R127, R127, 0x1, -R5.reuse ;  /* 0x000000017f7fb824 */ /* 0x100fe200078e0a05 */
[----:B------:R-:W-:Y:S01]  /*1e70*/  ISETP.GT.U32.AND P3, PT, R5, R146, PT ;  /* 0x000000920500720c */ /* 0x000fe20003f64070 */
[----:B------:R-:W-:Y:S01]  /*1e80*/  @!P6 IMAD.IADD R147, R147, 0x1, -R5 ;  /* 0x000000019393e824 */ /* 0x000fe200078e0a05 */
[----:B------:R-:W-:Y:S01]  /*1e90*/  ISETP.GT.U32.AND P6, PT, R5, R129, PT ;  /* 0x000000810500720c */ /* 0x000fe20003fc4070 */
[----:B------:R-:W-:-:S04]  /*1ea0*/  IMAD.HI.U32 R6, R3, R144, RZ ;  /* 0x0000009003067227 */ /* 0x000fc800078e00ff */
[----:B------:R-:W-:-:S04]  /*1eb0*/  IMAD.HI.U32 R8, R3, R12, RZ ;  /* 0x0000000c03087227 */ /* 0x000fc800078e00ff */
[----:B------:R-:W-:Y:S02]  /*1ec0*/  IMAD.MOV R6, RZ, RZ, -R6 ;  /* 0x000000ffff067224 */ /* 0x000fe400078e0a06 */
[----:B------:R-:W-:Y:S02]  /*1ed0*/  IMAD.MOV R8, RZ, RZ, -R8 ;  /* 0x000000ffff087224 */ /* 0x000fe400078e0a08 */
[C---:B------:R-:W-:Y:S02]  /*1ee0*/  IMAD R144, R5.reuse, R6, R144 ;  /* 0x0000000605907224 */ /* 0x040fe400078e0290 */
[C---:B------:R-:W-:Y:S01]  /*1ef0*/  IMAD R143, R5.reuse, R8, R12 ;  /* 0x00000008058f7224 */ /* 0x040fe200078e020c */
[----:B------:R-:W-:Y:S01]  /*1f00*/  LOP3.LUT R12, R2, 0x1c, R7, 0xfe, !PT ;  /* 0x0000001c020c7812 */ /* 0x000fe200078efe07 */
[--C-:B------:R-:W-:Y:S01]  /*1f10*/  @!P3 IMAD.IADD R146, R146, 0x1, -R5.reuse ;  /* 0x000000019292b824 */ /* 0x100fe200078e0a05 */
[----:B------:R-:W-:Y:S01]  /*1f20*/  ISETP.GT.U32.AND P3, PT, R5, R144, PT ;  /* 0x000000900500720c */ /* 0x000fe20003f64070 */
[----:B------:R-:W-:Y:S01]  /*1f30*/  @!P6 IMAD.IADD R129, R129, 0x1, -R5 ;  /* 0x000000018181e824 */ /* 0x000fe200078e0a05 */
[----:B------:R-:W-:Y:S01]  /*1f40*/  ISETP.GT.U32.AND P6, PT, R5, R143, PT ;  /* 0x0000008f0500720c */ /* 0x000fe20003fc4070 */
[----:B------:R-:W-:Y:S01]  /*1f50*/  IMAD.HI.U32 R6, R3, R130, RZ ;  /* 0x0000008203067227 */ /* 0x000fe200078e00ff */
[----:B------:R-:W-:-:S02]  /*1f60*/  IABS R140, R12 ;  /* 0x0000000c008c7213 */ /* 0x000fc40000000000 */
[----:B------:R-:W-:Y:S01]  /*1f70*/  ISETP.GT.U32.AND P1, PT, R5, R129, PT ;  /* 0x000000810500720c */ /* 0x000fe20003f24070 */
[----:B------:R-:W-:Y:S02]  /*1f80*/  IMAD.MOV R6, RZ, RZ, -R6 ;  /* 0x000000ffff067224 */ /* 0x000fe400078e0a06 */
[----:B------:R-:W-:-:S04]  /*1f90*/  IMAD.HI.U32 R8, R3, R142, RZ ;  /* 0x0000008e03087227 */ /* 0x000fc800078e00ff */
[--C-:B------:R-:W-:Y:S01]  /*1fa0*/  @!P3 IMAD.IADD R144, R144, 0x1, -R5.reuse ;  /* 0x000000019090b824 */ /* 0x100fe200078e0a05 */
[----:B------:R-:W-:Y:S01]  /*1fb0*/  ISETP.GT.U32.AND P3, PT, R5, R146, PT ;  /* 0x000000920500720c */ /* 0x000fe20003f64070 */
[----:B------:R-:W-:Y:S02]  /*1fc0*/  @!P6 IMAD.IADD R143, R143, 0x1, -R5 ;  /* 0x000000018f8fe824 */ /* 0x000fe400078e0a05 */
[C---:B------:R-:W-:Y:S01]  /*1fd0*/  IMAD R130, R5.reuse, R6, R130 ;  /* 0x0000000605827224 */ /* 0x040fe200078e0282 */
[----:B------:R-:W-:Y:S01]  /*1fe0*/  ISETP.GT.U32.AND P6, PT, R5, R144, PT ;  /* 0x000000900500720c */ /* 0x000fe20003fc4070 */
[----:B------:R-:W-:-:S04]  /*1ff0*/  IMAD.HI.U32 R6, R3, R140, RZ ;  /* 0x0000008c03067227 */ /* 0x000fc800078e00ff */
[----:B------:R-:W-:Y:S02]  /*2000*/  IMAD.MOV R6, RZ, RZ, -R6 ;  /* 0x000000ffff067224 */ /* 0x000fe400078e0a06 */
[----:B------:R-:W-:Y:S01]  /*2010*/  @!P4 IMAD.MOV R127, RZ, RZ, -R127 ;  /* 0x000000ffff7fc224 */ /* 0x000fe200078e0a7f */
[C---:B------:R-:W-:Y:S01]  /*2020*/  ISETP.GT.U32.AND P4, PT, R5.reuse, R143, PT ;  /* 0x0000008f0500720c */ /* 0x040fe20003f84070 */
[C---:B------:R-:W-:Y:S02]  /*2030*/  IMAD R140, R5.reuse, R6, R140 ;  /* 0x00000006058c7224 */ /* 0x040fe400078e028c */
[----:B------:R-:W-:Y:S02]  /*2040*/  IMAD.MOV R8, RZ, RZ, -R8 ;  /* 0x000000ffff087224 */ /* 0x000fe400078e0a08 */
[--C-:B------:R-:W-:Y:S01]  /*2050*/  @!P6 IMAD.IADD R144, R144, 0x1, -R5.reuse ;  /* 0x000000019090e824 */ /* 0x100fe200078e0a05 */
[C---:B------:R-:W-:Y:S01]  /*2060*/  ISETP.GT.U32.AND P6, PT, R5.reuse, R140, PT ;  /* 0x0000008c0500720c */ /* 0x040fe20003fc4070 */
[----:B------:R-:W-:Y:S01]  /*2070*/  IMAD R142, R5, R8, R142 ;  /* 0x00000008058e7224 */ /* 0x000fe200078e028e */
[----:B------:R-:W-:Y:S01]  /*2080*/  IABS R8, R16 ;  /* 0x0000001000087213 */ /* 0x000fe20000000000 */
[----:B------:R-:W-:Y:S01]  /*2090*/  @!P1 IMAD.IADD R129, R129, 0x1, -R5 ;  /* 0x0000000181819824 */ /* 0x000fe200078e0a05 */
[----:B------:R-:W-:Y:S01]  /*20a0*/  ISETP.GE.AND P1, PT, R9, RZ, PT ;  /* 0x000000ff0900720c */ /* 0x000fe20003f26270 */
[----:B------:R-:W-:Y:S01]  /*20b0*/  @!P2 IMAD.MOV R147, RZ, RZ, -R147 ;  /* 0x000000ffff93a224 */ /* 0x000fe200078e0a93 */
[----:B------:R-:W-:Y:S01]  /*20c0*/  ISETP.GT.U32.AND P2, PT, R5, R130, PT ;  /* 0x000000820500720c */ /* 0x000fe20003f44070 */
[----:B------:R-:W-:Y:S01]  /*20d0*/  IMAD.HI.U32 R6, R3, R8, RZ ;  /* 0x0000000803067227 */ /* 0x000fe200078e00ff */
[----:B------:R-:W-:-:S03]  /*20e0*/  LOP3.LUT R9, R2, 0x1e, R7, 0xfe, !PT ;  /* 0x0000001e02097812 */ /* 0x000fc600078efe07 */
[--C-:B------:R-:W-:Y:S01]  /*20f0*/  @!P4 IMAD.IADD R143, R143, 0x1, -R5.reuse ;  /* 0x000000018f8fc824 */ /* 0x100fe200078e0a05 */
[----:B------:R-:W-:Y:S01]  /*2100*/  ISETP.GE.AND P4, PT, R13, RZ, PT ;  /* 0x000000ff0d00720c */ /* 0x000fe20003f86270 */
[----:B------:R-:W-:Y:S01]  /*2110*/  @!P6 IMAD.IADD R140, R140, 0x1, -R5 ;  /* 0x000000018c8ce824 */ /* 0x000fe200078e0a05 */
[----:B------:R-:W-:Y:S01]  /*2120*/  IABS R138, R9 ;  /* 0x00000009008a7213 */ /* 0x000fe20000000000 */
[----:B------:R-:W-:Y:S01]  /*2130*/  IMAD.MOV R6, RZ, RZ, -R6 ;  /* 0x000000ffff067224 */ /* 0x000fe200078e0a06 */
[C---:B------:R-:W-:Y:S01]  /*2140*/  LOP3.LUT R13, R2.reuse, 0x20, R7, 0xfe, !PT ;  /* 0x00000020020d7812 */ /* 0x040fe200078efe07 */
[----:B------:R-:W-:Y:S01]  /*2150*/  @!P5 IMAD.MOV R129, RZ, RZ, -R129 ;  /* 0x000000ffff81d224 */ /* 0x000fe200078e0a81 */
[C---:B------:R-:W-:Y:S01]  /*2160*/  ISETP.GT.U32.AND P5, PT, R5.reuse, R140, PT ;  /* 0x0000008c0500720c */ /* 0x040fe20003fa4070 */
[----:B------:R-:W-:Y:S01]  /*2170*/  IMAD R131, R5, R6, R8 ;  /* 0x0000000605837224 */ /* 0x000fe200078e0208 */
[----:B------:R-:W-:Y:S01]  /*2180*/  LOP3.LUT R8, R2, 0x1f, R7, 0xfe, !PT ;  /* 0x0000001f02087812 */ /* 0x000fe200078efe07 */
[----:B------:R-:W-:-:S03]  /*2190*/  IMAD.HI.U32 R6, R3, R138, RZ ;  /* 0x0000008a03067227 */ /* 0x000fc600078e00ff */
[----:B------:R-:W-:Y:S01]  /*21a0*/  IABS R136, R8 ;  /* 0x0000000800887213 */ /* 0x000fe20000000000 */
[--C-:B------:R-:W-:Y:S01]  /*21b0*/  @!P3 IMAD.IADD R146, R146, 0x1, -R5.reuse ;  /* 0x000000019292b824 */ /* 0x100fe200078e0a05 */
[C---:B------:R-:W-:Y:S01]  /*21c0*/  ISETP.GT.U32.AND P3, PT, R5.reuse, R142, PT ;  /* 0x0000008e0500720c */ /* 0x040fe20003f64070 */
[----:B------:R-:W-:Y:S01]  /*21d0*/  @!P2 IMAD.IADD R130, R130, 0x1, -R5 ;  /* 0x000000018282a824 */ /* 0x000fe200078e0a05 */
[----:B------:R-:W-:Y:S01]  /*21e0*/  ISETP.GE.AND P2, PT, R14, RZ, PT ;  /* 0x000000ff0e00720c */ /* 0x000fe20003f46270 */
[----:B------:R-:W-:Y:S01]  /*21f0*/  IMAD.MOV R6, RZ, RZ, -R6 ;  /* 0x000000ffff067224 */ /* 0x000fe200078e0a06 */
[----:B------:R-:W-:Y:S01]  /*2200*/  IABS R14, R17 ;  /* 0x00000011000e7213 */ /* 0x000fe20000000000 */
[----:B------:R-:W-:Y:S01]  /*2210*/  @!P0 IMAD.MOV R146, RZ, RZ, -R146 ;  /* 0x000000ffff928224 */ /* 0x000fe200078e0a92 */
[C---:B------:R-:W-:Y:S01]  /*2220*/  ISETP.GT.U32.AND P0, PT, R5.reuse, R130, PT ;  /* 0x000000820500720c */ /* 0x040fe20003f04070 */
[----:B------:R-:W-:Y:S01]  /*2230*/  @!P4 IMAD.MOV R143, RZ, RZ, -R143 ;  /* 0x000000ffff8fc224 */ /* 0x000fe200078e0a8f */
[C---:B------:R-:W-:Y:S01]  /*2240*/  ISETP.GT.U32.AND P4, PT, R5.reuse, R131, PT ;  /* 0x000000830500720c */ /* 0x040fe20003f84070 */
[----:B------:R-:W-:-:S02]  /*2250*/  IMAD R138, R5, R6, R138 ;  /* 0x00000006058a7224 */ /* 0x000fc400078e028a */
[----:B------:R-:W-:Y:S02]  /*2260*/  @!P5 IMAD.IADD R140, R140, 0x1, -R5 ;  /* 0x000000018c8cd824 */ /* 0x000fe400078e0a05 */
[----:B------:R-:W-:Y:S01]  /*2270*/  IMAD.HI.U32 R6, R3, R136, RZ ;  /* 0x0000008803067227 */ /* 0x000fe200078e00ff */
[----:B------:R-:W-:-:S03]  /*2280*/  ISETP.GT.U32.AND P5, PT, R5, R138, PT ;  /* 0x0000008a0500720c */ /* 0x000fc60003fa4070 */
[----:B------:R-:W-:Y:S02]  /*2290*/  IMAD.MOV R6, RZ, RZ, -R6 ;  /* 0x000000ffff067224 */ /* 0x000fe400078e0a06 */
[--C-:B------:R-:W-:Y:S01]  /*22a0*/  @!P0 IMAD.IADD R130, R130, 0x1, -R5.reuse ;  /* 0x0000000182828824 */ /* 0x100fe200078e0a05 */
[----:B------:R-:W-:Y:S01]  /*22b0*/  ISETP.GE.AND P0, PT, R16, RZ, PT ;  /* 0x000000ff1000720c */ /* 0x000fe20003f06270 */
[--C-:B------:R-:W-:Y:S01]  /*22c0*/  @!P4 IMAD.IADD R131, R131, 0x1, -R5.reuse ;  /* 0x000000018383c824 */ /* 0x100fe200078e0a05 */
[----:B------:R-:W-:Y:S01]  /*22d0*/  ISETP.GE.AND P4, PT, R8, RZ, PT ;  /* 0x000000ff0800720c */ /* 0x000fe20003f86270 */
[----:B------:R-:W-:Y:S01]  /*22e0*/  @!P2 IMAD.MOV R130, RZ, RZ, -R130 ;  /* 0x000000ffff82a224 */ /* 0x000fe200078e0a82 */
[----:B------:R-:W-:Y:S01]  /*22f0*/  IABS R8, R13 ;  /* 0x0000000d00087213 */ /* 0x000fe20000000000 */
[C---:B------:R-:W-:Y:S01]  /*2300*/  IMAD R136, R5.reuse, R6, R136 ;  /* 0x0000000605887224 */ /* 0x040fe200078e0288 */
[----:B------:R-:W-:Y:S01]  /*2310*/  ISETP.GT.U32.AND P2, PT, R5, R131, PT ;  /* 0x000000830500720c */ /* 0x000fe20003f44070 */
[----:B------:R-:W-:Y:S01]  /*2320*/  @!P5 IMAD.IADD R138, R138, 0x1, -R5 ;  /* 0x000000018a8ad824 */ /* 0x000fe200078e0a05 */
[----:B------:R-:W-:Y:S01]  /*2330*/  LOP3.LUT R16, R2, 0x22, R7, 0xfe, !PT ;  /* 0x0000002202107812 */ /* 0x000fe200078efe07 */
[----:B------:R-:W-:-:S03]  /*2340*/  IMAD.HI.U32 R6, R3, R8, RZ ;  /* 0x0000000803067227 */ /* 0x000fc600078e00ff */
[----:B------:R-:W-:Y:S01]  /*2350*/  ISETP.GT.U32.AND P5, PT, R5, R138, PT ;  /* 0x0000008a0500720c */ /* 0x000fe20003fa4070 */
[----:B------:R-:W-:Y:S02]  /*2360*/  IMAD.MOV R6, RZ, RZ, -R6 ;  /* 0x000000ffff067224 */ /* 0x000fe400078e0a06 */
[----:B------:R-:W-:Y:S01]  /*2370*/  @!P3 IMAD.IADD R142, R142, 0x1, -R5 ;  /* 0x000000018e8eb824 */ /* 0x000fe200078e0a05 */
[----:B------:R-:W-:Y:S01]  /*2380*/  ISETP.GE.AND P3, PT, R15, RZ, PT ;  /* 0x000000ff0f00720c */ /* 0x000fe20003f66270 */
[----:B------:R-:W-:Y:S01]  /*2390*/  IMAD R135, R5, R6, R8 ;  /* 0x0000000605877224 */ /* 0x000fe200078e0208 */
[----:B------:R-:W-:Y:S01]  /*23a0*/  LOP3.LUT R15, R2, 0x21, R7, 0xfe, !PT ;  /* 0x00000021020f7812 */ /* 0x000fe200078efe07 */
[----:B------:R-:W-:Y:S01]  /*23b0*/  @!P2 IMAD.IADD R131, R131, 0x1, -R5 ;  /* 0x000000018383a824 */ /* 0x000fe200078e0a05 */
[C---:B------:R-:W-:Y:S01]  /*23c0*/  ISETP.GT.U32.AND P2, PT, R5.reuse, R136, PT ;  /* 0x000000880500720c */ /* 0x040fe20003f44070 */
[----:B------:R-:W-:Y:S01]  /*23d0*/  @!P1 IMAD.MOV R144, RZ, RZ, -R144 ;  /* 0x000000ffff909224 */ /* 0x000fe200078e0a90 */
[C---:B------:R-:W-:Y:S01]  /*23e0*/  ISETP.GT.U32.AND P6, PT, R5.reuse, R142, PT ;  /* 0x0000008e0500720c */ /* 0x040fe20003fc4070 */
[----:B------:R-:W-:Y:S01]  /*23f0*/  @!P0 IMAD.MOV R131, RZ, RZ, -R131 ;  /* 0x000000ffff838224 */ /* 0x000fe200078e0a83 */
[----:B------:R-:W-:Y:S01]  /*2400*/  IABS R134, R15 ;  /* 0x0000000f00867213 */ /* 0x000fe20000000000 */
[----:B------:R-:W-:Y:S01]  /*2410*/  @!P5 IMAD.IADD R138, R138, 0x1, -R5 ;  /* 0x000000018a8ad824 */ /* 0x000fe200078e0a05 */
[----:B------:R-:W-:-:S02]  /*2420*/  ISETP.GT.U32.AND P5, PT, R5, R135, PT ;  /* 0x000000870500720c */ /* 0x000fc40003fa4070 */
[----:B------:R-:W-:Y:S01]  /*2430*/  ISETP.GE.AND P1, PT, R12, RZ, PT ;  /* 0x000000ff0c00720c */ /* 0x000fe20003f26270 */
[----:B------:R-:W-:Y:S01]  /*2440*/  IMAD.HI.U32 R6, R3, R134, RZ ;  /* 0x0000008603067227 */ /* 0x000fe200078e00ff */
[----:B------:R-:W-:-:S03]  /*2450*/  IABS R12, R16 ;  /* 0x00000010000c7213 */ /* 0x000fc60000000000 */
[--C-:B------:R-:W-:Y:S01]  /*2460*/  @!P2 IMAD.IADD R136, R136, 0x1, -R5.reuse ;  /* 0x000000018888a824 */ /* 0x100fe200078e0a05 */
[----:B------:R-:W-:Y:S01]  /*2470*/  ISETP.GE.AND P2, PT, R13, RZ, PT ;  /* 0x000000ff0d00720c */ /* 0x000fe20003f46270 */
[----:B------:R-:W-:Y:S01]  /*2480*/  @!P6 IMAD.IADD R142, R142, 0x1, -R5 ;  /* 0x000000018e8ee824 */ /* 0x000fe200078e0a05 */
[----:B------:R-:W-:Y:S01]  /*2490*/  ISETP.GE.AND P6, PT, R9, RZ, PT ;  /* 0x000000ff0900720c */ /* 0x000fe20003fc6270 */
[----:B------:R-:W-:Y:S01]  /*24a0*/  IMAD.HI.U32 R9, R3, R14, RZ ;  /* 0x0000000e03097227 */ /* 0x000fe200078e00ff */
[----:B------:R-:W-:-:S03]  /*24b0*/  LOP3.LUT R13, R2, 0x25, R7, 0xfe, !PT ;  /* 0x00000025020d7812 */ /* 0x000fc600078efe07 */
[----:B------:R-:W-:Y:S01]  /*24c0*/  @!P5 IMAD.IADD R135, R135, 0x1, -R5 ;  /* 0x000000018787d824 */ /* 0x000fe200078e0a05 */
[----:B------:R-:W-:Y:S01]  /*24d0*/  ISETP.GT.U32.AND P5, PT, R5, R136, PT ;  /* 0x000000880500720c */ /* 0x000fe20003fa4070 */
[----:B------:R-:W-:Y:S02]  /*24e0*/  IMAD.MOV R9, RZ, RZ, -R9 ;  /* 0x000000ffff097224 */ /* 0x000fe400078e0a09 */
[----:B------:R-:W-:Y:S02]  /*24f0*/  IMAD.MOV R6, RZ, RZ, -R6 ;  /* 0x000000ffff067224 */ /* 0x000fe400078e0a06 */
[----:B------:R-:W-:-:S04]  /*2500*/  IMAD.HI.U32 R8, R3, R12, RZ ;  /* 0x0000000c03087227 */ /* 0x000fc800078e00ff */
[C---:B------:R-:W-:Y:S01]  /*2510*/  IMAD R137, R5.reuse, R9, R14 ;  /* 0x0000000905897224 */ /* 0x040fe200078e020e */
[----:B------:R-:W-:Y:S01]  /*2520*/  IABS R9, R13 ;  /* 0x0000000d00097213 */ /* 0x000fe20000000000 */
[C---:B------:R-:W-:Y:S01]  /*2530*/  IMAD R134, R5.reuse, R6, R134 ;  /* 0x0000000605867224 */ /* 0x040fe200078e0286 */
[----:B------:R-:W-:Y:S01]  /*2540*/  IABS R6, R18 ;  /* 0x0000001200067213 */ /* 0x000fe20000000000 */
[----:B------:R-:W-:Y:S02]  /*2550*/  IMAD.MOV R8, RZ, RZ, -R8 ;  /* 0x000000ffff087224 */ /* 0x000fe400078e0a08 */
[----:B------:R-:W-:Y:S01]  /*2560*/  @!P5 IMAD.IADD R136, R136, 0x1, -R5 ;  /* 0x000000018888d824 */ /* 0x000fe200078e0a05 */
[C---:B------:R-:W-:Y:S01]  /*2570*/  ISETP.GT.U32.AND P5, PT, R5.reuse, R137, PT ;  /* 0x000000890500720c */ /* 0x040fe20003fa4070 */
[----:B------:R-:W-:Y:S02]  /*2580*/  IMAD R133, R5, R8, R12 ;  /* 0x0000000805857224 */ /* 0x000fe400078e020c */
[----:B------:R-:W-:-:S02]  /*2590*/  IMAD.MOV.U32 R8, RZ, RZ, R6 ;  /* 0x000000ffff087224 */ /* 0x000fc400078e0006 */
[----:B------:R-:W-:Y:S01]  /*25a0*/  @!P3 IMAD.MOV R142, RZ, RZ, -R142 ;  /* 0x000000ffff8eb224 */ /* 0x000fe200078e0a8e */
[----:B------:R-:W-:Y:S01]  /*25b0*/  ISETP.GT.U32.AND P3, PT, R5, R135, PT ;  /* 0x000000870500720c */ /* 0x000fe20003f64070 */
[----:B------:R-:W-:Y:S01]  /*25c0*/  IMAD.HI.U32 R6, R3, R8, RZ ;  /* 0x0000000803067227 */ /* 0x000fe200078e00ff */
[----:B------:R-:W-:-:S03]  /*25d0*/  ISETP.GT.U32.AND P0, PT, R5, R133, PT ;  /* 0x000000850500720c */ /* 0x000fc60003f04070 */
[----:B------:R-:W-:Y:S02]  /*25e0*/  IMAD.MOV R6, RZ, RZ, -R6 ;  /* 0x000000ffff067224 */ /* 0x000fe400078e0a06 */
[----:B------:R-:W-:Y:S02]  /*25f0*/  @!P5 IMAD.IADD R137, R137, 0x1, -R5 ;  /* 0x000000018989d824 */ /* 0x000fe400078e0a05 */
[C---:B------:R-:W-:Y:S02]  /*2600*/  IMAD R141, R5.reuse, R6, R8 ;  /* 0x00000006058d7224 */ /* 0x040fe400078e0208 */
[----:B------:R-:W-:Y:S01]  /*2610*/  IMAD.MOV.U32 R8, RZ, RZ, R9 ;  /* 0x000000ffff087224 */ /* 0x000fe200078e0009 */
[----:B------:R-:W-:Y:S01]  /*2620*/  ISETP.GT.U32.AND P5, PT, R5, R137, PT ;  /* 0x000000890500720c */ /* 0x000fe20003fa4070 */
[----:B------:R-:W-:Y:S01]  /*2630*/  @!P3 IMAD.IADD R135, R135, 0x1, -R5 ;  /* 0x000000018787b824 */ /* 0x000fe200078e0a05 */
[----:B------:R-:W-:Y:S01]  /*2640*/  LOP3.LUT R9, R2, 0x26, R7, 0xfe, !PT ;  /* 0x0000002602097812 */ /* 0x000fe200078efe07 */
[----:B------:R-:W-:Y:S01]  /*2650*/  IMAD.HI.U32 R6, R3, R8, RZ ;  /* 0x0000000803067227 */ /* 0x000fe200078e00ff */
[----:B------:R-:W-:-:S02]  /*2660*/  ISETP.GE.AND P3, PT, R16, RZ, PT ;  /* 0x000000ff1000720c */ /* 0x000fc40003f66270 */
[----:B------:R-:W-:Y:S01]  /*2670*/  IABS R12, R9 ;  /* 0x00000009000c7213 */ /* 0x000fe20000000000 */
[----:B------:R-:W-:Y:S02]  /*2680*/  IMAD.MOV R6, RZ, RZ, -R6 ;  /* 0x000000ffff067224 */ /* 0x000fe400078e0a06 */
[----:B------:R-:W-:Y:S01]  /*2690*/  @!P2 IMAD.MOV R135, RZ, RZ, -R135 ;  /* 0x000000ffff87a224 */ /* 0x000fe200078e0a87 */
[C---:B------:R-:W-:Y:S01]  /*26a0*/  ISETP.GT.U32.AND P2, PT, R5.reuse, R141, PT ;  /* 0x0000008d0500720c */ /* 0x040fe20003f44070 */
[C---:B------:R-:W-:Y:S02]  /*26b0*/  IMAD R145, R5.reuse, R6, R8 ;  /* 0x0000000605917224 */ /* 0x040fe400078e0208 */
[----:B------:R-:W-:Y:S01]  /*26c0*/  @!P1 IMAD.MOV R140, RZ, RZ, -R140 ;  /* 0x000000ffff8c9224 */ /* 0x000fe200078e0a8c */
[----:B------:R-:W-:Y:S01]  /*26d0*/  ISETP.GT.U32.AND P1, PT, R5, R134, PT ;  /* 0x000000860500720c */ /* 0x000fe20003f24070 */
[--C-:B------:R-:W-:Y:S01]  /*26e0*/  @!P5 IMAD.IADD R137, R137, 0x1, -R5.reuse ;  /* 0x000000018989d824 */ /* 0x100fe200078e0a05 */
[----:B------:R-:W-:Y:S01]  /*26f0*/  ISETP.GT.U32.AND P5, PT, R5, R145, PT ;  /* 0x000000910500720c */ /* 0x000fe20003fa4070 */
[----:B------:R-:W-:-:S02]  /*2700*/  @!P0 IMAD.IADD R133, R133, 0x1, -R5 ;  /* 0x0000000185858824 */ /* 0x000fc400078e0a05 */
[----:B------:R-:W-:Y:S01]  /*2710*/  @!P6 IMAD.MOV R138, RZ, RZ, -R138 ;  /* 0x000000ffff8ae224 */ /* 0x000fe200078e0a8a */
[----:B------:R-:W-:Y:S01]  /*2720*/  ISETP.GE.AND P6, PT, R15, RZ, PT ;  /* 0x000000ff0f00720c */ /* 0x000fe20003fc6270 */
[----:B------:R-:W-:Y:S01]  /*2730*/  @!P4 IMAD.MOV R136, RZ, RZ, -R136 ;  /* 0x000000ffff88c224 */ /* 0x000fe200078e0a88 */
[----:B------:R-:W-:Y:S01]  /*2740*/  ISETP.GT.U32.AND P4, PT, R5, R133, PT ;  /* 0x000000850500720c */ /* 0x000fe20003f84070 */
[----:B------:R-:W-:Y:S01]  /*2750*/  IMAD.HI.U32 R6, R3, R12, RZ ;  /* 0x0000000c03067227 */ /* 0x000fe200078e00ff */
[----:B------:R-:W-:-:S03]  /*2760*/  LOP3.LUT R15, R2, 0x27, R7, 0xfe, !PT ;  /* 0x00000027020f7812 */ /* 0x000fc600078efe07 */
[--C-:B------:R-:W-:Y:S01]  /*2770*/  @!P2 IMAD.IADD R141, R141, 0x1, -R5.reuse ;  /* 0x000000018d8da824 */ /* 0x100fe200078e0a05 */
[----:B------:R-:W-:Y:S01]  /*2780*/  IABS R8, R15 ;  /* 0x0000000f00087213 */ /* 0x000fe20000000000 */
[----:B------:R-:W-:Y:S01]  /*2790*/  IMAD.MOV R6, RZ, RZ, -R6 ;  /* 0x000000ffff067224 */ /* 0x000fe200078e0a06 */
[----:B------:R-:W-:Y:S01]  /*27a0*/  ISETP.GE.AND P2, PT, R9, RZ, PT ;  /* 0x000000ff0900720c */ /* 0x000fe20003f46270 */
[----:B------:R-:W-:Y:S01]  /*27b0*/  @!P1 IMAD.IADD R134, R134, 0x1, -R5 ;  /* 0x0000000186869824 */ /* 0x000fe200078e0a05 */
[----:B------:R-:W-:Y:S01]  /*27c0*/  LOP3.LUT R9, R2, 0x28, R7, 0xfe, !PT ;  /* 0x0000002802097812 */ /* 0x000fe200078efe07 */
[----:B------:R-:W-:Y:S01]  /*27d0*/  @!P5 IMAD.IADD R145, R145, 0x1, -R5 ;  /* 0x000000019191d824 */ /* 0x000fe200078e0a05 */
[C---:B------:R-:W-:Y:S01]  /*27e0*/  ISETP.GT.U32.AND P5, PT, R5.reuse, R141, PT ;  /* 0x0000008d0500720c */ /* 0x040fe20003fa4070 */
[C---:B------:R-:W-:Y:S01]  /*27f0*/  IMAD R149, R5.reuse, R6, R12 ;  /* 0x0000000605957224 */ /* 0x040fe200078e020c */
[----:B------:R-:W-:Y:S01]  /*2800*/  ISETP.GT.U32.AND P0, PT, R5, R134, PT ;  /* 0x000000860500720c */ /* 0x000fe20003f04070 */
[----:B------:R-:W-:Y:S01]  /*2810*/  IMAD.HI.U32 R6, R3, R8, RZ ;  /* 0x0000000803067227 */ /* 0x000fe200078e00ff */
[----:B------:R-:W-:-:S02]  /*2820*/  IABS R12, R9 ;  /* 0x00000009000c7213 */ /* 0x000fc40000000000 */
[----:B------:R-:W-:Y:S01]  /*2830*/  ISETP.GE.AND P1, PT, R17, RZ, PT ;  /* 0x000000ff1100720c */ /* 0x000fe20003f26270 */
[----:B------:R-:W-:Y:S01]  /*2840*/  @!P4 IMAD.IADD R133, R133, 0x1, -R5 ;  /* 0x000000018585c824 */ /* 0x000fe200078e0a05 */
[----:B------:R-:W-:Y:S01]  /*2850*/  ISETP.GE.AND P4, PT, R13, RZ, PT ;  /* 0x000000ff0d00720c */ /* 0x000fe20003f86270 */
[----:B------:R-:W-:Y:S01]  /*2860*/  IMAD.MOV R6, RZ, RZ, -R6 ;  /* 0x000000ffff067224 */ /* 0x000fe200078e0a06 */
[C---:B------:R-:W-:Y:S01]  /*2870*/  LOP3.LUT R13, R2.reuse, 0x29, R7, 0xfe, !PT ;  /* 0x00000029020d7812 */ /* 0x040fe200078efe07 */
[----:B------:R-:W-:Y:S01]  /*2880*/  @!P3 IMAD.MOV R133, RZ, RZ, -R133 ;  /* 0x000000ffff85b224 */ /* 0x000fe200078e0a85 */
[C---:B------:R-:W-:Y:S01]  /*2890*/  ISETP.GT.U32.AND P3, PT, R5.reuse, R149, PT ;  /* 0x000000950500720c */ /* 0x040fe20003f64070 */
[----:B------:R-:W-:Y:S01]  /*28a0*/  IMAD R153, R5, R6, R8 ;  /* 0x0000000605997224 */ /* 0x000fe200078e0208 */
[----:B------:R-:W-:Y:S01]  /*28b0*/  IABS R14, R13 ;  /* 0x0000000d000e7213 */ /* 0x000fe20000000000 */
[----:B------:R-:W-:Y:S01]  /*28c0*/  @!P5 IMAD.IADD R141, R141, 0x1, -R5 ;  /* 0x000000018d8dd824 */ /* 0x000fe200078e0a05 */
[----:B------:R-:W-:Y:S01]  /*28d0*/  LOP3.LUT R17, R2, 0x2c, R7, 0xfe, !PT ;  /* 0x0000002c02117812 */ /* 0x000fe200078efe07 */
[----:B------:R-:W-:Y:S01]  /*28e0*/  @!P0 IMAD.IADD R134, R134, 0x1, -R5 ;  /* 0x0000000186868824 */ /* 0x000fe200078e0a05 */
[----:B------:R-:W-:Y:S01]  /*28f0*/  ISETP.GT.U32.AND P5, PT, R5, R153, PT ;  /* 0x000000990500720c */ /* 0x000fe20003fa4070 */
[----:B------:R-:W-:Y:S01]  /*2900*/  IMAD.HI.U32 R6, R3, R12, RZ ;  /* 0x0000000c03067227 */ /* 0x000fe200078e00ff */
[----:B------:R-:W-:-:S02]  /*2910*/  ISETP.GE.AND P0, PT, R18, RZ, PT ;  /* 0x000000ff1200720c */ /* 0x000fc40003f06270 */
[----:B------:R-:W-:Y:S01]  /*2920*/  IABS R18, R17 ;  /* 0x0000001100127213 */ /* 0x000fe20000000000 */
[----:B------:R-:W-:Y:S01]  /*2930*/  @!P6 IMAD.MOV R134, RZ, RZ, -R134 ;  /* 0x000000ffff86e224 */ /* 0x000fe200078e0a86 */
[----:B------:R-:W-:Y:S01]  /*2940*/  ISETP.GT.U32.AND P6, PT, R5, R145, PT ;  /* 0x000000910500720c */ /* 0x000fe20003fc4070 */
[----:B------:R-:W-:Y:S01]  /*2950*/  @!P3 IMAD.IADD R149, R149, 0x1, -R5 ;  /* 0x000000019595b824 */ /* 0x000fe200078e0a05 */
[----:B------:R-:W-:Y:S01]  /*2960*/  ISETP.GE.AND P3, PT, R13, RZ, PT ;  /* 0x000000ff0d00720c */ /* 0x000fe20003f66270 */
[----:B------:R-:W-:Y:S01]  /*2970*/  IMAD.HI.U32 R8, R3, R14, RZ ;  /* 0x0000000e03087227 */ /* 0x000fe200078e00ff */
[----:B------:R-:W-:-:S03]  /*2980*/  LOP3.LUT R13, R2, 0x2a, R7, 0xfe, !PT ;  /* 0x0000002a020d7812 */ /* 0x000fc600078efe07 */
[--C-:B------:R-:W-:Y:S01]  /*2990*/  @!P5 IMAD.IADD R153, R153, 0x1, -R5.reuse ;  /* 0x000000019999d824 */ /* 0x100fe200078e0a05 */
[----:B------:R-:W-:Y:S01]  /*29a0*/  ISETP.GT.U32.AND P5, PT, R5, R149, PT ;  /* 0x000000950500720c */ /* 0x000fe20003fa4070 */
[----:B------:R-:W-:Y:S02]  /*29b0*/  IMAD.MOV R6, RZ, RZ, -R6 ;  /* 0x000000ffff067224 */ /* 0x000fe400078e0a06 */
[----:B------:R-:W-:Y:S02]  /*29c0*/  IMAD.MOV R8, RZ, RZ, -R8 ;  /* 0x000000ffff087224 */ /* 0x000fe400078e0a08 */
[----:B------:R-:W-:Y:S01]  /*29d0*/  @!P6 IMAD.IADD R145, R145, 0x1, -R5 ;  /* 0x000000019191e824 */ /* 0x000fe200078e0a05 */
[----:B------:R-:W-:Y:S01]  /*29e0*/  ISETP.GE.AND P6, PT, R9, RZ, PT ;  /* 0x000000ff0900720c */ /* 0x000fe20003fc6270 */
[C---:B------:R-:W-:Y:S01]  /*29f0*/  IMAD R6, R5.reuse, R6, R12 ;  /* 0x0000000605067224 */ /* 0x040fe200078e020c */
[----:B------:R-:W-:Y:S01]  /*2a00*/  IABS R12, R13 ;  /* 0x0000000d000c7213 */ /* 0x000fe20000000000 */
[----:B------:R-:W-:-:S02]  /*2a10*/  IMAD R8, R5, R8, R14 ;  /* 0x0000000805087224 */ /* 0x000fc400078e020e */
[----:B------:R-:W-:Y:S01]  /*2a20*/  @!P4 IMAD.MOV R145, RZ, RZ, -R145 ;  /* 0x000000ffff91c224 */ /* 0x000fe200078e0a91 */
[----:B------:R-:W-:Y:S01]  /*2a30*/  ISETP.GT.U32.AND P4, PT, R5, R6, PT ;  /* 0x000000060500720c */ /* 0x000fe20003f84070 */
[----:B------:R-:W-:Y:S01]  /*2a40*/  @!P5 IMAD.IADD R149, R149, 0x1, -R5 ;  /* 0x000000019595d824 */ /* 0x000fe200078e0a05 */
[C---:B------:R-:W-:Y:S01]  /*2a50*/  ISETP.GT.U32.AND P5, PT, R5.reuse, R8, PT ;  /* 0x000000080500720c */ /* 0x040fe20003fa4070 */
[----:B------:R-:W-:Y:S01]  /*2a60*/  @!P0 IMAD.MOV R141, RZ, RZ, -R141 ;  /* 0x000000ffff8d8224 */ /* 0x000fe200078e0a8d */
[----:B------:R-:W-:Y:S01]  /*2a70*/  ISETP.GT.U32.AND P0, PT, R5, R153, PT ;  /* 0x000000990500720c */ /* 0x000fe20003f04070 */
[----:B------:R-:W-:Y:S01]  /*2a80*/  @!P1 IMAD.MOV R137, RZ, RZ, -R137 ;  /* 0x000000ffff899224 */ /* 0x000fe200078e0a89 */
[----:B------:R-:W-:Y:S01]  /*2a90*/  ISETP.GE.AND P1, PT, R15, RZ, PT ;  /* 0x000000ff0f00720c */ /* 0x000fe20003f26270 */
[----:B------:R-:W-:Y:S01]  /*2aa0*/  IMAD.HI.U32 R9, R3, R12, RZ ;  /* 0x0000000c03097227 */ /* 0x000fe200078e00ff */
[----:B------:R-:W-:-:S03]  /*2ab0*/  LOP3.LUT R15, R2, 0x2b, R7, 0xfe, !PT ;  /* 0x0000002b020f7812 */ /* 0x000fc600078efe07 */
[----:B------:R-:W-:Y:S01]  /*2ac0*/  IMAD.MOV R9, RZ, RZ, -R9 ;  /* 0x000000ffff097224 */ /* 0x000fe200078e0a09 */
[----:B------:R-:W-:Y:S01]  /*2ad0*/  IABS R16, R15 ;  /* 0x0000000f00107213 */ /* 0x000fe20000000000 */
[--C-:B------:R-:W-:Y:S02]  /*2ae0*/  @!P4 IMAD.IADD R6, R6, 0x1, -R5.reuse ;  /* 0x000000010606c824 */ /* 0x100fe400078e0a05 */
[----:B------:R-:W-:Y:S02]  /*2af0*/  @!P5 IMAD.IADD R8, R8, 0x1, -R5 ;  /* 0x000000010808d824 */ /* 0x000fe400078e0a05 */
[C---:B------:R-:W-:Y:S01]  /*2b00*/  IMAD R12, R5.reuse, R9, R12 ;  /* 0x00000009050c7224 */ /* 0x040fe200078e020c */
[----:B------:R-:W-:Y:S01]  /*2b10*/  ISETP.GT.U32.AND P5, PT, R5, R6, PT ;  /* 0x000000060500720c */ /* 0x000fe20003fa4070 */
[----:B------:R-:W-:-:S03]  /*2b20*/  IMAD.HI.U32 R9, R3, R16, RZ ;  /* 0x0000001003097227 */ /* 0x000fc600078e00ff */
[C---:B------:R-:W-:Y:S01]  /*2b30*/  ISETP.GT.U32.AND P4, PT, R5.reuse, R12, PT ;  /* 0x0000000c0500720c */ /* 0x040fe20003f84070 */
[----:B------:R-:W-:Y:S01]  /*2b40*/  @!P2 IMAD.MOV R149, RZ, RZ, -R149 ;  /* 0x000000ffff95a224 */ /* 0x000fe200078e0a95 */
[----:B------:R-:W-:Y:S01]  /*2b50*/  ISETP.GT.U32.AND P2, PT, R5, R8, PT ;  /* 0x000000080500720c */ /* 0x000fe20003f44070 */
[----:B------:R-:W-:Y:S01]  /*2b60*/  @!P0 IMAD.IADD R153, R153, 0x1, -R5 ;  /* 0x0000000199998824 */ /* 0x000fe200078e0a05 */
[----:B------:R-:W-:Y:S01]  /*2b70*/  ISETP.GE.AND P0, PT, R13, RZ, PT ;  /* 0x000000ff0d00720c */ /* 0x000fe20003f06270 */
[----:B------:R-:W-:-:S04]  /*2b80*/  IMAD.HI.U32 R14, R3, R20, RZ ;  /* 0x00000014030e7227 */ /* 0x000fc800078e00ff */
[----:B------:R-:W-:Y:S02]  /*2b90*/  IMAD.MOV R9, RZ, RZ, -R9 ;  /* 0x000000ffff097224 */ /* 0x000fe400078e0a09 */
[----:B------:R-:W-:Y:S01]  /*2ba0*/  @!P1 IMAD.MOV R153, RZ, RZ, -R153 ;  /* 0x000000ffff999224 */ /* 0x000fe200078e0a99 */
[----:B------:R-:W-:Y:S01]  /*2bb0*/  ISETP.GE.AND P1, PT, R15, RZ, PT ;  /* 0x000000ff0f00720c */ /* 0x000fe20003f26270 */
[----:B------:R-:W-:Y:S02]  /*2bc0*/  IMAD.MOV R15, RZ, RZ, -R14 ;  /* 0x000000ffff0f7224 */ /* 0x000fe400078e0a0e */
[----:B------:R-:W-:Y:S02]  /*2bd0*/  IMAD R14, R5, R9, R16 ;  /* 0x00000009050e7224 */ /* 0x000fe400078e0210 */
[----:B------:R-:W-:-:S04]  /*2be0*/  IMAD.HI.U32 R13, R3, R18, RZ ;  /* 0x00000012030d7227 */ /* 0x000fc800078e00ff */
[----:B------:R-:W-:Y:S01]  /*2bf0*/  @!P5 IMAD.IADD R6, R6, 0x1, -R5 ;  /* 0x000000010606d824 */ /* 0x000fe200078e0a05 */
[C---:B------:R-:W-:Y:S01]  /*2c00*/  ISETP.GT.U32.AND P5, PT, R5.reuse, R14, PT ;  /* 0x0000000e0500720c */ /* 0x040fe20003fa4070 */
[----:B------:R-:W-:Y:S02]  /*2c10*/  IMAD.MOV R13, RZ, RZ, -R13 ;  /* 0x000000ffff0d7224 */ /* 0x000fe400078e0a0d */
[----:B------:R-:W-:Y:S02]  /*2c20*/  @!P2 IMAD.IADD R8, R8, 0x1, -R5 ;  /* 0x000000010808a824 */ /* 0x000fe400078e0a05 */
[C---:B------:R-:W-:Y:S01]  /*2c30*/  IMAD R16, R5.reuse, R13, R18 ;  /* 0x0000000d05107224 */ /* 0x040fe200078e0212 */
[C-C-:B------:R-:W-:Y:S01]  /*2c40*/  LOP3.LUT R13, R2.reuse, 0x2e, R7.reuse, 0xfe, !PT ;  /* 0x0000002e020d7812 */ /* 0x140fe200078efe07 */
[C---:B------:R-:W-:Y:S01]  /*2c50*/  IMAD R18, R5.reuse, R15, R20 ;  /* 0x0000000f05127224 */ /* 0x040fe200078e0214 */
[----:B------:R-:W-:Y:S01]  /*2c60*/  LOP3.LUT R15, R2, 0x2f, R7, 0xfe, !PT ;  /* 0x0000002f020f7812 */ /* 0x000fe200078efe07 */
[----:B------:R-:W-:Y:S01]  /*2c70*/  IMAD.MOV.U32 R161, RZ, RZ, R8 ;  /* 0x000000ffffa17224 */ /* 0x000fe200078e0008 */
[----:B------:R-:W-:Y:S01]  /*2c80*/  IABS R20, R13 ;  /* 0x0000000d00147213 */ /* 0x000fe20000000000 */
[----:B------:R-:W-:Y:S01]  /*2c90*/  @!P4 IMAD.IADD R12, R12, 0x1, -R5 ;  /* 0x000000010c0cc824 */ /* 0x000fe200078e0a05 */
[----:B------:R-:W-:Y:S01]  /*2ca0*/  IABS R9, R15 ;  /* 0x0000000f00097213 */ /* 0x000fe20000000000 */
[----:B------:R-:W-:Y:S01]  /*2cb0*/  @!P3 IMAD.MOV R161, RZ, RZ, -R161 ;  /* 0x000000ffffa1b224 */ /* 0x000fe200078e0aa1 */
[C---:B------:R-:W-:Y:S01]  /*2cc0*/  ISETP.GT.U32.AND P3, PT, R5.reuse, R18, PT ;  /* 0x000000120500720c */ /* 0x040fe20003f64070 */
[----:B------:R-:W-:Y:S01]  /*2cd0*/  @!P5 IMAD.IADD R14, R14, 0x1, -R5 ;  /* 0x000000010e0ed824 */ /* 0x000fe200078e0a05 */
[----:B------:R-:W-:Y:S01]  /*2ce0*/  ISETP.GT.U32.AND P4, PT, R5, R12, PT ;  /* 0x0000000c0500720c */ /* 0x000fe20003f84070 */
[----:B------:R-:W-:Y:S01]  /*2cf0*/  IMAD.HI.U32 R8, R3, R20, RZ ;  /* 0x0000001403087227 */ /* 0x000fe200078e00ff */
[----:B------:R-:W-:-:S02]  /*2d00*/  ISETP.GT.U32.AND P2, PT, R5, R16, PT ;  /* 0x000000100500720c */ /* 0x000fc40003f44070 */
[----:B------:R-:W-:Y:S01]  /*2d10*/  ISETP.GT.U32.AND P5, PT, R5, R14, PT ;  /* 0x0000000e0500720c */ /* 0x000fe20003fa4070 */
[----:B------:R-:W-:Y:S02]  /*2d20*/  IMAD.MOV R8, RZ, RZ, -R8 ;  /* 0x000000ffff087224 */ /* 0x000fe400078e0a08 */
[----:B------:R-:W-:Y:S01]  /*2d30*/  @!P6 IMAD.MOV R6, RZ, RZ, -R6 ;  /* 0x000000ffff06e224 */ /* 0x000fe200078e0a06 */
[----:B------:R-:W-:Y:S01]  /*2d40*/  ISETP.GE.AND P6, PT, R17, RZ, PT ;  /* 0x000000ff1100720c */ /* 0x000fe20003fc6270 */
[C---:B------:R-:W-:Y:S01]  /*2d50*/  IMAD R8, R5.reuse, R8, R20 ;  /* 0x0000000805087224 */ /* 0x040fe200078e0214 */
[----:B------:R-:W-:Y:S01]  /*2d60*/  LOP3.LUT R17, R2, 0x30, R7, 0xfe, !PT ;  /* 0x0000003002117812 */ /* 0x000fe200078efe07 */
[----:B------:R-:W-:Y:S02]  /*2d70*/  @!P3 IMAD.IADD R18, R18, 0x1, -R5 ;  /* 0x000000011212b824 */ /* 0x000fe400078e0a05 */
[----:B------:R-:W-:Y:S01]  /*2d80*/  IMAD.MOV.U32 R20, RZ, RZ, R9 ;  /* 0x000000ffff147224 */ /* 0x000fe200078e0009 */
[----:B------:R-:W-:Y:S01]  /*2d90*/  IABS R22, R17 ;  /* 0x0000001100167213 */ /* 0x000fe20000000000 */
[----:B------:R-:W-:Y:S01]  /*2da0*/  @!P4 IMAD.IADD R12, R12, 0x1, -R5 ;  /* 0x000000010c0cc824 */ /* 0x000fe200078e0a05 */
[----:B------:R-:W-:Y:S01]  /*2db0*/  ISETP.GT.U32.AND P3, PT, R5, R18, PT ;  /* 0x000000120500720c */ /* 0x000fe20003f64070 */
[----:B------:R-:W-:Y:S01]  /*2dc0*/  IMAD.HI.U32 R9, R3, R20, RZ ;  /* 0x0000001403097227 */ /* 0x000fe200078e00ff */
[----:B------:R-:W-:-:S02]  /*2dd0*/  ISETP.GE.AND P4, PT, R19, RZ, PT ;  /* 0x000000ff1300720c */ /* 0x000fc40003f86270 */
[----:B------:R-:W-:Y:S01]  /*2de0*/  LOP3.LUT R19, R2, 0x31, R7, 0xfe, !PT ;  /* 0x0000003102137812 */ /* 0x000fe200078efe07 */
[----:B------:R-:W-:Y:S01]  /*2df0*/  @!P5 IMAD.IADD R14, R14, 0x1, -R5 ;  /* 0x000000010e0ed824 */ /* 0x000fe200078e0a05 */
[----:B------:R-:W-:Y:S01]  /*2e00*/  ISETP.GE.AND P5, PT, R13, RZ, PT ;  /* 0x000000ff0d00720c */ /* 0x000fe20003fa6270 */
[----:B------:R-:W-:Y:S01]  /*2e10*/  @!P0 IMAD.MOV R12, RZ, RZ, -R12 ;  /* 0x000000ffff0c8224 */ /* 0x000fe200078e0a0c */
[C---:B------:R-:W-:Y:S01]  /*2e20*/  ISETP.GT.U32.AND P0, PT, R5.reuse, R8, PT ;  /* 0x000000080500720c */ /* 0x040fe20003f04070 */
[----:B------:R-:W-:Y:S01]  /*2e30*/  IMAD.MOV R13, RZ, RZ, -R9 ;  /* 0x000000ffff0d7224 */ /* 0x000fe200078e0a09 */
[----:B------:R-:W-:Y:S01]  /*2e40*/  IABS R24, R19 ;  /* 0x0000001300187213 */ /* 0x000fe20000000000 */
[----:B------:R-:W-:Y:S02]  /*2e50*/  @!P1 IMAD.MOV R14, RZ, RZ, -R14 ;  /* 0x000000ffff0e9224 */ /* 0x000fe400078e0a0e */
[----:B------:R-:W-:Y:S02]  /*2e60*/  IMAD R20, R5, R13, R20 ;  /* 0x0000000d05147224 */ /* 0x000fe400078e0214 */
[----:B------:R-:W-:-:S02]  /*2e70*/  @!P3 IMAD.IADD R18, R18, 0x1, -R5 ;  /* 0x000000011212b824 */ /* 0x000fc400078e0a05 */
[----:B------:R-:W-:Y:S01]  /*2e80*/  @!P2 IMAD.IADD R16, R16, 0x1, -R5 ;  /* 0x000000011010a824 */ /* 0x000fe200078e0a05 */
[----:B------:R-:W-:Y:S01]  /*2e90*/  ISETP.GT.U32.AND P3, PT, R5, R20, PT ;  /* 0x000000140500720c */ /* 0x000fe20003f64070 */
[----:B------:R-:W-:-:S03]  /*2ea0*/  IMAD.HI.U32 R9, R3, R22, RZ ;  /* 0x0000001603097227 */ /* 0x000fc600078e00ff */
[----:B------:R-:W-:Y:S01]  /*2eb0*/  ISETP.GT.U32.AND P2, PT, R5, R16, PT ;  /* 0x000000100500720c */ /* 0x000fe20003f44070 */
[----:B------:R-:W-:Y:S01]  /*2ec0*/  @!P0 IMAD.IADD R8, R8, 0x1, -R5 ;  /* 0x0000000108088824 */ /* 0x000fe200078e0a05 */
[----:B------:R-:W-:Y:S01]  /*2ed0*/  ISETP.GE.AND P0, PT, R17, RZ, PT ;  /* 0x000000ff1100720c */ /* 0x000fe20003f06270 */
[----:B------:R-:W-:Y:S01]  /*2ee0*/  IMAD.MOV R9, RZ, RZ, -R9 ;  /* 0x000000ffff097224 */ /* 0x000fe200078e0a09 */
[----:B------:R-:W-:Y:S01]  /*2ef0*/  LOP3.LUT R17, R2, 0x36, R7, 0xfe, !PT ;  /* 0x0000003602117812 */ /* 0x000fe200078efe07 */
[----:B------:R-:W-:Y:S01]  /*2f00*/  @!P4 IMAD.MOV R18, RZ, RZ, -R18 ;  /* 0x000000ffff12c224 */ /* 0x000fe200078e0a12 */
[C---:B------:R-:W-:Y:S01]  /*2f10*/  ISETP.GT.U32.AND P1, PT, R5.reuse, R8, PT ;  /* 0x000000080500720c */ /* 0x040fe20003f24070 */
[----:B------:R-:W-:Y:S01]  /*2f20*/  IMAD R22, R5, R9, R22 ;  /* 0x0000000905167224 */ /* 0x000fe200078e0216 */
[----:B------:R-:W-:Y:S01]  /*2f30*/  IABS R32, R17 ;  /* 0x0000001100207213 */ /* 0x000fe20000000000 */
[----:B------:R-:W-:Y:S01]  /*2f40*/  @!P3 IMAD.IADD R20, R20, 0x1, -R5 ;  /* 0x000000011414b824 */ /* 0x000fe200078e0a05 */
[----:B------:R-:W-:Y:S01]  /*2f50*/  ISETP.GE.AND P4, PT, R19, RZ, PT ;  /* 0x000000ff1300720c */ /* 0x000fe20003f86270 */
[----:B------:R-:W-:Y:S01]  /*2f60*/  IMAD.HI.U32 R9, R3, R24, RZ ;  /* 0x0000001803097227 */ /* 0x000fe200078e00ff */
[----:B------:R-:W-:-:S02]  /*2f70*/  LOP3.LUT R19, R2, 0x38, R7, 0xfe, !PT ;  /* 0x0000003802137812 */ /* 0x000fc400078efe07 */
[----:B------:R-:W-:Y:S01]  /*2f80*/  ISETP.GT.U32.AND P3, PT, R5, R20, PT ;  /* 0x000000140500720c */ /* 0x000fe20003f64070 */
[----:B------:R-:W-:Y:S01]  /*2f90*/  IMAD.MOV R13, RZ, RZ, -R9 ;  /* 0x000000ffff0d7224 */ /* 0x000fe200078e0a09 */
[----:B------:R-:W-:Y:S01]  /*2fa0*/  IABS R34, R19 ;  /* 0x0000001300227213 */ /* 0x000fe20000000000 */
[--C-:B------:R-:W-:Y:S01]  /*2fb0*/  @!P2 IMAD.IADD R16, R16, 0x1, -R5.reuse ;  /* 0x000000011010a824 */ /* 0x100fe200078e0a05 */
[----:B------:R-:W-:Y:S01]  /*2fc0*/  ISETP.GE.AND P2, PT, R15, RZ, PT ;  /* 0x000000ff0f00720c */ /* 0x000fe20003f46270 */
[----:B------:R-:W-:Y:S01]  /*2fd0*/  @!P1 IMAD.IADD R8, R8, 0x1, -R5 ;  /* 0x0000000108089824 */ /* 0x000fe200078e0a05 */
[----:B------:R-:W-:Y:S01]  /*2fe0*/  LOP3.LUT R15, R2, 0x32, R7, 0xfe, !PT ;  /* 0x00000032020f7812 */ /* 0x000fe200078efe07 */
[----:B------:R-:W-:Y:S01]  /*2ff0*/  @!P6 IMAD.MOV R16, RZ, RZ, -R16 ;  /* 0x000000ffff10e224 */ /* 0x000fe200078e0a10 */
[C---:B------:R-:W-:Y:S01]  /*3000*/  ISETP.GT.U32.AND P6, PT, R5.reuse, R22, PT ;  /* 0x000000160500720c */ /* 0x040fe20003fc4070 */
[----:B------:R-:W-:Y:S01]  /*3010*/  IMAD.MOV.U32 R181, RZ, RZ, R8 ;  /* 0x000000ffffb57224 */ /* 0x000fe200078e0008 */
[----:B------:R-:W-:Y:S01]  /*3020*/  IABS R26, R15 ;  /* 0x0000000f001a7213 */ /* 0x000fe20000000000 */
[----:B------:R-:W-:Y:S01]  /*3030*/  IMAD R8, R5, R13, R24 ;  /* 0x0000000d05087224 */ /* 0x000fe200078e0218 */
[----:B------:R-:W-:Y:S01]  /*3040*/  ISETP.GE.AND P1, PT, R15, RZ, PT ;  /* 0x000000ff0f00720c */ /* 0x000fe20003f26270 */
[----:B------:R-:W-:Y:S01]  /*3050*/  @!P3 IMAD.IADD R20, R20, 0x1, -R5 ;  /* 0x000000011414b824 */ /* 0x000fe200078e0a05 */
[----:B------:R-:W-:Y:S01]  /*3060*/  LOP3.LUT R15, R2, 0x33, R7, 0xfe, !PT ;  /* 0x00000033020f7812 */ /* 0x000fe200078efe07 */
[----:B------:R-:W-:Y:S01]  /*3070*/  IMAD.HI.U32 R9, R3, R26, RZ ;  /* 0x0000001a03097227 */ /* 0x000fe200078e00ff */
[----:B------:R-:W-:-:S02]  /*3080*/  ISETP.GT.U32.AND P3, PT, R5, R8, PT ;  /* 0x000000080500720c */ /* 0x000fc40003f64070 */
[----:B------:R-:W-:Y:S01]  /*3090*/  LOP3.LUT R13, R2, 0x34, R7, 0xfe, !PT ;  /* 0x00000034020d7812 */ /* 0x000fe200078efe07 */
[----:B------:R-:W-:Y:S01]  /*30a0*/  @!P5 IMAD.MOV R181, RZ, RZ, -R181 ;  /* 0x000000ffffb5d224 */ /* 0x000fe200078e0ab5 */
[----:B------:R-:W-:Y:S01]  /*30b0*/  ISETP.GE.AND P5, PT, R15, RZ, PT ;  /* 0x000000ff0f00720c */ /* 0x000fe20003fa6270 */
[----:B------:R-:W-:Y:S01]  /*30c0*/  IMAD.MOV R9, RZ, RZ, -R9 ;  /* 0x000000ffff097224 */ /* 0x000fe200078e0a09 */
[----:B------:R-:W-:Y:S01]  /*30d0*/  IABS R15, R15 ;  /* 0x0000000f000f7213 */ /* 0x000fe20000000000 */
[----:B------:R-:W-:Y:S01]  /*30e0*/  @!P6 IMAD.IADD R22, R22, 0x1, -R5 ;  /* 0x000000011616e824 */ /* 0x000fe200078e0a05 */
[----:B------:R-:W-:Y:S01]  /*30f0*/  IABS R28, R13 ;  /* 0x0000000d001c7213 */ /* 0x000fe20000000000 */
[C---:B------:R-:W-:Y:S02]  /*3100*/  IMAD R24, R5.reuse, R9, R26 ;  /* 0x0000000905187224 */ /* 0x040fe400078e021a */
[----:B------:R-:W-:Y:S01]  /*3110*/  IMAD.MOV.U32 R26, RZ, RZ, R15 ;  /* 0x000000ffff1a7224 */ /* 0x000fe200078e000f */
[----:B------:R-:W-:Y:S01]  /*3120*/  ISETP.GT.U32.AND P6, PT, R5, R22, PT ;  /* 0x000000160500720c */ /* 0x000fe20003fc4070 */
[----:B------:R-:W-:Y:S01]  /*3130*/  @!P3 IMAD.IADD R8, R8, 0x1, -R5 ;  /* 0x000000010808b824 */ /* 0x000fe200078e0a05 */
[----:B------:R-:W-:Y:S01]  /*3140*/  LOP3.LUT R15, R2, 0x35, R7, 0xfe, !PT ;  /* 0x00000035020f7812 */ /* 0x000fe200078efe07 */
[----:B------:R-:W-:-:S03]  /*3150*/  IMAD.HI.U32 R9, R3, R26, RZ ;  /* 0x0000001a03097227 */ /* 0x000fc600078e00ff */
[----:B------:R-:W-:Y:S01]  /*3160*/  ISETP.GT.U32.AND P3, PT, R5, R8, PT ;  /* 0x000000080500720c */ /* 0x000fe20003f64070 */
[----:B------:R-:W-:Y:S01]  /*3170*/  IMAD.MOV R9, RZ, RZ, -R9 ;  /* 0x000000ffff097224 */ /* 0x000fe200078e0a09 */
[----:B------:R-:W-:Y:S01]  /*3180*/  IABS R30, R15 ;  /* 0x0000000f001e7213 */ /* 0x000fe20000000000 */
[----:B------:R-:W-:Y:S01]  /*3190*/  @!P2 IMAD.MOV R20, RZ, RZ, -R20 ;  /* 0x000000ffff14a224 */ /* 0x000fe200078e0a14 */
[----:B------:R-:W-:Y:S01]  /*31a0*/  ISETP.GE.AND P2, PT, R13, RZ, PT ;  /* 0x000000ff0d00720c */ /* 0x000fe20003f46270 */
[C---:B------:R-:W-:Y:S02]  /*31b0*/  IMAD R26, R5.reuse, R9, R26 ;  /* 0x00000009051a7224 */ /* 0x040fe400078e021a */
[----:B------:R-:W-:Y:S01]  /*31c0*/  @!P6 IMAD.IADD R22, R22, 0x1, -R5 ;  /* 0x000000011616e824 */ /* 0x000fe200078e0a05 */
[----:B------:R-:W-:Y:S01]  /*31d0*/  ISETP.GT.U32.AND P6, PT, R5, R24, PT ;  /* 0x000000180500720c */ /* 0x000fe20003fc4070 */
[----:B------:R-:W-:-:S04]  /*31e0*/  IMAD.HI.U32 R9, R3, R28, RZ ;  /* 0x0000001c03097227 */ /* 0x000fc800078e00ff */
[----:B------:R-:W-:Y:S01]  /*31f0*/  @!P3 IMAD.IADD R8, R8, 0x1, -R5 ;  /* 0x000000010808b824 */ /* 0x000fe200078e0a05 */
[----:B------:R-:W-:Y:S01]  /*3200*/  ISETP.GT.U32.AND P3, PT, R5, R26, PT ;  /* 0x0000001a0500720c */ /* 0x000fe20003f64070 */
[----:B------:R-:W-:-:S04]  /*3210*/  IMAD.HI.U32 R13, R3, R30, RZ ;  /* 0x0000001e030d7227 */ /* 0x000fc800078e00ff */
[----:B------:R-:W-:Y:S02]  /*3220*/  IMAD.MOV R9, RZ, RZ, -R9 ;  /* 0x000000ffff097224 */ /* 0x000fe400078e0a09 */
[----:B------:R-:W-:Y:S02]  /*3230*/  @!P6 IMAD.IADD R24, R24, 0x1, -R5 ;  /* 0x000000011818e824 */ /* 0x000fe400078e0a05 */
[----:B------:R-:W-:Y:S02]  /*3240*/  IMAD.MOV R13, RZ, RZ, -R13 ;  /* 0x000000ffff0d7224 */ /* 0x000fe400078e0a0d */
[----:B------:R-:W-:Y:S01]  /*3250*/  IMAD.MOV.U32 R193, RZ, RZ, R8 ;  /* 0x000000ffffc17224 */ /* 0x000fe200078e0008 */
[C---:B------:R-:W-:Y:S01]  /*3260*/  ISETP.GT.U32.AND P6, PT, R5.reuse, R24, PT ;  /* 0x000000180500720c */ /* 0x040fe20003fc4070 */
[----:B------:R-:W-:Y:S02]  /*3270*/  @!P3 IMAD.IADD R26, R26, 0x1, -R5 ;  /* 0x000000011a1ab824 */ /* 0x000fe400078e0a05 */
[C---:B------:R-:W-:Y:S01]  /*3280*/  IMAD R8, R5.reuse, R9, R28 ;  /* 0x0000000905087224 */ /* 0x040fe200078e021c */
[----:B------:R-:W-:Y:S01]  /*3290*/  LOP3.LUT R9, R2, 0x37, R7, 0xfe, !PT ;  /* 0x0000003702097812 */ /* 0x000fe200078efe07 */
[----:B------:R-:W-:Y:S01]  /*32a0*/  @!P0 IMAD.MOV R22, RZ, RZ, -R22 ;  /* 0x000000ffff168224 */ /* 0x000fe200078e0a16 */
[C---:B------:R-:W-:Y:S01]  /*32b0*/  ISETP.GT.U32.AND P3, PT, R5.reuse, R26, PT ;  /* 0x0000001a0500720c */ /* 0x040fe20003f64070 */
[----:B------:R-:W-:Y:S01]  /*32c0*/  IMAD R28, R5, R13, R30 ;  /* 0x0000000d051c7224 */ /* 0x000fe200078e021e */
[----:B------:R-:W-:Y:S01]  /*32d0*/  ISETP.GE.AND P0, PT, R15, RZ, PT ;  /* 0x000000ff0f00720c */ /* 0x000fe20003f06270 */
[----:B------:R-:W-:-:S04]  /*32e0*/  IMAD.HI.U32 R15, R3, R32, RZ ;  /* 0x00000020030f7227 */ /* 0x000fc800078e00ff */
[----:B------:R-:W-:Y:S02]  /*32f0*/  IMAD.MOV R15, RZ, RZ, -R15 ;  /* 0x000000ffff0f7224 */ /* 0x000fe400078e0a0f */
[--C-:B------:R-:W-:Y:S01]  /*3300*/  @!P6 IMAD.IADD R24, R24, 0x1, -R5.reuse ;  /* 0x000000011818e824 */ /* 0x100fe200078e0a05 */
[C---:B------:R-:W-:Y:S01]  /*3310*/  ISETP.GT.U32.AND P6, PT, R5.reuse, R8, PT ;  /* 0x000000080500720c */ /* 0x040fe20003fc4070 */
[C---:B------:R-:W-:Y:S01]  /*3320*/  IMAD R30, R5.reuse, R15, R32 ;  /* 0x0000000f051e7224 */ /* 0x040fe200078e0220 */
[----:B------:R-:W-:Y:S01]  /*3330*/  IABS R32, R9 ;  /* 0x0000000900207213 */ /* 0x000fe20000000000 */
[----:B------:R-:W-:Y:S01]  /*3340*/  @!P3 IMAD.IADD R26, R26, 0x1, -R5 ;  /* 0x000000011a1ab824 */ /* 0x000fe200078e0a05 */
[----:B------:R-:W-:Y:S01]  /*3350*/  ISETP.GT.U32.AND P3, PT, R5, R28, PT ;  /* 0x0000001c0500720c */ /* 0x000fe20003f64070 */
[----:B------:R-:W-:Y:S01]  /*3360*/  @!P1 IMAD.MOV R24, RZ, RZ, -R24 ;  /* 0x000000ffff189224 */ /* 0x000fe200078e0a18 */
[----:B------:R-:W-:Y:S01]  /*3370*/  ISETP.GE.AND P1, PT, R9, RZ, PT ;  /* 0x000000ff0900720c */ /* 0x000fe20003f26270 */
[----:B------:R-:W-:Y:S01]  /*3380*/  @!P5 IMAD.MOV R26, RZ, RZ, -R26 ;  /* 0x000000ffff1ad224 */ /* 0x000fe200078e0a1a */
[----:B------:R-:W-:Y:S01]  /*3390*/  ISETP.GT.U32.AND P5, PT, R5, R30, PT ;  /* 0x0000001e0500720c */ /* 0x000fe20003fa4070 */
[----:B------:R-:W-:-:S04]  /*33a0*/  IMAD.HI.U32 R9, R3, R32, RZ ;  /* 0x0000002003097227 */ /* 0x000fc800078e00ff */
[----:B------:R-:W-:Y:S02]  /*33b0*/  @!P6 IMAD.IADD R8, R8, 0x1, -R5 ;  /* 0x000000010808e824 */ /* 0x000fe400078e0a05 */
[----:B------:R-:W-:Y:S02]  /*33c0*/  IMAD.MOV R9, RZ, RZ, -R9 ;  /* 0x000000ffff097224 */ /* 0x000fe400078e0a09 */
[--C-:B------:R-:W-:Y:S01]  /*33d0*/  @!P3 IMAD.IADD R28, R28, 0x1, -R5.reuse ;  /* 0x000000011c1cb824 */ /* 0x100fe200078e0a05 */
[C---:B------:R-:W-:Y:S01]  /*33e0*/  ISETP.GT.U32.AND P6, PT, R5.reuse, R8, PT ;  /* 0x000000080500720c */ /* 0x040fe20003fc4070 */
[C---:B------:R-:W-:Y:S02]  /*33f0*/  IMAD R32, R5.reuse, R9, R32 ;  /* 0x0000000905207224 */ /* 0x040fe400078e0220 */
[----:B------:R-:W-:Y:S01]  /*3400*/  @!P5 IMAD.IADD R30, R30, 0x1, -R5 ;  /* 0x000000011e1ed824 */ /* 0x000fe200078e0a05 */
[----:B------:R-:W-:Y:S01]  /*3410*/  ISETP.GT.U32.AND P3, PT, R5, R28, PT ;  /* 0x0000001c0500720c */ /* 0x000fe20003f64070 */
[----:B------:R-:W-:-:S03]  /*3420*/  IMAD.HI.U32 R13, R3, R34, RZ ;  /* 0x00000022030d7227 */ /* 0x000fc600078e00ff */
[----:B------:R-:W-:Y:S01]  /*3430*/  ISETP.GT.U32.AND P5, PT, R5, R30, PT ;  /* 0x0000001e0500720c */ /* 0x000fe20003fa4070 */
[----:B------:R-:W-:-:S04]  /*3440*/  IMAD.HI.U32 R15, R3, R36, RZ ;  /* 0x00000024030f7227 */ /* 0x000fc800078e00ff */
[----:B------:R-:W-:Y:S02]  /*3450*/  IMAD.MOV R13, RZ, RZ, -R13 ;  /* 0x000000ffff0d7224 */ /* 0x000fe400078e0a0d */
[----:B------:R-:W-:Y:S02]  /*3460*/  IMAD.MOV R15, RZ, RZ, -R15 ;  /* 0x000000ffff0f7224 */ /* 0x000fe400078e0a0f */
[----:B------:R-:W-:Y:S01]  /*3470*/  @!P3 IMAD.IADD R28, R28, 0x1, -R5 ;  /* 0x000000011c1cb824 */ /* 0x000fe200078e0a05 */
[C---:B------:R-:W-:Y:S01]  /*3480*/  ISETP.GT.U32.AND P3, PT, R5.reuse, R32, PT ;  /* 0x000000200500720c */ /* 0x040fe20003f64070 */
[----:B------:R-:W-:Y:S02]  /*3490*/  IMAD R34, R5, R13, R34 ;  /* 0x0000000d05227224 */ /* 0x000fe400078e0222 */
[----:B------:R-:W-:Y:S01]  /*34a0*/  @!P4 IMAD.MOV R193, RZ, RZ, -R193 ;  /* 0x000000ffffc1c224 */ /* 0x000fe200078e0ac1 */
[----:B------:R-:W-:Y:S01]  /*34b0*/  ISETP.GE.AND P4, PT, R17, RZ, PT ;  /* 0x000000ff1100720c */ /* 0x000fe20003f86270 */
[----:B------:R-:W-:Y:S01]  /*34c0*/  @!P6 IMAD.IADD R8, R8, 0x1, -R5 ;  /* 0x000000010808e824 */ /* 0x000fe200078e0a05 */
[----:B------:R-:W-:Y:S01]  /*34d0*/  ISETP.GE.AND P6, PT, R19, RZ, PT ;  /* 0x000000ff1300720c */ /* 0x000fe20003fc6270 */
[----:B------:R-:W-:Y:S01]  /*34e0*/  IMAD.HI.U32 R17, R3, R38, RZ ;  /* 0x0000002603117227 */ /* 0x000fe200078e00ff */
[----:B------:R-:W-:-:S03]  /*34f0*/  LOP3.LUT R19, R2, 0x3b, R7, 0xfe, !PT ;  /* 0x0000003b02137812 */ /* 0x000fc600078efe07 */
[C---:B------:R-:W-:Y:S01]  /*3500*/  IMAD R36, R5.reuse, R15, R36 ;  /* 0x0000000f05247224 */ /* 0x040fe200078e0224 */
[----:B------:R-:W-:Y:S01]  /*3510*/  IABS R40, R19 ;  /* 0x0000001300287213 */ /* 0x000fe20000000000 */
[----:B------:R-:W-:Y:S01]  /*3520*/  @!P5 IMAD.IADD R30, R30, 0x1, -R5 ;  /* 0x000000011e1ed824 */ /* 0x000fe200078e0a05 */
[C---:B------:R-:W-:Y:S01]  /*3530*/  ISETP.GT.U32.AND P5, PT, R5.reuse, R34, PT ;  /* 0x000000220500720c */ /* 0x040fe20003fa4070 */
[----:B------:R-:W-:Y:S01]  /*3540*/  IMAD.MOV R17, RZ, RZ, -R17 ;  /* 0x000000ffff117224 */ /* 0x000fe200078e0a11 */
[----:B------:R-:W-:Y:S01]  /*3550*/  LOP3.LUT R15, R2, 0x3f, R7, 0xfe, !PT ;  /* 0x0000003f020f7812 */ /* 0x000fe200078efe07 */
[----:B------:R-:W-:Y:S01]  /*3560*/  @!P3 IMAD.IADD R32, R32, 0x1, -R5 ;  /* 0x000000012020b824 */ /* 0x000fe200078e0a05 */
[C---:B------:R-:W-:Y:S01]  /*3570*/  ISETP.GT.U32.AND P3, PT, R5.reuse, R36, PT ;  /* 0x000000240500720c */ /* 0x040fe20003f64070 */
[----:B------:R-:W-:Y:S01]  /*3580*/  IMAD R38, R5, R17, R38 ;  /* 0x0000001105267224 */ /* 0x000fe200078e0226 */
[----:B------:R-:W-:Y:S01]  /*3590*/  LOP3.LUT R17, R2, 0x3c, R7, 0xfe, !PT ;  /* 0x0000003c02117812 */ /* 0x000fe200078efe07 */
[----:B------:R-:W-:Y:S01]  /*35a0*/  IMAD.HI.U32 R7, R3, R40, RZ ;  /* 0x0000002803077227 */ /* 0x000fe200078e00ff */
[----:B------:R-:W-:-:S02]  /*35b0*/  IABS R48, R15 ;  /* 0x0000000f00307213 */ /* 0x000fc40000000000 */
[----:B------:R-:W-:Y:S01]  /*35c0*/  IABS R42, R17 ;  /* 0x00000011002a7213 */ /* 0x000fe20000000000 */
[----:B------:R-:W-:Y:S02]  /*35d0*/  IMAD.MOV R7, RZ, RZ, -R7 ;  /* 0x000000ffff077224 */ /* 0x000fe400078e0a07 */
[--C-:B------:R-:W-:Y:S01]  /*35e0*/  @!P5 IMAD.IADD R34, R34, 0x1, -R5.reuse ;  /* 0x000000012222d824 */ /* 0x100fe200078e0a05 */
[C---:B------:R-:W-:Y:S01]  /*35f0*/  ISETP.GT.U32.AND P5, PT, R5.reuse, R32, PT ;  /* 0x000000200500720c */ /* 0x040fe20003fa4070 */
[----:B------:R-:W-:Y:S02]  /*3600*/  IMAD.MOV.U32 R205, RZ, RZ, R8 ;  /* 0x000000ffffcd7224 */ /* 0x000fe400078e0008 */
[C---:B------:R-:W-:Y:S02]  /*3610*/  IMAD R40, R5.reuse, R7, R40 ;  /* 0x0000000705287224 */ /* 0x040fe400078e0228 */
[----:B------:R-:W-:Y:S01]  /*3620*/  @!P3 IMAD.IADD R36, R36, 0x1, -R5 ;  /* 0x000000012424b824 */ /* 0x000fe200078e0a05 */
[C---:B------:R-:W-:Y:S01]  /*3630*/  ISETP.GT.U32.AND P3, PT, R5.reuse, R38, PT ;  /* 0x000000260500720c */ /* 0x040fe20003f64070 */
[----:B------:R-:W-:Y:S01]  /*3640*/  @!P2 IMAD.MOV R205, RZ, RZ, -R205 ;  /* 0x000000ffffcda224 */ /* 0x000fe200078e0acd */
[----:B------:R-:W-:Y:S01]  /*3650*/  ISETP.GT.U32.AND P2, PT, R5, R34, PT ;  /* 0x000000220500720c */ /* 0x000fe20003f44070 */
[----:B------:R-:W-:-:S04]  /*3660*/  IMAD.HI.U32 R7, R3, R42, RZ ;  /* 0x0000002a03077227 */ /* 0x000fc800078e00ff */
[----:B------:R-:W-:-:S04]  /*3670*/  IMAD.HI.U32 R9, R3, R44, RZ ;  /* 0x0000002c03097227 */ /* 0x000fc800078e00ff */
[----:B------:R-:W-:-:S04]  /*3680*/  IMAD.HI.U32 R13, R3, R48, RZ ;  /* 0x00000030030d7227 */ /* 0x000fc800078e00ff */
[----:B------:R-:W-:-:S04]  /*3690*/  IMAD.HI.U32 R3, R3, R46, RZ ;  /* 0x0000002e03037227 */ /* 0x000fc800078e00ff */
[----:B------:R-:W-:Y:S01]  /*36a0*/  @!P0 IMAD.MOV R28, RZ, RZ, -R28 ;  /* 0x000000ffff1c8224 */ /* 0x000fe200078e0a1c */
[C---:B------:R-:W-:Y:S01]  /*36b0*/  ISETP.GT.U32.AND P0, PT, R5.reuse, R36, PT ;  /* 0x000000240500720c */ /* 0x040fe20003f04070 */
[----:B------:R-:W-:Y:S02]  /*36c0*/  IMAD.MOV R7, RZ, RZ, -R7 ;  /* 0x000000ffff077224 */ /* 0x000fe400078e0a07 */
[----:B------:R-:W-:Y:S02]  /*36d0*/  IMAD.MOV R9, RZ, RZ, -R9 ;  /* 0x000000ffff097224 */ /* 0x000fe400078e0a09 */
[----:B------:R-:W-:Y:S02]  /*36e0*/  IMAD.MOV R13, RZ, RZ, -R13 ;  /* 0x000000ffff0d7224 */ /* 0x000fe400078e0a0d */
[----:B------:R-:W-:Y:S02]  /*36f0*/  IMAD.MOV R3, RZ, RZ, -R3 ;  /* 0x000000ffff037224 */ /* 0x000fe400078e0a03 */
[----:B------:R-:W-:-:S02]  /*3700*/  IMAD R42, R5, R7, R42 ;  /* 0x00000007052a7224 */ /* 0x000fc400078e022a */
[C---:B------:R-:W-:Y:S02]  /*3710*/  IMAD R44, R5.reuse, R9, R44 ;  /* 0x00000009052c7224 */ /* 0x040fe400078e022c */
[C---:B------:R-:W-:Y:S02]  /*3720*/  IMAD R48, R5.reuse, R13, R48 ;  /* 0x0000000d05307224 */ /* 0x040fe400078e0230 */
[--C-:B------:R-:W-:Y:S01]  /*3730*/  @!P5 IMAD.IADD R32, R32, 0x1, -R5.reuse ;  /* 0x000000012020d824 */ /* 0x100fe200078e0a05 */
[C---:B------:R-:W-:Y:S01]  /*3740*/  ISETP.GT.U32.AND P5, PT, R5.reuse, R40, PT ;  /* 0x000000280500720c */ /* 0x040fe20003fa4070 */
[C---:B------:R-:W-:Y:S01]  /*3750*/  IMAD R46, R5.reuse, R3, R46 ;  /* 0x00000003052e7224 */ /* 0x040fe200078e022e */
[----:B------:R-:W-:Y:S01]  /*3760*/  SHF.R.U32.HI R3, RZ, 0x6, R186 ;  /* 0x00000006ff037819 */ /* 0x000fe200000116ba */
[----:B------:R-:W-:Y:S01]  /*3770*/  @!P4 IMAD.MOV R30, RZ, RZ, -R30 ;  /* 0x000000ffff1ec224 */ /* 0x000fe200078e0a1e */
[C---:B------:R-:W-:Y:S01]  /*3780*/  ISETP.GT.U32.AND P4, PT, R5.reuse, R42, PT ;  /* 0x0000002a0500720c */ /* 0x040fe20003f84070 */
[----:B------:R-:W-:Y:S01]  /*3790*/  @!P1 IMAD.MOV R32, RZ, RZ, -R32 ;  /* 0x000000ffff209224 */ /* 0x000fe200078e0a20 */
[C---:B------:R-:W-:Y:S01]  /*37a0*/  ISETP.GT.U32.AND P1, PT, R5.reuse, R44, PT ;  /* 0x0000002c0500720c */ /* 0x040fe20003f24070 */
[--C-:B------:R-:W-:Y:S01]  /*37b0*/  @!P2 IMAD.IADD R34, R34, 0x1, -R5.reuse ;  /* 0x000000012222a824 */ /* 0x100fe200078e0a05 */
[C---:B------:R-:W-:Y:S01]  /*37c0*/  ISETP.GT.U32.AND P2, PT, R5.reuse, R48, PT ;  /* 0x000000300500720c */ /* 0x040fe20003f44070 */
[--C-:B------:R-:W-:Y:S01]  /*37d0*/  @!P3 IMAD.IADD R38, R38, 0x1, -R5.reuse ;  /* 0x000000012626b824 */ /* 0x100fe200078e0a05 */
[----:B------:R-:W-:Y:S01]  /*37e0*/  ISETP.GT.U32.AND P3, PT, R5, R46, PT ;  /* 0x0000002e0500720c */ /* 0x000fe20003f64070 */
[--C-:B------:R-:W-:Y:S01]  /*37f0*/  @!P0 IMAD.IADD R36, R36, 0x1, -R5.reuse ;  /* 0x0000000124248824 */ /* 0x100fe200078e0a05 */
[----:B------:R-:W-:Y:S01]  /*3800*/  ISETP.GE.AND P0, PT, R21, RZ, PT ;  /* 0x000000ff1500720c */ /* 0x000fe20003f06270 */
[--C-:B------:R-:W-:Y:S01]  /*3810*/  @!P5 IMAD.IADD R40, R40, 0x1, -R5.reuse ;  /* 0x000000012828d824 */ /* 0x100fe200078e0a05 */
[----:B------:R-:W-:Y:S01]  /*3820*/  SGXT.U32 R3, R3, 0x1 ;  /* 0x000000010303781a */ /* 0x000fe20000000000 */
[----:B------:R-:W-:Y:S01]  /*3830*/  @!P6 IMAD.MOV R34, RZ, RZ, -R34 ;  /* 0x000000ffff22e224 */ /* 0x000fe200078e0a22 */
[----:B------:R-:W-:Y:S01]  /*3840*/  ISETP.GE.AND P5, PT, R23, RZ, PT ;  /* 0x000000ff1700720c */ /* 0x000fe20003fa6270 */
[--C-:B------:R-:W-:Y:S01]  /*3850*/  @!P4 IMAD.IADD R42, R42, 0x1, -R5.reuse ;  /* 0x000000012a2ac824 */ /* 0x100fe200078e0a05 */
[C---:B------:R-:W-:Y:S01]  /*3860*/  ISETP.GT.U32.AND P4, PT, R5.reuse, R38, PT ;  /* 0x000000260500720c */ /* 0x040fe20003f84070 */
[--C-:B------:R-:W-:Y:S01]  /*3870*/  @!P1 IMAD.IADD R44, R44, 0x1, -R5.reuse ;  /* 0x000000012c2c9824 */ /* 0x100fe200078e0a05 */
[C---:B------:R-:W-:Y:S01]  /*3880*/  ISETP.GT.U32.AND P1, PT, R5.reuse, R40, PT ;  /* 0x000000280500720c */ /* 0x040fe20003f24070 */
[--C-:B------:R-:W-:Y:S01]  /*3890*/  @!P2 IMAD.IADD R48, R48, 0x1, -R5.reuse ;  /* 0x000000013030a824 */ /* 0x100fe200078e0a05 */
[C---:B------:R-:W-:Y:S01]  /*38a0*/  ISETP.GT.U32.AND P6, PT, R5.reuse, R42, PT ;  /* 0x0000002a0500720c */ /* 0x040fe20003fc4070 */
[--C-:B------:R-:W-:Y:S01]  /*38b0*/  @!P3 IMAD.IADD R46, R46, 0x1, -R5.reuse ;  /* 0x000000012e2eb824 */ /* 0x100fe200078e0a05 */
[C---:B------:R-:W-:Y:S01]  /*38c0*/  ISETP.GT.U32.AND P2, PT, R5.reuse, R44, PT ;  /* 0x0000002c0500720c */ /* 0x040fe20003f44070 */
[----:B------:R-:W-:Y:S01]  /*38d0*/  @!P0 IMAD.MOV R36, RZ, RZ, -R36 ;  /* 0x000000ffff248224 */ /* 0x000fe200078e0a24 */
[C---:B------:R-:W-:Y:S01]  /*38e0*/  ISETP.GT.U32.AND P0, PT, R5.reuse, R48, PT ;  /* 0x000000300500720c */ /* 0x040fe20003f04070 */
[----:B------:R-:W-:Y:S01]  /*38f0*/  IMAD.U32 R7, RZ, RZ, UR16 ;  /* 0x00000010ff077e24 */ /* 0x000fe2000f8e00ff */
[----:B------:R-:W-:Y:S01]  /*3900*/  ISETP.GT.U32.AND P3, PT, R5, R46, PT ;  /* 0x0000002e0500720c */ /* 0x000fe20003f64070 */
[C---:B------:R-:W-:Y:S01]  /*3910*/  IMAD R187, R3.reuse, UR16, RZ ;  /* 0x0000001003bb7c24 */ /* 0x040fe2000f8e02ff */
[----:B------:R-:W-:Y:S01]  /*3920*/  LOP3.LUT R243, R3, 0x60, RZ, 0xfc, !PT ;  /* 0x0000006003f37812 */ /* 0x000fe200078efcff */
[--C-:B------:R-:W-:Y:S01]  /*3930*/  @!P4 IMAD.IADD R38, R38, 0x1, -R5.reuse ;  /* 0x000000012626c824 */ /* 0x100fe200078e0a05 */
[----:B------:R-:W-:Y:S01]  /*3940*/  ISETP.GE.AND P4, PT, R19, RZ, PT ;  /* 0x000000ff1300720c */ /* 0x000fe20003f86270 */
[--C-:B------:R-:W-:Y:S01]  /*3950*/  @!P1 IMAD.IADD R40, R40, 0x1, -R5.reuse ;  /* 0x0000000128289824 */ /* 0x100fe200078e0a05 */
[----:B------:R-:W-:Y:S01]  /*3960*/  ISETP.GE.AND P1, PT, R17, RZ, PT ;  /* 0x000000ff1100720c */ /* 0x000fe20003f26270 */
[--C-:B------:R-:W-:Y:S01]  /*3970*/  @!P6 IMAD.IADD R42, R42, 0x1, -R5.reuse ;  /* 0x000000012a2ae824 */ /* 0x100fe200078e0a05 */
[----:B------:R-:W-:Y:S01]  /*3980*/  LOP3.LUT R17, R3, 0x20, RZ, 0xfc, !PT ;  /* 0x0000002003117812 */ /* 0x000fe200078efcff */
[--C-:B------:R-:W-:Y:S01]  /*3990*/  @!P2 IMAD.IADD R44, R44, 0x1, -R5.reuse ;  /* 0x000000012c2ca824 */ /* 0x100fe200078e0a05 */
[----:B------:R-:W-:Y:S01]  /*39a0*/  ISETP.GE.AND P2, PT, R27, RZ, PT ;  /* 0x000000ff1b00720c */ /* 0x000fe20003f46270 */
[--C-:B------:R-:W-:Y:S01]  /*39b0*/  @!P0 IMAD.IADD R48, R48, 0x1, -R5.reuse ;  /* 0x0000000130308824 */ /* 0x100fe200078e0a05 */
[----:B------:R-:W-:Y:S01]  /*39c0*/  ISETP.GE.AND P0, PT, R15, RZ, PT ;  /* 0x000000ff0f00720c */ /* 0x000fe20003f06270 */
[----:B------:R-:W-:Y:S01]  /*39d0*/  @!P3 IMAD.IADD R46, R46, 0x1, -R5 ;  /* 0x000000012e2eb824 */ /* 0x000fe200078e0a05 */
[----:B------:R-:W-:Y:S01]  /*39e0*/  ISETP.NE.AND P3, PT, R10, RZ, PT ;  /* 0x000000ff0a00720c */ /* 0x000fe20003f65270 */
[----:B------:R-:W-:Y:S01]  /*39f0*/  IMAD.U32 R5, RZ, RZ, UR16 ;  /* 0x00000010ff057e24 */ /* 0x000fe2000f8e00ff */
[----:B------:R-:W-:Y:S01]  /*3a00*/  ISETP.GE.AND P6, PT, R25, RZ, PT ;  /* 0x000000ff1900720c */ /* 0x000fe20003fc6270 */
[----:B------:R-:W-:Y:S01]  /*3a10*/  IMAD R184, R7, 0x2, R187 ;  /* 0x0000000207b87824 */ /* 0x000fe200078e02bb */
[----:B------:R-:W-:Y:S01]  /*3a20*/  STL [R1+0x304], R187 ;  /* 0x000304bb01007387 */ /* 0x000fe20000100800 */
[----:B------:R-:W-:Y:S01]  /*3a30*/  IMAD.U32 R8, RZ, RZ, UR16 ;  /* 0x00000010ff087e24 */ /* 0x000fe2000f8e00ff */
[----:B------:R-:W-:Y:S01]  /*3a40*/  LOP3.LUT R242, R3, 0x62, RZ, 0xfc, !PT ;  /* 0x0000006203f27812 */ /* 0x000fe200078efcff */
[----:B------:R-:W-:Y:S01]  /*3a50*/  IMAD R183, R5, 0x2, R184 ;  /* 0x0000000205b77824 */ /* 0x000fe200078e02b8 */
[----:B------:R3:W-:Y:S01]  /*3a60*/  STL [R1+0x1c8], R184 ;  /* 0x0001c8b801007387 */ /* 0x0007e20000100800 */
[----:B------:R-:W-:Y:S01]  /*3a70*/  @!P5 IMAD.MOV R38, RZ, RZ, -R38 ;  /* 0x000000ffff26d224 */ /* 0x000fe200078e0a26 */
[----:B------:R-:W-:Y:S01]  /*3a80*/  ISETP.GE.AND P5, PT, R29, RZ, PT ;  /* 0x000000ff1d00720c */ /* 0x000fe20003fa6270 */
[----:B------:R-:W-:Y:S01]  /*3a90*/  IMAD R180, R7, 0x2, R183 ;  /* 0x0000000207b47824 */ /* 0x000fe200078e02b7 */
[----:B------:R4:W-:Y:S01]  /*3aa0*/  STL [R1+0x1c4], R183 ;  /* 0x0001c4b701007387 */ /* 0x0009e20000100800 */
[----:B------:R-:W-:-:S02]  /*3ab0*/  IMAD.U32 R13, RZ, RZ, UR16 ;  /* 0x00000010ff0d7e24 */ /* 0x000fc4000f8e00ff */
[----:B------:R-:W-:Y:S01]  /*3ac0*/  IMAD R176, R5, 0x2, R180 ;  /* 0x0000000205b07824 */ /* 0x000fe200078e02b4 */
[----:B------:R1:W-:Y:S01]  /*3ad0*/  STL [R1+0x1c0], R180 ;  /* 0x0001c0b401007387 */ /* 0x0003e20000100800 */
[----:B------:R-:W-:Y:S01]  /*3ae0*/  @!P4 IMAD.MOV R40, RZ, RZ, -R40 ;  /* 0x000000ffff28c224 */ /* 0x000fe200078e0a28 */
[----:B------:R-:W-:Y:S01]  /*3af0*/  ISETP.NE.AND P4, PT, R11, RZ, PT ;  /* 0x000000ff0b00720c */ /* 0x000fe20003f85270 */
[----:B------:R-:W-:Y:S01]  /*3b00*/  IMAD R174, R8, 0x2, R176 ;  /* 0x0000000208ae7824 */ /* 0x000fe200078e02b0 */
[----:B------:R-:W-:Y:S01]  /*3b10*/  LOP3.LUT R8, RZ, R11, RZ, 0x33, !PT ;  /* 0x0000000bff087212 */ /* 0x000fe200078e33ff */
[----:B------:R-:W-:Y:S01]  /*3b20*/  VIADD R15, R246, 0x7f ;  /* 0x0000007ff60f7836 */ /* 0x000fe20000000000 */
[----:B------:R1:W-:Y:S01]  /*3b30*/  STL [R1+0x1bc], R176 ;  /* 0x0001bcb001007387 */ /* 0x0003e20000100800 */
[----:B------:R-:W-:Y:S01]  /*3b40*/  IMAD R170, R7, 0x2, R174 ;  /* 0x0000000207aa7824 */ /* 0x000fe200078e02ae */
[C---:B------:R-:W-:Y:S01]  /*3b50*/  SEL R157, R8.reuse, R6, !P4 ;  /* 0x00000006089d7207 */ /* 0x040fe20006000000 */
[----:B------:R-:W-:Y:S01]  /*3b60*/  IMAD.U32 R6, RZ, RZ, UR16 ;  /* 0x00000010ff067e24 */ /* 0x000fe2000f8e00ff */
[C---:B------:R-:W-:Y:S01]  /*3b70*/  SEL R165, R8.reuse, R12, !P4 ;  /* 0x0000000c08a57207 */ /* 0x040fe20006000000 */
[----:B------:R-:W-:Y:S01]  /*3b80*/  IMAD R168, R13, 0x4, R170 ;  /* 0x000000040da87824 */ /* 0x000fe200078e02aa */
[C---:B------:R-:W-:Y:S01]  /*3b90*/  SEL R169, R8.reuse, R14, !P4 ;  /* 0x0000000e08a97207 */ /* 0x040fe20006000000 */
[----:B------:R-:W-:Y:S01]  /*3ba0*/  @!P5 IMAD.MOV R4, RZ, RZ, -R4 ;  /* 0x000000ffff04d224 */ /* 0x000fe200078e0a04 */
[----:B------:R-:W-:Y:S01]  /*3bb0*/  @!P3 LOP3.LUT R4, RZ, R10, RZ, 0x33, !PT ;  /* 0x0000000aff04b212 */ /* 0x000fe200078e33ff */
[----:B------:R-:W-:Y:S01]  /*3bc0*/  IMAD R164, R5, 0x2, R168 ;  /* 0x0000000205a47824 */ /* 0x000fe200078e02a8 */
[----:B------:R-:W-:Y:S01]  /*3bd0*/  SEL R173, R8, R16, !P4 ;  /* 0x0000001008ad7207 */ /* 0x000fe20006000000 */
[----:B------:R-:W-:Y:S01]  /*3be0*/  IMAD.U32 R10, RZ, RZ, UR16 ;  /* 0x00000010ff0a7e24 */ /* 0x000fe2000f8e00ff */
[----:B------:R-:W-:Y:S01]  /*3bf0*/  LOP3.LUT R16, R3, 0x2, RZ, 0xfc, !PT ;  /* 0x0000000203107812 */ /* 0x000fe200078efcff */
[----:B------:R-:W-:Y:S01]  /*3c00*/  IMAD R162, R6, 0x2, R164 ;  /* 0x0000000206a27824 */ /* 0x000fe200078e02a4 */
[----:B------:R-:W-:Y:S01]  /*3c10*/  SEL R177, R8, R18, !P4 ;  /* 0x0000001208b17207 */ /* 0x000fe20006000000 */
[----:B------:R-:W-:Y:S01]  /*3c20*/  IMAD.U32 R11, RZ, RZ, UR16 ;  /* 0x00000010ff0b7e24 */ /* 0x000fe2000f8e00ff */
[----:B------:R-:W-:Y:S01]  /*3c30*/  LEA R5, P3, R245, UR22, 0x2 ;  /* 0x00000016f5057c11 */ /* 0x000fe2000f8610ff */
[----:B------:R-:W-:Y:S01]  /*3c40*/  IMAD R10, R10, 0x2, R162 ;  /* 0x000000020a0a7824 */ /* 0x000fe200078e02a2 */
[----:B------:R-:W-:Y:S01]  /*3c50*/  SEL R185, R8, R20, !P4 ;  /* 0x0000001408b97207 */ /* 0x000fe20006000000 */
[----:B------:R-:W-:Y:S01]  /*3c60*/  @!P0 IMAD.MOV R48, RZ, RZ, -R48 ;  /* 0x000000ffff308224 */ /* 0x000fe200078e0a30 */
[----:B------:R-:W-:Y:S01]  /*3c70*/  ISETP.GT.AND P0, PT, R15, 0x7f, PT ;  /* 0x0000007f0f00780c */ /* 0x000fe20003f04270 */
[----:B------:R-:W-:Y:S01]  /*3c80*/  IMAD.U32 R12, RZ, RZ, UR16 ;  /* 0x00000010ff0c7e24 */ /* 0x000fe2000f8e00ff */
[----:B------:R-:W-:Y:S01]  /*3c90*/  LEA.HI.X.SX32 R6, R245, UR23, 0x2, P3 ;  /* 0x00000017f5067c11 */ /* 0x000fe200098f16ff */
[----:B------:R-:W-:Y:S01]  /*3ca0*/  IMAD R11, R11, 0x2, R10 ;  /* 0x000000020b0b7824 */ /* 0x000fe200078e020a */
[C---:B------:R-:W-:Y:S01]  /*3cb0*/  LOP3.LUT R20, R3.reuse, 0x22, RZ, 0xfc, !PT ;  /* 0x0000002203147812 */ /* 0x040fe200078efcff */
[----:B------:R-:W-:Y:S01]  /*3cc0*/  @!P1 IMAD.MOV R42, RZ, RZ, -R42 ;  /* 0x000000ffff2a9224 */ /* 0x000fe200078e0a2a */
[----:B------:R-:W-:Y:S01]  /*3cd0*/  ISETP.GE.AND P1, PT, R3, R246, PT ;  /* 0x000000f60300720c */ /* 0x000fe20003f26270 */
[----:B-1----:R-:W-:Y:S01]  /*3ce0*/  IMAD R244, R4, UR4, RZ ;  /* 0x0000000404f47c24 */ /* 0x002fe2000f8e02ff */
[----:B------:R-:W-:Y:S01]  /*3cf0*/  SEL R4, RZ, 0x4, !P0 ;  /* 0x00000004ff047807 */ /* 0x000fe20004000000 */
[----:B------:R-:W-:Y:S01]  /*3d00*/  IMAD R12, R12, 0x2, R11 ;  /* 0x000000020c0c7824 */ /* 0x000fe200078e020b */
[----:B------:R-:W-:Y:S01]  /*3d10*/  SEL R189, R8, R22, !P4 ;  /* 0x0000001608bd7207 */ /* 0x000fe20006000000 */
[----:B------:R-:W-:Y:S01]  /*3d20*/  IMAD.U32 R14, RZ, RZ, UR16 ;  /* 0x00000010ff0e7e24 */ /* 0x000fe2000f8e00ff */
[----:B------:R-:W-:Y:S01]  /*3d30*/  SEL R15, R4, RZ, !P1 ;  /* 0x000000ff040f7207 */ /* 0x000fe20004800000 */
[----:B------:R-:W-:Y:S01]  /*3d40*/  IMAD R13, R13, 0x2, R12 ;  /* 0x000000020d0d7824 */ /* 0x000fe200078e020c */
[-C--:B------:R-:W-:Y:S01]  /*3d50*/  ISETP.GE.AND P1, PT, R16, R246.reuse, PT ;  /* 0x000000f61000720c */ /* 0x080fe20003f26270 */
[----:B------:R-:W-:Y:S01]  /*3d60*/  @!P2 IMAD.MOV R46, RZ, RZ, -R46 ;  /* 0x000000ffff2ea224 */ /* 0x000fe200078e0a2e */
[----:B------:R-:W-:Y:S01]  /*3d70*/  ISETP.NE.U32.AND P0, PT, R15, RZ, PT ;  /* 0x000000ff0f00720c */ /* 0x000fe20003f05070 */
[----:B------:R-:W-:Y:S01]  /*3d80*/  IMAD.U32 R15, RZ, RZ, UR16 ;  /* 0x00000010ff0f7e24 */ /* 0x000fe2000f8e00ff */
[----:B------:R-:W-:Y:S01]  /*3d90*/  LEA R139, P2, R244, UR20, 0x2 ;  /* 0x00000014f48b7c11 */ /* 0x000fe2000f8410ff */
[----:B------:R-:W-:Y:S01]  /*3da0*/  IMAD R14, R14, 0x4, R13 ;  /* 0x000000040e0e7824 */ /* 0x000fe200078e020d */
[----:B------:R-:W-:Y:S01]  /*3db0*/  SEL R18, R4, RZ, !P1 ;  /* 0x000000ff04127207 */ /* 0x000fe20004800000 */
[----:B------:R-:W-:Y:S01]  /*3dc0*/  IMAD.U32 R16, RZ, RZ, UR16 ;  /* 0x00000010ff107e24 */ /* 0x000fe2000f8e00ff */
[----:B------:R-:W-:Y:S01]  /*3dd0*/  LEA.HI.X.SX32 R132, R244, UR21, 0x2, P2 ;  /* 0x00000015f4847c11 */ /* 0x000fe200090f16ff */
[----:B------:R-:W-:Y:S01]  /*3de0*/  IMAD R15, R15, 0x2, R14 ;  /* 0x000000020f0f7824 */ /* 0x000fe200078e020e */
[-C--:B------:R-:W-:Y:S01]  /*3df0*/  ISETP.GE.AND P2, PT, R17, R246.reuse, PT ;  /* 0x000000f61100720c */ /* 0x080fe20003f46270 */
[----:B------:R-:W-:Y:S01]  /*3e00*/  IMAD.U32 R17, RZ, RZ, UR16 ;  /* 0x00000010ff117e24 */ /* 0x000fe2000f8e00ff */
[----:B------:R-:W-:Y:S01]  /*3e10*/  ISETP.NE.U32.AND P1, PT, R18, RZ, PT ;  /* 0x000000ff1200720c */ /* 0x000fe20003f25070 */
[----:B------:R-:W-:Y:S01]  /*3e20*/  IMAD R16, R16, 0x2, R15 ;  /* 0x0000000210107824 */ /* 0x000fe200078e020f */
[----:B------:R-:W-:Y:S01]  /*3e30*/  SEL R19, R4, RZ, !P2 ;  /* 0x000000ff04137207 */ /* 0x000fe20005000000 */
[----:B------:R-:W-:Y:S01]  /*3e40*/  IMAD.U32 R18, RZ, RZ, UR16 ;  /* 0x00000010ff127e24 */ /* 0x000fe2000f8e00ff */
[----:B------:R-:W-:Y:S01]  /*3e50*/  ISETP.GE.AND P2, PT, R20, R246, PT ;  /* 0x000000f61400720c */ /* 0x000fe20003f46270 */
[----:B------:R-:W-:Y:S01]  /*3e60*/  IMAD R17, R17, 0x2, R16 ;  /* 0x0000000211117824 */ /* 0x000fe200078e0210 */
[----:B------:R-:W-:Y:S01]  /*3e70*/  ISETP.NE.U32.AND P3, PT, R19, RZ, PT ;  /* 0x000000ff1300720c */ /* 0x000fe20003f65070 */
[----:B------:R-:W-:Y:S01]  /*3e80*/  IMAD.U32 R19, RZ, RZ, UR16 ;  /* 0x00000010ff137e24 */ /* 0x000fe2000f8e00ff */
[----:B------:R-:W-:Y:S01]  /*3e90*/  SEL R22, R4, RZ, !P2 ;  /* 0x000000ff04167207 */ /* 0x000fe20005000000 */
[----:B------:R-:W-:Y:S01]  /*3ea0*/  IMAD R18, R18, 0x2, R17 ;  /* 0x0000000212127824 */ /* 0x000fe200078e0211 */
[C---:B------:R-:W-:Y:S01]  /*3eb0*/  SEL R197, R8.reuse, R24, !P4 ;  /* 0x0000001808c57207 */ /* 0x040fe20006000000 */
[----:B------:R-:W-:Y:S01]  /*3ec0*/  IMAD.U32 R20, RZ, RZ, UR16 ;  /* 0x00000010ff147e24 */ /* 0x000fe2000f8e00ff */
[C---:B------:R-:W-:Y:S01]  /*3ed0*/  SEL R201, R8.reuse, R26, !P4 ;  /* 0x0000001a08c97207 */ /* 0x040fe20006000000 */
[----:B------:R-:W-:Y:S01]  /*3ee0*/  IMAD R19, R19, 0x2, R18 ;  /* 0x0000000213137824 */ /* 0x000fe200078e0212 */
[C---:B------:R-:W-:Y:S01]  /*3ef0*/  SEL R209, R8.reuse, R28, !P4 ;  /* 0x0000001c08d17207 */ /* 0x040fe20006000000 */
[----:B------:R-:W-:Y:S01]  /*3f00*/  IMAD.U32 R21, RZ, RZ, UR16 ;  /* 0x00000010ff157e24 */ /* 0x000fe2000f8e00ff */
[----:B------:R-:W-:Y:S01]  /*3f10*/  SEL R213, R8, R30, !P4 ;  /* 0x0000001e08d57207 */ /* 0x000fe20006000000 */
[----:B------:R-:W-:Y:S01]  /*3f20*/  IMAD R20, R20, 0x2, R19 ;  /* 0x0000000214147824 */ /* 0x000fe200078e0213 */
[----:B------:R-:W-:Y:S01]  /*3f30*/  SEL R156, R8, R156, !P4 ;  /* 0x0000009c089c7207 */ /* 0x000fe20006000000 */
[----:B------:R-:W-:Y:S01]  /*3f40*/  @!P6 IMAD.MOV R44, RZ, RZ, -R44 ;  /* 0x000000ffff2ce224 */ /* 0x000fe200078e0a2c */
[----:B------:R-:W-:Y:S01]  /*3f50*/  ISETP.NE.U32.AND P6, PT, R22, RZ, PT ;  /* 0x000000ff1600720c */ /* 0x000fe20003fc5070 */
[----:B------:R-:W-:Y:S01]  /*3f60*/  IMAD.U32 R22, RZ, RZ, UR16 ;  /* 0x00000010ff167e24 */ /* 0x000fe2000f8e00ff */
[C---:B------:R-:W-:Y:S01]  /*3f70*/  SEL R116, R8.reuse, R116, !P4 ;  /* 0x0000007408747207 */ /* 0x040fe20006000000 */
[----:B------:R-:W-:Y:S01]  /*3f80*/  IMAD R21, R21, 0x4, R20 ;  /* 0x0000000415157824 */ /* 0x000fe200078e0214 */
[C---:B------:R-:W-:Y:S01]  /*3f90*/  SEL R115, R8.reuse, R115, !P4 ;  /* 0x0000007308737207 */ /* 0x040fe20006000000 */
[----:B------:R-:W-:Y:S01]  /*3fa0*/  IMAD.U32 R23, RZ, RZ, UR16 ;  /* 0x00000010ff177e24 */ /* 0x000fe2000f8e00ff */
[----:B------:R-:W-:Y:S01]  /*3fb0*/  SEL R155, R8, R155, !P4 ;  /* 0x0000009b089b7207 */ /* 0x000fe20006000000 */
        /* <DEDUP_REMOVED lines=22> */
[----:B--2---:R-:W-:Y:S01]  /*4120*/  IMAD.U32 R29, RZ, RZ, UR16 ;  /* 0x00000010ff1d7e24 */ /* 0x004fe2000f8e00ff */
[----:B------:R-:W-:Y:S01]  /*4130*/  SEL R150, R8, R150, !P4 ;  /* 0x0000009608967207 */ /* 0x000fe20006000000 */
[----:B------:R-:W-:Y:S01]  /*4140*/  IMAD R28, R28, 0x4, R27 ;  /* 0x000000041c1c7824 */ /* 0x000fe200078e021b */
[C---:B------:R-:W-:Y:S01]  /*4150*/  SEL R126, R8.reuse, R126, !P4 ;  /* 0x0000007e087e7207 */ /* 0x040fe20006000000 */
[----:B------:R-:W-:Y:S01]  /*4160*/  IMAD.U32 R30, RZ, RZ, UR16 ;  /* 0x00000010ff1e7e24 */ /* 0x000fe2000f8e00ff */
[C---:B------:R-:W-:Y:S01]  /*4170*/  SEL R125, R8.reuse, R125, !P4 ;  /* 0x0000007d087d7207 */ /* 0x040fe20006000000 */
[----:B------:R-:W-:Y:S01]  /*4180*/  IMAD R29, R29, 0x2, R28 ;  /* 0x000000021d1d7824 */ /* 0x000fe200078e021c */
[C---:B------:R-:W-:Y:S01]  /*4190*/  SEL R148, R8.reuse, R148, !P4 ;  /* 0x0000009408947207 */ /* 0x040fe20006000000 */
[----:B------:R1:W-:Y:S01]  /*41a0*/  STL [R1+0x1b8], R174 ;  /* 0x0001b8ae01007387 */ /* 0x0003e20000100800 */
[----:B------:R-:W-:Y:S01]  /*41b0*/  SEL R128, R8, R128, !P4 ;  /* 0x0000008008807207 */ /* 0x000fe20006000000 */
[----:B------:R-:W-:Y:S01]  /*41c0*/  IMAD R30, R30, 0x2, R29 ;  /* 0x000000021e1e7824 */ /* 0x000fe200078e021d */
[C---:B------:R-:W-:Y:S01]  /*41d0*/  SEL R127, R8.reuse, R127, !P4 ;  /* 0x0000007f087f7207 */ /* 0x040fe20006000000 */
[----:B------:R1:W-:Y:S01]  /*41e0*/  STL [R1+0x1b4], R170 ;  /* 0x0001b4aa01007387 */ /* 0x0003e20000100800 */
[C---:B------:R-:W-:Y:S01]  /*41f0*/  SEL R147, R8.reuse, R147, !P4 ;  /* 0x0000009308937207 */ /* 0x040fe20006000000 */
[----:B------:R-:W-:Y:S01]  /*4200*/  IMAD R31, R31, 0x2, R30 ;  /* 0x000000021f1f7824 */ /* 0x000fe200078e021e */
[C---:B------:R-:W-:Y:S01]  /*4210*/  SEL R146, R8.reuse, R146, !P4 ;  /* 0x0000009208927207 */ /* 0x040fe20006000000 */
[----:B------:R1:W-:Y:S01]  /*4220*/  STL [R1+0x1b0], R168 ;  /* 0x0001b0a801007387 */ /* 0x0003e20000100800 */
[C---:B------:R-:W-:Y:S01]  /*4230*/  SEL R129, R8.reuse, R129, !P4 ;  /* 0x0000008108817207 */ /* 0x040fe20006000000 */
[----:B------:R-:W2:Y:S01]  /*4240*/  LDCU.64 UR22, c[0x0][0x358] ;  /* 0x00006b00ff1677ac */ /* 0x000ea20008000a00 */
[C---:B------:R-:W-:Y:S01]  /*4250*/  SEL R144, R8.reuse, R144, !P4 ;  /* 0x0000009008907207 */ /* 0x040fe20006000000 */
[----:B------:R1:W-:Y:S01]  /*4260*/  STL [R1+0x1ac], R164 ;  /* 0x0001aca401007387 */ /* 0x0003e20000100800 */
[C---:B------:R-:W-:Y:S01]  /*4270*/  SEL R143, R8.reuse, R143, !P4 ;  /* 0x0000008f088f7207 */ /* 0x040fe20006000000 */
[----:B------:R-:W-:Y:S01]  /*4280*/  USHF.L.U32 UR4, UR12, 0x15, URZ ;  /* 0x000000150c047899 */ /* 0x000fe200080006ff */
[C---:B------:R-:W-:Y:S01]  /*4290*/  SEL R130, R8.reuse, R130, !P4 ;  /* 0x0000008208827207 */ /* 0x040fe20006000000 */
[----:B------:R1:W-:Y:S01]  /*42a0*/  STL [R1+0x1a8], R162 ;  /* 0x0001a8a201007387 */ /* 0x0003e20000100800 */
[----:B------:R-:W-:-:S02]  /*42b0*/  SEL R142, R8, R142, !P4 ;  /* 0x0000008e088e7207 */ /* 0x000fc40006000000 */
[C---:B------:R-:W-:Y:S02]  /*42c0*/  SEL R140, R8.reuse, R140, !P4 ;  /* 0x0000008c088c7207 */ /* 0x040fe40006000000 */
[C---:B------:R-:W-:Y:S02]  /*42d0*/  SEL R131, R8.reuse, R131, !P4 ;  /* 0x0000008308837207 */ /* 0x040fe40006000000 */
[C---:B------:R-:W-:Y:S02]  /*42e0*/  SEL R138, R8.reuse, R138, !P4 ;  /* 0x0000008a088a7207 */ /* 0x040fe40006000000 */
[C---:B------:R-:W-:Y:S02]  /*42f0*/  SEL R136, R8.reuse, R136, !P4 ;  /* 0x0000008808887207 */ /* 0x040fe40006000000 */
[C---:B------:R-:W-:Y:S02]  /*4300*/  SEL R135, R8.reuse, R135, !P4 ;  /* 0x0000008708877207 */ /* 0x040fe40006000000 */
        /* <DEDUP_REMOVED lines=11> */
[C---:B------:R-:W-:Y:S01]  /*43c0*/  SEL R217, R8.reuse, R32, !P4 ;  /* 0x0000002008d97207 */ /* 0x040fe20006000000 */
[----:B------:R-:W-:Y:S01]  /*43d0*/  IMAD.U32 R32, RZ, RZ, UR16 ;  /* 0x00000010ff207e24 */ /* 0x000fe2000f8e00ff */
        /* <DEDUP_REMOVED lines=14> */
[----:B------:R-:W-:Y:S01]  /*44c0*/  SEL R8, R8, R48, !P4 ;  /* 0x0000003008087207 */ /* 0x000fe20006000000 */
[----:B------:R-:W-:Y:S01]  /*44d0*/  IMAD.U32 R42, RZ, RZ, UR16 ;  /* 0x00000010ff2a7e24 */ /* 0x000fe2000f8e00ff */
[CC--:B------:R-:W-:Y:S01]  /*44e0*/  LEA R110, P4, R11.reuse, R139.reuse, 0x2 ;  /* 0x0000008b0b6e7211 */ /* 0x0c0fe200078810ff */
[----:B------:R-:W-:Y:S01]  /*44f0*/  IMAD.U32 R44, RZ, RZ, UR16 ;  /* 0x00000010ff2c7e24 */ /* 0x000fe2000f8e00ff */
[----:B------:R-:W-:Y:S01]  /*4500*/  LEA R112, P2, R10, R139, 0x2 ;  /* 0x0000008b0a707211 */ /* 0x000fe200078410ff */
[----:B------:R-:W-:Y:S01]  /*4510*/  IMAD.U32 R46, RZ, RZ, UR16 ;  /* 0x00000010ff2e7e24 */ /* 0x000fe2000f8e00ff */
[----:B------:R-:W-:-:S02]  /*4520*/  LEA.HI.X.SX32 R111, R11, R132, 0x2, P4 ;  /* 0x000000840b6f7211 */ /* 0x000fc400020f16ff */
[-C--:B------:R-:W-:Y:S01]  /*4530*/  LEA.HI.X.SX32 R113, R10, R132.reuse, 0x2, P2 ;  /* 0x000000840a717211 */ /* 0x080fe200010f16ff */
[----:B------:R-:W-:Y:S01]  /*4540*/  IMAD R10, R35, 0x4, R34 ;  /* 0x00000004230a7824 */ /* 0x000fe200078e0222 */
[-C--:B------:R-:W-:Y:S02]  /*4550*/  LEA R106, P4, R13, R139.reuse, 0x2 ;  /* 0x0000008b0d6a7211 */ /* 0x080fe400078810ff */
[CC--:B------:R-:W-:Y:S01]  /*4560*/  LEA R108, P2, R12.reuse, R139.reuse, 0x2 ;  /* 0x0000008b0c6c7211 */ /* 0x0c0fe200078410ff */
[----:B------:R-:W-:Y:S01]  /*4570*/  IMAD R11, R37, 0x2, R10 ;  /* 0x00000002250b7824 */ /* 0x000fe200078e020a */
[-C--:B------:R-:W-:Y:S02]  /*4580*/  LEA.HI.X.SX32 R107, R13, R132.reuse, 0x2, P4 ;  /* 0x000000840d6b7211 */ /* 0x080fe400020f16ff */
[----:B------:R-:W-:Y:S01]  /*4590*/  LEA.HI.X.SX32 R109, R12, R132, 0x2, P2 ;  /* 0x000000840c6d7211 */ /* 0x000fe200010f16ff */
[----:B------:R-:W-:Y:S01]  /*45a0*/  IMAD R12, R36, 0x2, R11 ;  /* 0x00000002240c7824 */ /* 0x000fe200078e020b */
[----:B------:R-:W-:-:S02]  /*45b0*/  LEA R102, P4, R15, R139, 0x2 ;  /* 0x0000008b0f667211 */ /* 0x000fc400078810ff */
[CC--:B------:R-:W-:Y:S01]  /*45c0*/  LEA R104, P2, R14.reuse, R139.reuse, 0x2 ;  /* 0x0000008b0e687211 */ /* 0x0c0fe200078410ff */
[----:B------:R-:W-:Y:S01]  /*45d0*/  IMAD R13, R39, 0x2, R12 ;  /* 0x00000002270d7824 */ /* 0x000fe200078e020c */
[-C--:B------:R-:W-:Y:S02]  /*45e0*/  LEA.HI.X.SX32 R103, R15, R132.reuse, 0x2, P4 ;  /* 0x000000840f677211 */ /* 0x080fe400020f16ff */
[-C--:B------:R-:W-:Y:S01]  /*45f0*/  LEA.HI.X.SX32 R105, R14, R132.reuse, 0x2, P2 ;  /* 0x000000840e697211 */ /* 0x080fe200010f16ff */
[----:B------:R-:W-:Y:S01]  /*4600*/  IMAD R14, R38, 0x2, R13 ;  /* 0x00000002260e7824 */ /* 0x000fe200078e020d */
[-C--:B------:R-:W-:Y:S02]  /*4610*/  LEA R98, P4, R17, R139.reuse, 0x2 ;  /* 0x0000008b11627211 */ /* 0x080fe400078810ff */
[----:B------:R-:W-:Y:S01]  /*4620*/  LEA R100, P2, R16, R139, 0x2 ;  /* 0x0000008b10647211 */ /* 0x000fe200078410ff */
[----:B------:R-:W-:Y:S01]  /*4630*/  IMAD R15, R41, 0x2, R14 ;  /* 0x00000002290f7824 */ /* 0x000fe200078e020e */
        /* <DEDUP_REMOVED lines=21> */
[CC--:B------:R-:W-:Y:S02]  /*4790*/  LEA R82, P4, R25.reuse, R139.reuse, 0x2 ;  /* 0x0000008b19527211 */ /* 0x0c0fe400078810ff */
[CC--:B------:R-:W-:Y:S02]  /*47a0*/  LEA R84, P2, R24.reuse, R139.reuse, 0x2 ;  /* 0x0000008b18547211 */ /* 0x0c0fe400078410ff */
[-C--:B------:R-:W-:Y:S02]  /*47b0*/  LEA.HI.X.SX32 R83, R25, R132.reuse, 0x2, P4 ;  /* 0x0000008419537211 */ /* 0x080fe400020f16ff */
[----:B------:R-:W-:Y:S02]  /*47c0*/  LEA.HI.X.SX32 R85, R24, R132, 0x2, P2 ;  /* 0x0000008418557211 */ /* 0x000fe400010f16ff */
[----:B------:R-:W-:-:S02]  /*47d0*/  LEA R78, P4, R27, R139, 0x2 ;  /* 0x0000008b1b4e7211 */ /* 0x000fc400078810ff */
[CC--:B------:R-:W-:Y:S02]  /*47e0*/  LEA R80, P2, R26.reuse, R139.reuse, 0x2 ;  /* 0x0000008b1a507211 */ /* 0x0c0fe400078410ff */
[-C--:B------:R-:W-:Y:S02]  /*47f0*/  LEA.HI.X.SX32 R79, R27, R132.reuse, 0x2, P4 ;  /* 0x000000841b4f7211 */ /* 0x080fe400020f16ff */
[-C--:B------:R-:W-:Y:S02]  /*4800*/  LEA.HI.X.SX32 R81, R26, R132.reuse, 0x2, P2 ;  /* 0x000000841a517211 */ /* 0x080fe400010f16ff */
[CC--:B------:R-:W-:Y:S02]  /*4810*/  LEA R74, P4, R29.reuse, R139.reuse, 0x2 ;  /* 0x0000008b1d4a7211 */ /* 0x0c0fe400078810ff */
[----:B------:R-:W-:Y:S02]  /*4820*/  LEA R76, P2, R28, R139, 0x2 ;  /* 0x0000008b1c4c7211 */ /* 0x000fe400078410ff */
[----:B------:R-:W-:-:S02]  /*4830*/  LEA.HI.X.SX32 R75, R29, R132, 0x2, P4 ;  /* 0x000000841d4b7211 */ /* 0x000fc400020f16ff */
[-C--:B------:R-:W-:Y:S02]  /*4840*/  LEA.HI.X.SX32 R77, R28, R132.reuse, 0x2, P2 ;  /* 0x000000841c4d7211 */ /* 0x080fe400010f16ff */
        /* <DEDUP_REMOVED lines=8> */
[-C--:B------:R-:W-:Y:S02]  /*48d0*/  LEA R62, P4, R10, R139.reuse, 0x2 ;  /* 0x0000008b0a3e7211 */ /* 0x080fe400078810ff */
[----:B------:R-:W-:Y:S02]  /*48e0*/  LEA R64, P2, R34, R139, 0x2 ;  /* 0x0000008b22407211 */ /* 0x000fe400078410ff */
[-C--:B------:R-:W-:Y:S01]  /*48f0*/  LEA.HI.X.SX32 R63, R10, R132.reuse, 0x2, P4 ;  /* 0x000000840a3f7211 */ /* 0x080fe200020f16ff */
[----:B------:R-:W-:Y:S01]  /*4900*/  IMAD R10, R49, 0x2, R22 ;  /* 0x00000002310a7824 */ /* 0x000fe200078e0216 */
[----:B------:R-:W-:-:S02]  /*4910*/  LEA.HI.X.SX32 R65, R34, R132, 0x2, P2 ;  /* 0x0000008422417211 */ /* 0x000fc400010f16ff */
[CC--:B------:R-:W-:Y:S02]  /*4920*/  LEA R58, P4, R12.reuse, R139.reuse, 0x2 ;  /* 0x0000008b0c3a7211 */ /* 0x0c0fe400078810ff */
[CC--:B------:R-:W-:Y:S02]  /*4930*/  LEA R60, P2, R11.reuse, R139.reuse, 0x2 ;  /* 0x0000008b0b3c7211 */ /* 0x0c0fe400078410ff */
        /* <DEDUP_REMOVED lines=30> */
[-C--:B------:R-:W-:Y:S01]  /*4b20*/  LEA.HI.X.SX32 R37, R10, R132.reuse, 0x2, P2 ;  /* 0x000000840a257211 */ /* 0x080fe200010f16ff */
[----:B------:R-:W-:Y:S01]  /*4b30*/  IMAD R10, R160, 0x2, R15 ;  /* 0x00000002a00a7824 */ /* 0x000fe200078e020f */
[-C--:B------:R-:W-:Y:S01]  /*4b40*/  LEA R30, P4, R13, R139.reuse, 0x2 ;  /* 0x0000008b0d1e7211 */ /* 0x080fe200078810ff */
[----:B------:R-:W-:Y:S01]  /*4b50*/  IMAD R160, R182, UR16, RZ ;  /* 0x00000010b6a07c24 */ /* 0x000fe2000f8e02ff */
[----:B------:R-:W-:Y:S01]  /*4b60*/  LEA R32, P2, R12, R139, 0x2 ;  /* 0x0000008b0c207211 */ /* 0x000fe200078410ff */
[----:B------:R-:W-:Y:S01]  /*4b70*/  IMAD R11, R167, 0x2, R10 ;  /* 0x00000002a70b7824 */ /* 0x000fe200078e020a */
[----:B------:R-:W-:-:S02]  /*4b80*/  LEA.HI.X.SX32 R31, R13, R132, 0x2, P4 ;  /* 0x000000840d1f7211 */ /* 0x000fc400020f16ff */
[CC--:B------:R-:W-:Y:S02]  /*4b90*/  LEA R26, P4, R15.reuse, R139.reuse, 0x2 ;  /* 0x0000008b0f1a7211 */ /* 0x0c0fe400078810ff */
[-C--:B------:R-:W-:Y:S02]  /*4ba0*/  LEA.HI.X.SX32 R33, R12, R132.reuse, 0x2, P2 ;  /* 0x000000840c217211 */ /* 0x080fe400010f16ff */
[-C--:B------:R-:W-:Y:S02]  /*4bb0*/  LEA.HI.X.SX32 R27, R15, R132.reuse, 0x2, P4 ;  /* 0x000000840f1b7211 */ /* 0x080fe400020f16ff */
[CC--:B------:R-:W-:Y:S02]  /*4bc0*/  LEA R190, P4, R11.reuse, R139.reuse, 0x2 ;  /* 0x0000008b0bbe7211 */ /* 0x0c0fe400078810ff */
[----:B------:R-:W-:Y:S02]  /*4bd0*/  LEA R28, P2, R14, R139, 0x2 ;  /* 0x0000008b0e1c7211 */ /* 0x000fe400078410ff */
[----:B------:R-:W-:-:S02]  /*4be0*/  LEA.HI.X.SX32 R191, R11, R132, 0x2, P4 ;  /* 0x000000840bbf7211 */ /* 0x000fc400020f16ff */
[-C--:B------:R-:W-:Y:S02]  /*4bf0*/  LEA R20, P4, R184, R139.reuse, 0x2 ;  /* 0x0000008bb8147211 */ /* 0x080fe400078810ff */
[-C--:B------:R-:W-:Y:S01]  /*4c00*/  LEA.HI.X.SX32 R29, R14, R132.reuse, 0x2, P2 ;  /* 0x000000840e1d7211 */ /* 0x080fe200010f16ff */
[----:B------:R1:W-:Y:S01]  /*4c10*/  STL.64 [R1+0x60], R190 ;  /* 0x000060be01007387 */ /* 0x0003e20000100a00 */
[-C--:B------:R-:W-:Y:S02]  /*4c20*/  LEA R24, P2, R10, R139.reuse, 0x2 ;  /* 0x0000008b0a187211 */ /* 0x080fe400078410ff */
[-C--:B------:R-:W-:Y:S01]  /*4c30*/  LEA.HI.X.SX32 R21, R184, R132.reuse, 0x2, P4 ;  /* 0x00000084b8157211 */ /* 0x080fe200020f16ff */
[----:B---3--:R-:W-:Y:S01]  /*4c40*/  IMAD R184, R179, UR16, RZ ;  /* 0x00000010b3b87c24 */ /* 0x008fe2000f8e02ff */
[----:B------:R-:W-:Y:S02]  /*4c50*/  LEA R16, P4, R180, R139, 0x2 ;  /* 0x0000008bb4107211 */ /* 0x000fe400078810ff */
[----:B------:R-:W-:-:S02]  /*4c60*/  LEA.HI.X.SX32 R25, R10, R132, 0x2, P2 ;  /* 0x000000840a197211 */ /* 0x000fc400010f16ff */
[CC--:B------:R-:W-:Y:S02]  /*4c70*/  LEA R22, P2, R187.reuse, R139.reuse, 0x2 ;  /* 0x0000008bbb167211 */ /* 0x0c0fe400078410ff */
[-C--:B------:R-:W-:Y:S02]  /*4c80*/  LEA.HI.X.SX32 R17, R180, R132.reuse, 0x2, P4 ;  /* 0x00000084b4117211 */ /* 0x080fe400020f16ff */
[-C--:B------:R-:W-:Y:S02]  /*4c90*/  LEA R14, P4, R176, R139.reuse, 0x2 ;  /* 0x0000008bb00e7211 */ /* 0x080fe400078810ff */
[----:B------:R-:W-:Y:S02]  /*4ca0*/  LEA.HI.X.SX32 R23, R187, R132, 0x2, P2 ;  /* 0x00000084bb177211 */ /* 0x000fe400010f16ff */
[----:B------:R-:W-:Y:S01]  /*4cb0*/  LEA.HI R114, R186, 0x7e, RZ, 0x1a ;  /* 0x0000007eba727811 */ /* 0x000fe200078fd0ff */
[----:B------:R-:W-:Y:S01]  /*4cc0*/  IMAD R186, R175, UR16, RZ ;  /* 0x00000010afba7c24 */ /* 0x000fe2000f8e02ff */
[----:B------:R-:W-:-:S02]  /*4cd0*/  LEA R18, P2, R183, R139, 0x2 ;  /* 0x0000008bb7127211 */ /* 0x000fc400078410ff */
[-C--:B------:R-:W-:Y:S01]  /*4ce0*/  LEA.HI.X.SX32 R15, R176, R132.reuse, 0x2, P4 ;  /* 0x00000084b00f7211 */ /* 0x080fe200020f16ff */
[----:B------:R-:W-:Y:S01]  /*4cf0*/  IMAD R179, R114, UR16, RZ ;  /* 0x0000001072b37c24 */ /* 0x000fe2000f8e02ff */
[-C--:B------:R-:W-:Y:S02]  /*4d00*/  LEA R12, P4, R174, R139.reuse, 0x2 ;  /* 0x0000008bae0c7211 */ /* 0x080fe400078810ff */
[-C--:B------:R-:W-:Y:S01]  /*4d10*/  LEA.HI.X.SX32 R19, R183, R132.reuse, 0x2, P2 ;  /* 0x00000084b7137211 */ /* 0x080fe200010f16ff */
[----:B----4-:R-:W-:Y:S01]  /*4d20*/  IMAD R183, R247, UR16, RZ ;  /* 0x00000010f7b77c24 */ /* 0x010fe2000f8e02ff */
[----:B------:R-:W-:Y:S02]  /*4d30*/  ISETP.NE.U32.AND P2, PT, R252, RZ, PT ;  /* 0x000000fffc00720c */ /* 0x000fe40003f45070 */
[----:B------:R-:W-:Y:S02]  /*4d40*/  LEA.HI.X.SX32 R13, R174, R132, 0x2, P4 ;  /* 0x00000084ae0d7211 */ /* 0x000fe400020f16ff */
[----:B------:R-:W-:-:S02]  /*4d50*/  LEA R10, P5, R170, R139, 0x2 ;  /* 0x0000008baa0a7211 */ /* 0x000fc400078a10ff */
[C---:B------:R-:W-:Y:S02]  /*4d60*/  LOP3.LUT R158, R3.reuse, 0x40, RZ, 0xfc, !PT ;  /* 0x00000040039e7812 */ /* 0x040fe400078efcff */
[----:B------:R-:W-:Y:S01]  /*4d70*/  LOP3.LUT R114, R3, 0x42, RZ, 0xfc, !PT ;  /* 0x0000004203727812 */ /* 0x000fe200078efcff */
[----:B-12---:R-:W-:Y:S08]  /*4d80*/  BRA.U UP0, `(.L_x_5) ;  /* 0x0000000100187547 */ /* 0x006ff0000b800000 */
[----:B------:R-:W-:Y:S01]  /*4d90*/  ELECT P4, URZ, PT ;  /* 0x0000000000ff782f */ /* 0x000fe20003880000 */
[----:B------:R-:W-:Y:S01]  /*4da0*/  IMAD.MOV.U32 R114, RZ, RZ, 0x1 ;  /* 0x00000001ff727424 */ /* 0x000fe200078e00ff */
[----:B------:R-:W-:Y:S11]  /*4db0*/  UVIRTCOUNT.DEALLOC.SMPOOL 0x80 ;  /* 0x000000800000784c */ /* 0x000ff60000000000 */
[----:B------:R-:W-:-:S04]  /*4dc0*/  @P4 MOV R158, 0x40 ;  /* 0x00000040009e4802 */ /* 0x000fc80000000f00 */
[----:B------:R-:W-:-:S05]  /*4dd0*/  @P4 LEA R159, R171, R158, 0x18 ;  /* 0x0000009eab9f4211 */ /* 0x000fca00078ec0ff */
[----:B------:R1:W-:Y:S02]  /*4de0*/  @P4 STS.U8 [R159], R114 ;  /* 0x000000729f004388 */ /* 0x0003e40000000000 */
.L_x_5:
[-C--:B-1----:R-:W-:Y:S01]  /*4df0*/  LEA R114, P4, R160, R139.reuse, 0x2 ;  /* 0x0000008ba0727211 */ /* 0x082fe200078810ff */
[----:B------:R1:W-:Y:S01]  /*4e00*/  STL [R1+0x388], R79 ;  /* 0x0003884f01007387 */ /* 0x0003e20000100800 */
[-C--:B------:R-:W-:Y:S01]  /*4e10*/  LEA.HI.X.SX32 R11, R170, R132.reuse, 0x2, P5 ;  /* 0x00000084aa0b7211 */ /* 0x080fe200028f16ff */
[----:B------:R-:W-:Y:S01]  /*4e20*/  IMAD R170, R115, UR6, RZ ;  /* 0x0000000673aa7c24 */ /* 0x000fe2000f8e02ff */
[----:B------:R-:W-:Y:S01]  /*4e30*/  LEA.HI.X.SX32 R115, R160, R132, 0x2, P4 ;  /* 0x00000084a0737211 */ /* 0x000fe200020f16ff */
[----:B------:R-:W-:Y:S01]  /*4e40*/  IMAD R171, R116, UR6, RZ ;  /* 0x0000000674ab7c24 */ /* 0x000fe2000f8e02ff */
[----:B------:R-:W-:Y:S01]  /*4e50*/  STL [R1+0x384], R252 ;  /* 0x000384fc01007387 */ /* 0x000fe20000100800 */
[----:B------:R-:W-:Y:S01]  /*4e60*/  LEA R116, P4, R168, R139, 0x2 ;  /* 0x0000008ba8747211 */ /* 0x000fe200078810ff */
[----:B------:R-:W-:Y:S02]  /*4e70*/  IMAD R163, R118, UR6, RZ ;  /* 0x0000000676a37c24 */ /* 0x000fe4000f8e02ff */
[----:B------:R-:W-:Y:S01]  /*4e80*/  STL [R1+0x380], R2 ;  /* 0x0003800201007387 */ /* 0x000fe20000100800 */
[----:B------:R-:W-:-:S02]  /*4e90*/  IMAD R167, R155, UR6, RZ ;  /* 0x000000069ba77c24 */ /* 0x000fc4000f8e02ff */
[----:B------:R-:W-:Y:S01]  /*4ea0*/  IMAD R155, R119, UR6, RZ ;  /* 0x00000006779b7c24 */ /* 0x000fe2000f8e02ff */
[----:B------:R2:W-:Y:S01]  /*4eb0*/  STL.64 [R1+0x378], R50 ;  /* 0x0003783201007387 */ /* 0x0005e20000100a00 */
[----:B------:R-:W-:Y:S02]  /*4ec0*/  IMAD R159, R120, UR6, RZ ;  /* 0x00000006789f7c24 */ /* 0x000fe4000f8e02ff */
[----:B------:R-:W-:Y:S01]  /*4ed0*/  IMAD R175, R156, UR6, RZ ;  /* 0x000000069caf7c24 */ /* 0x000fe2000f8e02ff */
[----:B------:R3:W-:Y:S01]  /*4ee0*/  STL.64 [R1+0x320], R244 ;  /* 0x000320f401007387 */ /* 0x0007e20000100a00 */
[----:B------:R-:W-:Y:S02]  /*4ef0*/  IMAD R158, R121, UR6, RZ ;  /* 0x00000006799e7c24 */ /* 0x000fe4000f8e02ff */
[----:B------:R-:W-:Y:S01]  /*4f00*/  IMAD R156, R122, UR6, RZ ;  /* 0x000000067a9c7c24 */ /* 0x000fe2000f8e02ff */
[----:B------:R-:W-:Y:S01]  /*4f10*/  STL [R1+0x2c8], R175 ;  /* 0x0002c8af01007387 */ /* 0x000fe20000100800 */
[----:B-1----:R-:W-:-:S02]  /*4f20*/  IMAD R79, R125, UR6, RZ ;  /* 0x000000067d4f7c24 */ /* 0x002fc4000f8e02ff */
[----:B------:R-:W-:Y:S01]  /*4f30*/  IMAD R176, R127, UR6, RZ ;  /* 0x000000067fb07c24 */ /* 0x000fe2000f8e02ff */
[----:B------:R-:W-:Y:S01]  /*4f40*/  STL [R1+0x2c4], R171 ;  /* 0x0002c4ab01007387 */ /* 0x000fe20000100800 */
[----:B--2---:R-:W-:Y:S01]  /*4f50*/  IMAD R51, R117, UR6, RZ ;  /* 0x0000000675337c24 */ /* 0x004fe2000f8e02ff */
[-C--:B------:R-:W-:Y:S01]  /*4f60*/  LEA.HI.X.SX32 R117, R168, R132.reuse, 0x2, P4 ;  /* 0x00000084a8757211 */ /* 0x080fe200020f16ff */
[----:B------:R-:W-:Y:S01]  /*4f70*/  IMAD R168, R126, UR6, RZ ;  /* 0x000000067ea87c24 */ /* 0x000fe2000f8e02ff */
[-C--:B------:R-:W-:Y:S01]  /*4f80*/  LEA R118, P4, R164, R139.reuse, 0x2 ;  /* 0x0000008ba4767211 */ /* 0x080fe200078810ff */
[----:B------:R-:W-:Y:S01]  /*4f90*/  IMAD R174, R128, UR6, RZ ;  /* 0x0000000680ae7c24 */ /* 0x000fe2000f8e02ff */
[----:B------:R-:W-:Y:S01]  /*4fa0*/  STL [R1+0x2c0], R170 ;  /* 0x0002c0aa01007387 */ /* 0x000fe20000100800 */
[----:B------:R-:W-:Y:S01]  /*4fb0*/  IMAD R154, R154, UR6, RZ ;  /* 0x000000069a9a7c24 */ /* 0x000fe2000f8e02ff */
[----:B------:R-:W-:Y:S01]  /*4fc0*/  LEA.HI.X.SX32 R119, R164, R132, 0x2, P4 ;  /* 0x00000084a4777211 */ /* 0x000fe200020f16ff */
[----:B------:R-:W-:Y:S01]  /*4fd0*/  IMAD R164, R123, UR6, RZ ;  /* 0x000000067ba47c24 */ /* 0x000fe2000f8e02ff */
[----:B------:R-:W-:Y:S01]  /*4fe0*/  LEA R120, P4, R162, R139, 0x2 ;  /* 0x0000008ba2787211 */ /* 0x000fe200078810ff */
[----:B------:R-:W-:Y:S01]  /*4ff0*/  STL [R1+0x2bc], R167 ;  /* 0x0002bca701007387 */ /* 0x000fe20000100800 */
[----:B------:R-:W-:-:S02]  /*5000*/  IMAD R50, R152, UR6, RZ ;  /* 0x0000000698327c24 */ /* 0x000fc4000f8e02ff */
[-C--:B------:R-:W-:Y:S01]  /*5010*/  LEA.HI.X.SX32 R121, R162, R132.reuse, 0x2, P4 ;  /* 0x00000084a2797211 */ /* 0x080fe200020f16ff */
[----:B------:R-:W-:Y:S01]  /*5020*/  IMAD R162, R124, UR6, RZ ;  /* 0x000000067ca27c24 */ /* 0x000fe2000f8e02ff */
[CC--:B------:R-:W-:Y:S01]  /*5030*/  LEA R122, P4, R166.reuse, R139.reuse, 0x2 ;  /* 0x0000008ba67a7211 */ /* 0x0c0fe200078810ff */
[----:B------:R-:W-:Y:S01]  /*5040*/  STL [R1+0x2b8], R163 ;  /* 0x0002b8a301007387 */ /* 0x000fe20000100800 */
[----:B------:R-:W-:Y:S02]  /*5050*/  IMAD R182, R129, UR6, RZ ;  /* 0x0000000681b67c24 */ /* 0x000fe4000f8e02ff */
[-C--:B------:R-:W-:Y:S01]  /*5060*/  LEA.HI.X.SX32 R123, R166, R132.reuse, 0x2, P4 ;  /* 0x00000084a67b7211 */ /* 0x080fe200020f16ff */
[----:B------:R-:W-:Y:S01]  /*5070*/  STL [R1+0x2b4], R51 ;  /* 0x0002b43301007387 */ /* 0x000fe20000100800 */
[-C--:B------:R-:W-:Y:S01]  /*5080*/  LEA R124, P4, R172, R139.reuse, 0x2 ;  /* 0x0000008bac7c7211 */ /* 0x080fe200078810ff */
[----:B------:R-:W-:Y:S02]  /*5090*/  IMAD R180, R146, UR6, RZ ;  /* 0x0000000692b47c24 */ /* 0x000fe4000f8e02ff */
[----:B------:R-:W-:Y:S01]  /*50a0*/  STL [R1+0x2b0], R154 ;  /* 0x0002b09a01007387 */ /* 0x000fe20000100800 */
[----:B------:R-:W-:Y:S01]  /*50b0*/  LEA.HI.X.SX32 R125, R172, R132, 0x2, P4 ;  /* 0x00000084ac7d7211 */ /* 0x000fe200020f16ff */
[----:B------:R-:W-:Y:S01]  /*50c0*/  IMAD R160, R151, UR6, RZ ;  /* 0x0000000697a07c24 */ /* 0x000fe2000f8e02ff */
[----:B------:R-:W-:Y:S01]  /*50d0*/  LEA R126, P4, R178, R139, 0x2 ;  /* 0x0000008bb27e7211 */ /* 0x000fe200078810ff */
[----:B------:R-:W-:Y:S01]  /*50e0*/  STL [R1+0x2ac], R159 ;  /* 0x0002ac9f01007387 */ /* 0x000fe20000100800 */
[----:B------:R-:W-:-:S02]  /*50f0*/  IMAD R166, R150, UR6, RZ ;  /* 0x0000000696a67c24 */ /* 0x000fc4000f8e02ff */
[-C--:B------:R-:W-:Y:S01]  /*5100*/  LEA.HI.X.SX32 R127, R178, R132.reuse, 0x2, P4 ;  /* 0x00000084b27f7211 */ /* 0x080fe200020f16ff */
[----:B------:R-:W-:Y:S01]  /*5110*/  STL [R1+0x2a8], R155 ;  /* 0x0002a89b01007387 */ /* 0x000fe20000100800 */
[CC--:B------:R-:W-:Y:S01]  /*5120*/  LEA R128, P4, R184.reuse, R139.reuse, 0x2 ;  /* 0x0000008bb8807211 */ /* 0x0c0fe200078810ff */
        /* <DEDUP_REMOVED lines=9> */
[-C--:B------:R-:W-:Y:S01]  /*51c0*/  LEA R130, P4, R183, R139.reuse, 0x2 ;  /* 0x0000008bb7827211 */ /* 0x080fe200078810ff */
[----:B------:R-:W-:Y:S02]  /*51d0*/  IMAD R194, R131, UR6, RZ ;  /* 0x0000000683c27c24 */ /* 0x000fe4000f8e02ff */
[----:B------:R-:W-:Y:S01]  /*51e0*/  STL [R1+0x298], R160 ;  /* 0x000298a001007387 */ /* 0x000fe20000100800 */
[----:B------:R-:W-:Y:S01]  /*51f0*/  IMAD R190, R142, UR6, RZ ;  /* 0x000000068ebe7c24 */ /* 0x000fe2000f8e02ff */
[----:B------:R-:W-:Y:S01]  /*5200*/  LEA.HI.X.SX32 R131, R183, R132, 0x2, P4 ;  /* 0x00000084b7837211 */ /* 0x000fe200020f16ff */
[----:B------:R-:W-:Y:S01]  /*5210*/  IMAD R184, R144, UR6, RZ ;  /* 0x0000000690b87c24 */ /* 0x000fe2000f8e02ff */
[----:B------:R-:W-:Y:S01]  /*5220*/  STL [R1+0x294], R162 ;  /* 0x000294a201007387 */ /* 0x000fe20000100800 */
[----:B------:R-:W-:Y:S01]  /*5230*/  LEA R142, P4, R179, R139, 0x2 ;  /* 0x0000008bb38e7211 */ /* 0x000fe200078810ff */
[----:B------:R-:W-:-:S02]  /*5240*/  IMAD R2, R143, UR6, RZ ;  /* 0x000000068f027c24 */ /* 0x000fc4000f8e02ff */
[----:B------:R-:W-:Y:S01]  /*5250*/  STL [R1+0x290], R164 ;  /* 0x000290a401007387 */ /* 0x000fe20000100800 */
[----:B------:R-:W-:Y:S01]  /*5260*/  LEA.HI.X.SX32 R143, R179, R132, 0x2, P4 ;  /* 0x00000084b38f7211 */ /* 0x000fe200020f16ff */
[----:B------:R-:W-:Y:S01]  /*5270*/  IMAD R3, R134, UR6, RZ ;  /* 0x0000000686037c24 */ /* 0x000fe2000f8e02ff */
[-C--:B------:R-:W-:Y:S01]  /*5280*/  LEA R132, P5, R175, R5.reuse, 0x2 ;  /* 0x00000005af847211 */ /* 0x080fe200078a10ff */
[----:B------:R-:W-:Y:S01]  /*5290*/  STL [R1+0x28c], R166 ;  /* 0x00028ca601007387 */ /* 0x000fe20000100800 */
[----:B------:R-:W-:Y:S01]  /*52a0*/  IMAD R192, R140, UR6, RZ ;  /* 0x000000068cc07c24 */ /* 0x000fe2000f8e02ff */
[-C--:B------:R-:W-:Y:S01]  /*52b0*/  LEA R134, P4, R171, R5.reuse, 0x2 ;  /* 0x00000005ab867211 */ /* 0x080fe200078810ff */
[----:B------:R-:W-:Y:S01]  /*52c0*/  IMAD R204, R133, UR6, RZ ;  /* 0x0000000685cc7c24 */ /* 0x000fe2000f8e02ff */
[----:B------:R-:W-:Y:S01]  /*52d0*/  STL [R1+0x288], R168 ;  /* 0x000288a801007387 */ /* 0x000fe20000100800 */
[----:B------:R-:W-:Y:S01]  /*52e0*/  IMAD R198, R136, UR6, RZ ;  /* 0x0000000688c67c24 */ /* 0x000fe2000f8e02ff */
[-C--:B------:R-:W-:Y:S01]  /*52f0*/  LEA.HI.X.SX32 R133, R175, R6.reuse, 0x2, P5 ;  /* 0x00000006af857211 */ /* 0x080fe200028f16ff */
[----:B------:R-:W-:Y:S01]  /*5300*/  IMAD R196, R138, UR6, RZ ;  /* 0x000000068ac47c24 */ /* 0x000fe2000f8e02ff */
[----:B------:R-:W-:Y:S01]  /*5310*/  STL [R1+0x284], R79 ;  /* 0x0002844f01007387 */ /* 0x000fe20000100800 */
[CC--:B------:R-:W-:Y:S01]  /*5320*/  LEA R136, P5, R170.reuse, R5.reuse, 0x2 ;  /* 0x00000005aa887211 */ /* 0x0c0fe200078a10ff */
[----:B------:R-:W-:Y:S01]  /*5330*/  IMAD R200, R135, UR6, RZ ;  /* 0x0000000687c87c24 */ /* 0x000fe2000f8e02ff */
[-C--:B------:R-:W-:Y:S01]  /*5340*/  LEA.HI.X.SX32 R135, R171, R6.reuse, 0x2, P4 ;  /* 0x00000006ab877211 */ /* 0x080fe200020f16ff */
[----:B------:R-:W-:Y:S01]  /*5350*/  STL [R1+0x280], R172 ;  /* 0x000280ac01007387 */ /* 0x000fe20000100800 */
[-C--:B------:R-:W-:Y:S01]  /*5360*/  LEA R138, P4, R167, R5.reuse, 0x2 ;  /* 0x00000005a78a7211 */ /* 0x080fe200078810ff */
[----:B------:R-:W-:Y:S01]  /*5370*/  IMAD R206, R137, UR6, RZ ;  /* 0x0000000689ce7c24 */ /* 0x000fe2000f8e02ff */
[-C--:B------:R-:W-:Y:S01]  /*5380*/  LEA.HI.X.SX32 R137, R170, R6.reuse, 0x2, P5 ;  /* 0x00000006aa897211 */ /* 0x080fe200028f16ff */
[----:B------:R-:W-:Y:S01]  /*5390*/  STL [R1+0x27c], R174 ;  /* 0x00027cae01007387 */ /* 0x000fe20000100800 */
[-C--:B------:R-:W-:Y:S01]  /*53a0*/  LEA R140, P5, R163, R5.reuse, 0x2 ;  /* 0x00000005a38c7211 */ /* 0x080fe200078a10ff */
[----:B------:R-:W-:Y:S01]  /*53b0*/  IMAD R208, R141, UR6, RZ ;  /* 0x000000068dd07c24 */ /* 0x000fe2000f8e02ff */
[-C--:B------:R-:W-:Y:S01]  /*53c0*/  LEA.HI.X.SX32 R139, R167, R6.reuse, 0x2, P4 ;  /* 0x00000006a78b7211 */ /* 0x080fe200020f16ff */
[----:B------:R-:W-:Y:S01]  /*53d0*/  STL [R1+0x278], R176 ;  /* 0x000278b001007387 */ /* 0x000fe20000100800 */
[----:B------:R-:W-:Y:S01]  /*53e0*/  LEA.HI.X.SX32 R141, R163, R6, 0x2, P5 ;  /* 0x00000006a38d7211 */ /* 0x000fe200028f16ff */
[----:B------:R-:W-:Y:S01]  /*53f0*/  IMAD R212, R149, UR6, RZ ;  /* 0x0000000695d47c24 */ /* 0x000fe2000f8e02ff */
[----:B------:R-:W-:Y:S01]  /*5400*/  LEA R144, P5, R154, R5, 0x2 ;  /* 0x000000059a907211 */ /* 0x000fe200078a10ff */
[----:B------:R-:W-:Y:S01]  /*5410*/  STL [R1+0x274], R178 ;  /* 0x000274b201007387 */ /* 0x000fe20000100800 */
[----:B------:R-:W-:-:S02]  /*5420*/  IMAD R216, R157, UR6, RZ ;  /* 0x000000069dd87c24 */ /* 0x000fc4000f8e02ff */
[----:B------:R-:W-:Y:S01]  /*5430*/  IMAD R218, R161, UR6, RZ ;  /* 0x00000006a1da7c24 */ /* 0x000fe2000f8e02ff */
[----:B------:R-:W-:Y:S01]  /*5440*/  STL [R1+0x270], R180 ;  /* 0x000270b401007387 */ /* 0x000fe20000100800 */
[----:B------:R-:W-:Y:S02]  /*5450*/  IMAD R220, R165, UR6, RZ ;  /* 0x00000006a5dc7c24 */ /* 0x000fe4000f8e02ff */
[----:B------:R-:W-:Y:S01]  /*5460*/  IMAD R224, R173, UR6, RZ ;  /* 0x00000006ade07c24 */ /* 0x000fe2000f8e02ff */
[----:B------:R-:W-:Y:S01]  /*5470*/  STL [R1+0x26c], R182 ;  /* 0x00026cb601007387 */ /* 0x000fe20000100800 */
[----:B------:R-:W-:Y:S02]  /*5480*/  IMAD R226, R177, UR6, RZ ;  /* 0x00000006b1e27c24 */ /* 0x000fe4000f8e02ff */
[----:B------:R-:W-:Y:S01]  /*5490*/  IMAD R228, R181, UR6, RZ ;  /* 0x00000006b5e47c24 */ /* 0x000fe2000f8e02ff */
[----:B------:R-:W-:Y:S01]  /*54a0*/  STL [R1+0x268], R184 ;  /* 0x000268b801007387 */ /* 0x000fe20000100800 */
[----:B------:R-:W-:-:S02]  /*54b0*/  IMAD R232, R189, UR6, RZ ;  /* 0x00000006bde87c24 */ /* 0x000fc4000f8e02ff */
[----:B------:R-:W-:Y:S01]  /*54c0*/  IMAD R234, R193, UR6, RZ ;  /* 0x00000006c1ea7c24 */ /* 0x000fe2000f8e02ff */
[----:B------:R-:W-:Y:S01]  /*54d0*/  STL [R1+0x264], R2 ;  /* 0x0002640201007387 */ /* 0x000fe20000100800 */
[----:B------:R-:W-:Y:S02]  /*54e0*/  IMAD R236, R197, UR6, RZ ;  /* 0x00000006c5ec7c24 */ /* 0x000fe4000f8e02ff */
[----:B------:R-:W-:Y:S01]  /*54f0*/  IMAD R240, R205, UR6, RZ ;  /* 0x00000006cdf07c24 */ /* 0x000fe2000f8e02ff */
[----:B------:R-:W-:Y:S01]  /*5500*/  STL.64 [R1+0x58], R146 ;  /* 0x0000589201007387 */ /* 0x000fe20000100a00 */
[----:B---3--:R-:W-:Y:S02]  /*5510*/  IMAD R245, R217, UR6, RZ ;  /* 0x00000006d9f57c24 */ /* 0x008fe4000f8e02ff */
[----:B------:R-:W-:Y:S01]  /*5520*/  IMAD R252, R225, UR6, RZ ;  /* 0x00000006e1fc7c24 */ /* 0x000fe2000f8e02ff */
[----:B------:R-:W-:Y:S01]  /*5530*/  STL [R1+0x260], R188 ;  /* 0x000260bc01007387 */ /* 0x000fe20000100800 */
[----:B------:R-:W-:-:S02]  /*5540*/  IMAD R246, R233, UR6, RZ ;  /* 0x00000006e9f67c24 */ /* 0x000fc4000f8e02ff */
[----:B------:R-:W-:Y:S01]  /*5550*/  IMAD R244, R9, UR6, RZ ;  /* 0x0000000609f47c24 */ /* 0x000fe2000f8e02ff */
[----:B------:R-:W-:Y:S04]  /*5560*/  STL [R1+0x25c], R190 ;  /* 0x00025cbe01007387 */ /* 0x000fe80000100800 */
[----:B------:R-:W-:Y:S04]  /*5570*/  STL [R1+0x258], R192 ;  /* 0x000258c001007387 */ /* 0x000fe80000100800 */
[----:B------:R-:W-:Y:S04]  /*5580*/  STL [R1+0x254], R194 ;  /* 0x000254c201007387 */ /* 0x000fe80000100800 */
[----:B------:R-:W-:Y:S04]  /*5590*/  STL [R1+0x250], R196 ;  /* 0x000250c401007387 */ /* 0x000fe80000100800 */
[----:B------:R-:W-:Y:S04]  /*55a0*/  STL [R1+0x24c], R198 ;  /* 0x00024cc601007387 */ /* 0x000fe80000100800 */
[----:B------:R1:W-:Y:S04]  /*55b0*/  STL.64 [R1+0x70], R142 ;  /* 0x0000708e01007387 */ /* 0x0003e80000100a00 */
[----:B------:R2:W-:Y:S04]  /*55c0*/  STL [R1+0x248], R200 ;  /* 0x000248c801007387 */ /* 0x0005e80000100800 */
[----:B------:R3:W-:Y:S01]  /*55d0*/  STL [R1+0x244], R3 ;  /* 0x0002440301007387 */ /* 0x0007e20000100800 */
[----:B-1----:R-:W-:-:S03]  /*55e0*/  LEA R142, P4, R51, R5, 0x2 ;  /* 0x00000005338e7211 */ /* 0x002fc600078810ff */
[----:B------:R1:W-:Y:S01]  /*55f0*/  STL [R1+0x240], R204 ;  /* 0x000240cc01007387 */ /* 0x0003e20000100800 */
[-C--:B------:R-:W-:Y:S01]  /*5600*/  LEA.HI.X.SX32 R143, R51, R6.reuse, 0x2, P4 ;  /* 0x00000006338f7211 */ /* 0x080fe200020f16ff */
[----:B------:R-:W-:Y:S01]  /*5610*/  IMAD R51, R145, UR6, RZ ;  /* 0x0000000691337c24 */ /* 0x000fe2000f8e02ff */
[-C--:B------:R-:W-:Y:S01]  /*5620*/  LEA R146, P4, R159, R5.reuse, 0x2 ;  /* 0x000000059f927211 */ /* 0x080fe200078810ff */
[----:B------:R4:W-:Y:S01]  /*5630*/  STL [R1+0x23c], R206 ;  /* 0x00023cce01007387 */ /* 0x0009e20000100800 */
[-C--:B------:R-:W-:Y:S02]  /*5640*/  LEA.HI.X.SX32 R145, R154, R6.reuse, 0x2, P5 ;  /* 0x000000069a917211 */ /* 0x080fe400028f16ff */
[-C--:B------:R-:W-:Y:S01]  /*5650*/  LEA R148, P5, R155, R5.reuse, 0x2 ;  /* 0x000000059b947211 */ /* 0x080fe200078a10ff */
[----:B------:R1:W-:Y:S01]  /*5660*/  STL [R1+0x238], R208 ;  /* 0x000238d001007387 */ /* 0x0003e20000100800 */
[-C--:B------:R-:W-:Y:S02]  /*5670*/  LEA.HI.X.SX32 R147, R159, R6.reuse, 0x2, P4 ;  /* 0x000000069f937211 */ /* 0x080fe400020f16ff */
[----:B------:R-:W-:Y:S01]  /*5680*/  LEA R150, P4, R50, R5, 0x2 ;  /* 0x0000000532967211 */ /* 0x000fe200078810ff */
[----:B------:R1:W-:Y:S01]  /*5690*/  STL [R1+0x234], R51 ;  /* 0x0002343301007387 */ /* 0x0003e20000100800 */
[----:B------:R-:W-:-:S02]  /*56a0*/  LEA.HI.X.SX32 R149, R155, R6, 0x2, P5 ;  /* 0x000000069b957211 */ /* 0x000fc400028f16ff */
[-C--:B------:R-:W-:Y:S01]  /*56b0*/  LEA R152, P5, R156, R5.reuse, 0x2 ;  /* 0x000000059c987211 */ /* 0x080fe200078a10ff */
[----:B------:R1:W-:Y:S01]  /*56c0*/  STL [R1+0x230], R212 ;  /* 0x000230d401007387 */ /* 0x0003e20000100800 */
[-C--:B------:R-:W-:Y:S01]  /*56d0*/  LEA.HI.X.SX32 R151, R50, R6.reuse, 0x2, P4 ;  /* 0x0000000632977211 */ /* 0x080fe200020f16ff */
[----:B------:R-:W-:Y:S01]  /*56e0*/  IMAD R50, R153, UR6, RZ ;  /* 0x0000000699327c24 */ /* 0x000fe2000f8e02ff */
[-C--:B------:R-:W-:Y:S02]  /*56f0*/  LEA R154, P4, R158, R5.reuse, 0x2 ;  /* 0x000000059e9a7211 */ /* 0x080fe400078810ff */
[-C--:B------:R-:W-:Y:S02]  /*5700*/  LEA.HI.X.SX32 R153, R156, R6.reuse, 0x2, P5 ;  /* 0x000000069c997211 */ /* 0x080fe400028f16ff */
[----:B------:R-:W-:Y:S01]  /*5710*/  LEA R156, P5, R160, R5, 0x2 ;  /* 0x00000005a09c7211 */ /* 0x000fe200078a10ff */
[----:B------:R1:W-:Y:S01]  /*5720*/  STL [R1+0x22c], R50 ;  /* 0x00022c3201007387 */ /* 0x0003e20000100800 */
[----:B------:R-:W-:-:S02]  /*5730*/  LEA.HI.X.SX32 R155, R158, R6, 0x2, P4 ;  /* 0x000000069e9b7211 */ /* 0x000fc400020f16ff */
        /* <DEDUP_REMOVED lines=9> */
[-C--:B------:R-:W-:Y:S02]  /*57d0*/  LEA R164, P5, R168, R5.reuse, 0x2 ;  /* 0x00000005a8a47211 */ /* 0x080fe400078a10ff */
[-C--:B------:R-:W-:Y:S02]  /*57e0*/  LEA.HI.X.SX32 R163, R166, R6.reuse, 0x2, P4 ;  /* 0x00000006a6a37211 */ /* 0x080fe400020f16ff */
[CC--:B------:R-:W-:Y:S02]  /*57f0*/  LEA R166, P4, R79.reuse, R5.reuse, 0x2 ;  /* 0x000000054fa67211 */ /* 0x0c0fe400078810ff */
[-C--:B------:R-:W-:Y:S02]  /*5800*/  LEA.HI.X.SX32 R165, R168, R6.reuse, 0x2, P5 ;  /* 0x00000006a8a57211 */ /* 0x080fe400028f16ff */
[-C--:B------:R-:W-:Y:S02]  /*5810*/  LEA R168, P5, R172, R5.reuse, 0x2 ;  /* 0x00000005aca87211 */ /* 0x080fe400078a10ff */
[----:B------:R-:W-:Y:S01]  /*5820*/  LEA.HI.X.SX32 R167, R79, R6, 0x2, P4 ;  /* 0x000000064fa77211 */ /* 0x000fe200020f16ff */
[----:B------:R-:W-:Y:S01]  /*5830*/  IMAD R79, R169, UR6, RZ ;  /* 0x00000006a94f7c24 */ /* 0x000fe2000f8e02ff */
[----:B------:R-:W-:-:S02]  /*5840*/  LEA R170, P4, R174, R5, 0x2 ;  /* 0x00000005aeaa7211 */ /* 0x000fc400078810ff */
[-C--:B------:R-:W-:Y:S02]  /*5850*/  LEA.HI.X.SX32 R169, R172, R6.reuse, 0x2, P5 ;  /* 0x00000006aca97211 */ /* 0x080fe400028f16ff */
        /* <DEDUP_REMOVED lines=11> */
[-C--:B------:R-:W-:Y:S02]  /*5910*/  LEA.HI.X.SX32 R177, R180, R6.reuse, 0x2, P5 ;  /* 0x00000006b4b17211 */ /* 0x080fe400028f16ff */
[-C--:B------:R-:W-:Y:S02]  /*5920*/  LEA R180, P5, R184, R5.reuse, 0x2 ;  /* 0x00000005b8b47211 */ /* 0x080fe400078a10ff */
[-C--:B------:R-:W-:Y:S02]  /*5930*/  LEA.HI.X.SX32 R179, R182, R6.reuse, 0x2, P4 ;  /* 0x00000006b6b37211 */ /* 0x080fe400020f16ff */
[----:B------:R-:W-:Y:S02]  /*5940*/  LEA R182, P4, R2, R5, 0x2 ;  /* 0x0000000502b67211 */ /* 0x000fe400078810ff */
[----:B------:R-:W-:-:S02]  /*5950*/  LEA.HI.X.SX32 R181, R184, R6, 0x2, P5 ;  /* 0x00000006b8b57211 */ /* 0x000fc400028f16ff */
[-C--:B------:R-:W-:Y:S02]  /*5960*/  LEA R184, P5, R188, R5.reuse, 0x2 ;  /* 0x00000005bcb87211 */ /* 0x080fe400078a10ff */
        /* <DEDUP_REMOVED lines=20> */
[-C--:B--2---:R-:W-:Y:S02]  /*5ab0*/  LEA R200, P5, R204, R5.reuse, 0x2 ;  /* 0x00000005ccc87211 */ /* 0x084fe400078a10ff */
[----:B------:R-:W-:Y:S01]  /*5ac0*/  LEA.HI.X.SX32 R199, R3, R6, 0x2, P4 ;  /* 0x0000000603c77211 */ /* 0x000fe200020f16ff */
[----:B---3--:R-:W-:Y:S01]  /*5ad0*/  IMAD R3, R201, UR6, RZ ;  /* 0x00000006c9037c24 */ /* 0x008fe2000f8e02ff */
[----:B------:R-:W-:-:S02]  /*5ae0*/  LEA R202, P4, R206, R5, 0x2 ;  /* 0x00000005ceca7211 */ /* 0x000fc400078810ff */
[-C--:B------:R-:W-:Y:S02]  /*5af0*/  LEA.HI.X.SX32 R201, R204, R6.reuse, 0x2, P5 ;  /* 0x00000006ccc97211 */ /* 0x080fe400028f16ff */
[-C--:B-1----:R-:W-:Y:S01]  /*5b00*/  LEA R204, P5, R208, R5.reuse, 0x2 ;  /* 0x00000005d0cc7211 */ /* 0x082fe200078a10ff */
[----:B------:R1:W-:Y:S01]  /*5b10*/  STL [R1+0x1fc], R3 ;  /* 0x0001fc0301007387 */ /* 0x0003e20000100800 */
[-C--:B------:R-:W-:Y:S02]  /*5b20*/  LEA.HI.X.SX32 R203, R206, R6.reuse, 0x2, P4 ;  /* 0x00000006cecb7211 */ /* 0x080fe400020f16ff */
[-C--:B----4-:R-:W-:Y:S01]  /*5b30*/  LEA R206, P4, R51, R5.reuse, 0x2 ;  /* 0x0000000533ce7211 */ /* 0x090fe200078810ff */
[----:B------:R2:W-:Y:S01]  /*5b40*/  STL [R1+0x1f8], R240 ;  /* 0x0001f8f001007387 */ /* 0x0005e20000100800 */
[----:B------:R-:W-:Y:S02]  /*5b50*/  LEA.HI.X.SX32 R205, R208, R6, 0x2, P5 ;  /* 0x00000006d0cd7211 */ /* 0x000fe400028f16ff */
[----:B------:R-:W-:-:S02]  /*5b60*/  LEA R208, P5, R212, R5, 0x2 ;  /* 0x00000005d4d07211 */ /* 0x000fc400078a10ff */
[-C--:B------:R-:W-:Y:S01]  /*5b70*/  LEA.HI.X.SX32 R207, R51, R6.reuse, 0x2, P4 ;  /* 0x0000000633cf7211 */ /* 0x080fe200020f16ff */
[----:B------:R-:W-:Y:S01]  /*5b80*/  IMAD R51, R209, UR6, RZ ;  /* 0x00000006d1337c24 */ /* 0x000fe2000f8e02ff */
[-C--:B------:R-:W-:Y:S02]  /*5b90*/  LEA R210, P4, R50, R5.reuse, 0x2 ;  /* 0x0000000532d27211 */ /* 0x080fe400078810ff */
[-C--:B------:R-:W-:Y:S02]  /*5ba0*/  LEA.HI.X.SX32 R209, R212, R6.reuse, 0x2, P5 ;  /* 0x00000006d4d17211 */ /* 0x080fe400028f16ff */
[-C--:B------:R-:W-:Y:S01]  /*5bb0*/  LEA R212, P5, R216, R5.reuse, 0x2 ;  /* 0x00000005d8d47211 */ /* 0x080fe200078a10ff */
[----:B------:R-:W-:Y:S01]  /*5bc0*/  STL [R1+0x1f4], R51 ;  /* 0x0001f43301007387 */ /* 0x000fe20000100800 */
        /* <DEDUP_REMOVED lines=8> */
[----:B------:R-:W-:Y:S01]  /*5c50*/  STL [R1+0x1ec], R245 ;  /* 0x0001ecf501007387 */ /* 0x000fe20000100800 */
[----:B------:R-:W-:Y:S02]  /*5c60*/  LEA.HI.X.SX32 R217, R220, R6, 0x2, P5 ;  /* 0x00000006dcd97211 */ /* 0x000fe400028f16ff */
[----:B------:R-:W-:-:S02]  /*5c70*/  LEA R220, P5, R224, R5, 0x2 ;  /* 0x00000005e0dc7211 */ /* 0x000fc400078a10ff */
[-C--:B------:R-:W-:Y:S01]  /*5c80*/  LEA.HI.X.SX32 R219, R79, R6.reuse, 0x2, P4 ;  /* 0x000000064fdb7211 */ /* 0x080fe200020f16ff */
[----:B------:R-:W-:Y:S01]  /*5c90*/  IMAD R79, R221, UR6, RZ ;  /* 0x00000006dd4f7c24 */ /* 0x000fe2000f8e02ff */
[-C--:B------:R-:W-:Y:S02]  /*5ca0*/  LEA R222, P4, R226, R5.reuse, 0x2 ;  /* 0x00000005e2de7211 */ /* 0x080fe400078810ff */
        /* <DEDUP_REMOVED lines=8> */
[-C--:B------:R-:W-:Y:S01]  /*5d30*/  LEA.HI.X.SX32 R227, R2, R6.reuse, 0x2, P4 ;  /* 0x0000000602e37211 */ /* 0x080fe200020f16ff */
[----:B------:R-:W-:Y:S01]  /*5d40*/  IMAD R2, R229, UR6, RZ ;  /* 0x00000006e5027c24 */ /* 0x000fe2000f8e02ff */
[-C--:B------:R-:W-:Y:S02]  /*5d50*/  LEA R230, P4, R234, R5.reuse, 0x2 ;  /* 0x00000005eae67211 */ /* 0x080fe400078810ff */
[-C--:B------:R-:W-:Y:S02]  /*5d60*/  LEA.HI.X.SX32 R229, R232, R6.reuse, 0x2, P5 ;  /* 0x00000006e8e57211 */ /* 0x080fe400028f16ff */
[----:B------:R-:W-:Y:S01]  /*5d70*/  LEA R232, P5, R236, R5, 0x2 ;  /* 0x00000005ece87211 */ /* 0x000fe200078a10ff */
[----:B------:R-:W-:Y:S01]  /*5d80*/  STL [R1+0x1e0], R2 ;  /* 0x0001e00201007387 */ /* 0x000fe20000100800 */
[----:B------:R-:W-:-:S02]  /*5d90*/  LEA.HI.X.SX32 R231, R234, R6, 0x2, P4 ;  /* 0x00000006eae77211 */ /* 0x000fc400020f16ff */
[CC--:B------:R-:W-:Y:S01]  /*5da0*/  LEA R234, P4, R3.reuse, R5.reuse, 0x2 ;  /* 0x0000000503ea7211 */ /* 0x0c0fe200078810ff */
[----:B------:R-:W-:Y:S01]  /*5db0*/  STL [R1+0x1dc], R246 ;  /* 0x0001dcf601007387 */ /* 0x000fe20000100800 */
[-C--:B------:R-:W-:Y:S02]  /*5dc0*/  LEA.HI.X.SX32 R233, R236, R6.reuse, 0x2, P5 ;  /* 0x00000006ece97211 */ /* 0x080fe400028f16ff */
[CC--:B------:R-:W-:Y:S02]  /*5dd0*/  LEA R236, P5, R240.reuse, R5.reuse, 0x2 ;  /* 0x00000005f0ec7211 */ /* 0x0c0fe400078a10ff */
[-C--:B------:R-:W-:Y:S01]  /*5de0*/  LEA.HI.X.SX32 R235, R3, R6.reuse, 0x2, P4 ;  /* 0x0000000603eb7211 */ /* 0x080fe200020f16ff */
[----:B-1----:R-:W-:Y:S01]  /*5df0*/  IMAD R3, R237, UR6, RZ ;  /* 0x00000006ed037c24 */ /* 0x002fe2000f8e02ff */
[----:B------:R-:W-:Y:S02]  /*5e00*/  LEA.HI.X.SX32 R237, R240, R6, 0x2, P5 ;  /* 0x00000006f0ed7211 */ /* 0x000fe400028f16ff */
[----:B--2---:R-:W-:-:S02]  /*5e10*/  LEA R240, P5, R50, R5, 0x2 ;  /* 0x0000000532f07211 */ /* 0x004fc400078a10ff */
[-C--:B------:R-:W-:Y:S01]  /*5e20*/  LEA R238, P4, R51, R5.reuse, 0x2 ;  /* 0x0000000533ee7211 */ /* 0x080fe200078810ff */
[----:B------:R-:W-:Y:S01]  /*5e30*/  STL [R1+0x1d8], R3 ;  /* 0x0001d80301007387 */ /* 0x000fe20000100800 */
[-C--:B------:R-:W-:Y:S02]  /*5e40*/  LEA.HI.X.SX32 R241, R50, R6.reuse, 0x2, P5 ;  /* 0x0000000632f17211 */ /* 0x080fe400028f16ff */
[-C--:B---3--:R-:W-:Y:S01]  /*5e50*/  LEA R50, P5, R79, R5.reuse, 0x2 ;  /* 0x000000054f327211 */ /* 0x088fe200078a10ff */
[----:B------:R-:W-:Y:S01]  /*5e60*/  STL [R1+0x1d4], R244 ;  /* 0x0001d4f401007387 */ /* 0x000fe20000100800 */
[-C--:B------:R-:W-:Y:S02]  /*5e70*/  LEA.HI.X.SX32 R239, R51, R6.reuse, 0x2, P4 ;  /* 0x0000000633ef7211 */ /* 0x080fe400020f16ff */
[----:B------:R-:W-:Y:S02]  /*5e80*/  LEA R248, P4, R245, R5, 0x2 ;  /* 0x00000005f5f87211 */ /* 0x000fe400078810ff */
[----:B------:R-:W-:-:S02]  /*5e90*/  LEA.HI.X.SX32 R51, R79, R6, 0x2, P5 ;  /* 0x000000064f337211 */ /* 0x000fc400028f16ff */
[-C--:B------:R-:W-:Y:S01]  /*5ea0*/  LEA.HI.X.SX32 R249, R245, R6.reuse, 0x2, P4 ;  /* 0x00000006f5f97211 */ /* 0x080fe200020f16ff */
[----:B----4-:R-:W2:Y:S01]  /*5eb0*/  LDL.LU R79, [R1+0x388] ;  /* 0x00038800014f7983 */ /* 0x010ea20000300800 */
[CC--:B------:R-:W-:Y:S01]  /*5ec0*/  LEA R250, P4, R252.reuse, R5.reuse, 0x2 ;  /* 0x00000005fcfa7211 */ /* 0x0c0fe200078810ff */
[----:B------:R-:W-:Y:S02]  /*5ed0*/  IMAD R245, R7, UR6, RZ ;  /* 0x0000000607f57c24 */ /* 0x000fe4000f8e02ff */
[----:B------:R1:W-:Y:S01]  /*5ee0*/  STL.64 [R1+0x10], R50 ;  /* 0x0000103201007387 */ /* 0x0003e20000100a00 */
[----:B------:R-:W-:Y:S01]  /*5ef0*/  LEA.HI.X.SX32 R251, R252, R6, 0x2, P4 ;  /* 0x00000006fcfb7211 */ /* 0x000fe200020f16ff */
[----:B------:R-:W-:Y:S02]  /*5f00*/  ULOP3.LUT UR4, UR4, 0x600000, URZ, 0xc0, !UPT ;  /* 0x0060000004047892 */ /* 0x000fe4000f8ec0ff */
[----:B------:R-:W3:Y:S01]  /*5f10*/  LDL.LU R252, [R1+0x384] ;  /* 0x0003840001fc7983 */ /* 0x000ee20000300800 */
[----:B-1----:R-:W-:-:S03]  /*5f20*/  LEA R50, P5, R2, R5, 0x2 ;  /* 0x0000000502327211 */ /* 0x002fc600078a10ff */
[----:B------:R-:W-:Y:S01]  /*5f30*/  STL [R1+0x1d0], R245 ;  /* 0x0001d0f501007387 */ /* 0x000fe20000100800 */
[----:B------:R-:W-:-:S03]  /*5f40*/  LEA.HI.X.SX32 R51, R2, R6, 0x2, P5 ;  /* 0x0000000602337211 */ /* 0x000fc600028f16ff */
[----:B------:R-:W-:Y:S01]  /*5f50*/  STL.64 [R1+0x8], R250 ;  /* 0x000008fa01007387 */ /* 0x000fe20000100a00 */
[----:B------:R-:W-:-:S03]  /*5f60*/  UIADD3 UR13, UPT, UPT, UR8, UR4, URZ ;  /* 0x00000004080d7290 */ /* 0x000fc6000fffe0ff */
[----:B------:R-:W5:Y:S04]  /*5f70*/  LDL.LU R2, [R1+0x380] ;  /* 0x0003800001027983 */ /* 0x000f680000300800 */
[----:B------:R1:W-:Y:S02]  /*5f80*/  STL.64 [R1], R50 ;  /* 0x0000003201007387 */ /* 0x0003e40000100a00 */
[----:B------:R-:W-:Y:S01]  /*5f90*/  STTM.16dp32bit_t0_t15.x32 tmem[UR13], RZ ;  /* 0x000000ff000079ed */ /* 0x000fe20008a8000d */
[----:B------:R-:W-:Y:S01]  /*5fa0*/  STTM.16dp32bit_t16_t31.x32 tmem[UR13+0x20], RZ ;  /* 0x000020ff000079ed */ /* 0x000fe20008aa000d */
[----:B------:R-:W4:Y:S02]  /*5fb0*/  FENCE.VIEW.ASYNC.T ;  /* 0x00000000000073c6 */ /* 0x000f240000000200 */
[----:B----4-:R-:W-:Y:S01]  /*5fc0*/  BAR.SYNC.DEFER_BLOCKING 0x0 ;  /* 0x0000000000007b1d */ /* 0x010fe20000010000 */
[----:B-1----:R-:W-:-:S04]  /*5fd0*/  LEA R50, P5, R3, R5, 0x2 ;  /* 0x0000000503327211 */ /* 0x002fc800078a10ff */
[----:B------:R-:W-:Y:S02]  /*5fe0*/  LEA.HI.X.SX32 R51, R3, R6, 0x2, P5 ;  /* 0x0000000603337211 */ /* 0x000fe400028f16ff */
[----:B------:R-:W1:Y:S01]  /*5ff0*/  S2R R3, SR_TID.X ;  /* 0x0000000000037919 */ /* 0x000e620000002100 */
[----:B------:R-:W-:Y:S01]  /*6000*/  VOTEU.ALL UP1, P2 ;  /* 0x0000000000ff7886 */ /* 0x000fe20001020000 */
[----:B------:R-:W-:-:S04]  /*6010*/  LEA R250, P4, R246, R5, 0x2 ;  /* 0x00000005f6fa7211 */ /* 0x000fc800078810ff */
[----:B------:R-:W-:-:S04]  /*6020*/  @!UP1 UIADD3 UR10, UPT, UPT, -UR5, 0x100000, URZ ;  /* 0x00100000050a9890 */ /* 0x000fc8000fffe1ff */
[----:B------:R-:W-:Y:S02]  /*6030*/  @!UP1 USHF.L.U32 UR11, UR10, 0xb, URZ ;  /* 0x0000000b0a0b9899 */ /* 0x000fe400080006ff */
[----:B------:R-:W-:Y:S01]  /*6040*/  @!UP1 USHF.L.U32 UR10, UR10, 0x1, URZ ;  /* 0x000000010a0a9899 */ /* 0x000fe200080006ff */
[----:B------:R-:W-:Y:S02]  /*6050*/  LEA.HI.X.SX32 R251, R246, R6, 0x2, P4 ;  /* 0x00000006f6fb7211 */ /* 0x000fe400020f16ff */
[----:B------:R-:W4:Y:S01]  /*6060*/  LDC R246, c[0x0][0x3a0] ;  /* 0x0000e800fff67b82 */ /* 0x000f220000000800 */
[----:B------:R-:W-:-:S04]  /*6070*/  @!UP1 UIADD3 UR4, UPT, UPT, -UR5, 0x100000, URZ ;  /* 0x0010000005049890 */ /* 0x000fc8000fffe1ff */
[----:B------:R-:W-:Y:S02]  /*6080*/  @!UP1 USHF.L.U32 UR5, UR4, 0xb, URZ ;  /* 0x0000000b04059899 */ /* 0x000fe400080006ff */
[----:B------:R-:W-:Y:S01]  /*6090*/  @!UP1 USHF.L.U32 UR4, UR4, 0x1, URZ ;  /* 0x0000000104049899 */ /* 0x000fe200080006ff */
[----:B------:R-:W-:Y:S01]  /*60a0*/  UMOV UR9, UR14 ;  /* 0x0000000e00097c82 */ /* 0x000fe20008000000 */
[----:B------:R-:W-:Y:S01]  /*60b0*/  VOTEU.ALL UP1, P2 ;  /* 0x0000000000ff7886 */ /* 0x000fe20001020000 */
[----:B------:R-:W-:Y:S01]  /*60c0*/  IMAD R7, R8, UR6, RZ ;  /* 0x0000000608077c24 */ /* 0x000fe2000f8e02ff */
[----:B------:R-:W1:Y:S03]  /*60d0*/  FENCE.VIEW.ASYNC.S ;  /* 0x00000000000073c6 */ /* 0x000e660000000000 */
[----:B-1----:R-:W1:Y:S02]  /*60e0*/  @!UP1 SYNCS.EXCH.64 URZ, [UR9], UR10 ;  /* 0x0000000a09ff95b2 */ /* 0x002e640008000100 */
[----:B-1----:R-:W-:Y:S01]  /*60f0*/  BAR.SYNC.DEFER_BLOCKING 0x0 ;  /* 0x0000000000007b1d */ /* 0x002fe20000010000 */
[----:B------:R-:W-:-:S04]  /*6100*/  LEA R8, P4, R244, R5, 0x2 ;  /* 0x00000005f4087211 */ /* 0x000fc800078810ff */
[----:B------:R-:W-:Y:S01]  /*6110*/  LEA.HI.X.SX32 R9, R244, R6, 0x2, P4 ;  /* 0x00000006f4097211 */ /* 0x000fe200020f16ff */
[----:B------:R-:W-:Y:S01]  /*6120*/  STL [R1+0x1cc], R7 ;  /* 0x0001cc0701007387 */ /* 0x000fe20000100800 */
[----:B------:R-:W-:-:S03]  /*6130*/  SHF.R.U32.HI R3, RZ, 0x6, R3 ;  /* 0x00000006ff037819 */ /* 0x000fc60000011603 */
[----:B------:R1:W-:Y:S01]  /*6140*/  STL.64 [R1+0x30], R50 ;  /* 0x0000303201007387 */ /* 0x0003e20000100a00 */
[----:B------:R-:W-:-:S04]  /*6150*/  SGXT.U32 R3, R3, 0x1 ;  /* 0x000000010303781a */ /* 0x000fc80000000000 */
[----:B------:R-:W-:Y:S01]  /*6160*/  LOP3.LUT R244, R3, 0x40, RZ, 0xfc, !PT ;  /* 0x0000004003f47812 */ /* 0x000fe200078efcff */
[----:B-1----:R-:W-:Y:S01]  /*6170*/  IMAD.MOV.U32 R51, RZ, RZ, R245 ;  /* 0x000000ffff337224 */ /* 0x002fe200078e00f5 */
[----:B------:R-:W-:Y:S01]  /*6180*/  LEA R50, P5, R245, R5, 0x2 ;  /* 0x00000005f5327211 */ /* 0x000fe200078a10ff */
[----:B------:R1:W-:Y:S03]  /*6190*/  STL.64 [R1+0x40], R8 ;  /* 0x0000400801007387 */ /* 0x0003e60000100a00 */
[----:B------:R-:W-:Y:S02]  /*61a0*/  LEA.HI.X.SX32 R51, R51, R6, 0x2, P5 ;  /* 0x0000000633337211 */ /* 0x000fe400028f16ff */
[----:B----4-:R-:W-:Y:S01]  /*61b0*/  ISETP.GE.AND P5, PT, R244, R246, PT ;  /* 0x000000f6f400720c */ /* 0x010fe20003fa6270 */
[----:B------:R-:W-:Y:S01]  /*61c0*/  VOTEU.ALL UP2, P2 ;  /* 0x0000000000ff7886 */ /* 0x000fe20001040000 */
[----:B------:R-:W-:-:S02]  /*61d0*/  LOP3.LUT R245, R3, 0x42, RZ, 0xfc, !PT ;  /* 0x0000004203f57812 */ /* 0x000fc400078efcff */
[----:B-1----:R-:W-:Y:S01]  /*61e0*/  LEA R8, P4, R7, R5, 0x2 ;  /* 0x0000000507087211 */ /* 0x002fe200078810ff */
[----:B------:R1:W-:Y:S01]  /*61f0*/  STL.64 [R1+0x50], R50 ;  /* 0x0000503201007387 */ /* 0x0003e20000100a00 */
[----:B------:R-:W-:Y:S01]  /*6200*/  SEL R5, R4, RZ, !P5 ;  /* 0x000000ff04057207 */ /* 0x000fe20006800000 */
[----:B------:R4:W1:Y:S01]  /*6210*/  @!UP2 SYNCS.EXCH.64 URZ, [UR7+0x30008], UR4 ;  /* 0x0300080407ffa5b2 */ /* 0x0008620008000100 */
[----:B------:R-:W-:Y:S01]  /*6220*/  ISETP.GE.AND P5, PT, R243, R246, PT ;  /* 0x000000f6f300720c */ /* 0x000fe20003fa6270 */
[----:B------:R-:W-:Y:S01]  /*6230*/  VIADD R243, R0, UR7 ;  /* 0x0000000700f37c36 */ /* 0x000fe20008000000 */
[----:B------:R-:W-:Y:S01]  /*6240*/  LEA.HI.X.SX32 R9, R7, R6, 0x2, P4 ;  /* 0x0000000607097211 */ /* 0x000fe200020f16ff */
[----:B------:R-:W-:Y:S01]  /*6250*/  IMAD.U32 R6, RZ, RZ, UR13 ;  /* 0x0000000dff067e24 */ /* 0x000fe2000f8e00ff */
[----:B------:R-:W-:Y:S02]  /*6260*/  ISETP.GE.AND P4, PT, R245, R246, PT ;  /* 0x000000f6f500720c */ /* 0x000fe40003f86270 */
[----:B------:R-:W-:Y:S01]  /*6270*/  @!PT LDS RZ, [RZ] ;  /* 0x00000000fffff984 */ /* 0x000fe20000000800 */
[----:B------:R-:W-:Y:S01]  /*6280*/  @!PT LDS RZ, [RZ] ;  /* 0x00000000fffff984 */ /* 0x000fe20000000800 */
[----:B------:R-:W-:Y:S01]  /*6290*/  @!PT LDS RZ, [RZ] ;  /* 0x00000000fffff984 */ /* 0x000fe20000000800 */
[----:B-1----:R-:W-:Y:S01]  /*62a0*/  LDGSTS.E [R243], desc[UR22][R22.64], P0 ;  /* 0x0000000016f37fae */ /* 0x002fe200081a1016 */
[----:B------:R-:W-:-:S02]  /*62b0*/  ISETP.NE.U32.AND P0, PT, R5, RZ, PT ;  /* 0x000000ff0500720c */ /* 0x000fc40003f05070 */
[----:B------:R-:W-:Y:S01]  /*62c0*/  SEL R7, R4, RZ, !P4 ;  /* 0x000000ff04077207 */ /* 0x000fe20006000000 */
[----:B------:R-:W2:Y:S01]  /*62d0*/  LDL.LU.64 R50, [R1+0x378] ;  /* 0x0003780001327983 */ /* 0x000ea20000300a00 */
[----:B------:R-:W-:-:S03]  /*62e0*/  ISETP.GE.AND P4, PT, R242, R246, PT ;  /* 0x000000f6f200720c */ /* 0x000fc60003f86270 */
[----:B------:R1:W-:Y:S01]  /*62f0*/  STL.64 [R1+0x48], R8 ;  /* 0x0000480801007387 */ /* 0x0003e20000100a00 */
[----:B------:R-:W-:-:S03]  /*6300*/  LOP3.LUT R242, R3, 0x4, RZ, 0xfc, !PT ;  /* 0x0000000403f27812 */ /* 0x000fc600078efcff */
[----:B------:R4:W-:Y:S01]  /*6310*/  STL [R1+0x2d0], R6 ;  /* 0x0002d00601007387 */ /* 0x0009e20000100800 */
[----:B------:R-:W-:-:S03]  /*6320*/  SEL R5, R4, RZ, !P4 ;  /* 0x000000ff04057207 */ /* 0x000fc60006000000 */
[----:B------:R-:W-:Y:S01]  /*6330*/  LDGSTS.E [R243+0x8], desc[UR22][R20.64], P1 ;  /* 0x0000800014f37fae */ /* 0x000fe200089a1016 */
[----:B-1----:R-:W-:-:S03]  /*6340*/  LOP3.LUT R9, R3, 0x6, RZ, 0xfc, !PT ;  /* 0x0000000603097812 */ /* 0x002fc600078efcff */
[----:B------:R-:W-:Y:S01]  /*6350*/  LDGSTS.E [R243+0x2000], desc[UR22][R104.64], P3 ;  /* 0x0200000068f37fae */ /* 0x000fe200099a1016 */
[----:B----4-:R-:W-:Y:S02]  /*6360*/  SEL R6, R4, RZ, !P5 ;  /* 0x000000ff04067207 */ /* 0x010fe40006800000 */
[----:B------:R-:W-:Y:S01]  /*6370*/  ISETP.NE.U32.AND P5, PT, R7, RZ, PT ;  /* 0x000000ff0700720c */ /* 0x000fe20003fa5070 */
[----:B------:R-:W-:Y:S01]  /*6380*/  LDGSTS.E [R243+0x2008], desc[UR22][R102.64], P6 ;  /* 0x0200800066f37fae */ /* 0x000fe2000b1a1016 */
[----:B------:R-:W-:Y:S02]  /*6390*/  ISETP.NE.U32.AND P1, PT, R6, RZ, PT ;  /* 0x000000ff0600720c */ /* 0x000fe40003f25070 */
[-C--:B------:R-:W-:Y:S01]  /*63a0*/  ISETP.GE.AND P3, PT, R242, R246.reuse, PT ;  /* 0x000000f6f200720c */ /* 0x080fe20003f66270 */
[----:B------:R-:W-:Y:S01]  /*63b0*/  LDGSTS.E [R243+0x4000], desc[UR22][R76.64], P0 ;  /* 0x040000004cf37fae */ /* 0x000fe200081a1016 */
[----:B------:R-:W-:Y:S02]  /*63c0*/  ISETP.GE.AND P6, PT, R9, R246, PT ;  /* 0x000000f60900720c */ /* 0x000fe40003fc6270 */
[----:B------:R-:W-:-:S02]  /*63d0*/  LOP3.LUT R6, R3, 0x26, RZ, 0xfc, !PT ;  /* 0x0000002603067812 */ /* 0x000fc400078efcff */
[----:B------:R-:W-:Y:S02]  /*63e0*/  LOP3.LUT R8, R3, 0x24, RZ, 0xfc, !PT ;  /* 0x0000002403087812 */ /* 0x000fe400078efcff */
[----:B------:R-:W-:Y:S01]  /*63f0*/  ISETP.NE.U32.AND P4, PT, R5, RZ, PT ;  /* 0x000000ff0500720c */ /* 0x000fe20003f85070 */
[----:B------:R-:W-:Y:S01]  /*6400*/  LDGSTS.E [R243+0x4008], desc[UR22][R74.64], P5 ;  /* 0x040080004af37fae */ /* 0x000fe2000a9a1016 */
[C---:B------:R-:W-:Y:S02]  /*6410*/  SEL R5, R4.reuse, RZ, !P3 ;  /* 0x000000ff04057207 */ /* 0x040fe40005800000 */
[----:B------:R-:W-:Y:S01]  /*6420*/  SEL R7, R4, RZ, !P6 ;  /* 0x000000ff04077207 */ /* 0x000fe20007000000 */
[----:B------:R-:W-:Y:S01]  /*6430*/  LDGSTS.E [R243+0x6000], desc[UR22][R48.64], P1 ;  /* 0x0600000030f37fae */ /* 0x000fe200089a1016 */
[-C--:B------:R-:W-:Y:S02]  /*6440*/  ISETP.GE.AND P6, PT, R6, R246.reuse, PT ;  /* 0x000000f60600720c */ /* 0x080fe40003fc6270 */
[----:B------:R-:W-:-:S02]  /*6450*/  ISETP.GE.AND P3, PT, R8, R246, PT ;  /* 0x000000f60800720c */ /* 0x000fc40003f66270 */
[----:B------:R-:W-:Y:S02]  /*6460*/  ISETP.NE.U32.AND P0, PT, R5, RZ, PT ;  /* 0x000000ff0500720c */ /* 0x000fe40003f05070 */
[C---:B------:R-:W-:Y:S01]  /*6470*/  SEL R5, R4.reuse, RZ, !P6 ;  /* 0x000000ff04057207 */ /* 0x040fe20007000000 */
[----:B------:R1:W-:Y:S01]  /*6480*/  LDGSTS.E [R243+0x6008], desc[UR22][R46.64], P4 ;  /* 0x060080002ef37fae */ /* 0x0003e2000a1a1016 */
[----:B------:R-:W-:Y:S02]  /*6490*/  SEL R6, R4, RZ, !P3 ;  /* 0x000000ff04067207 */ /* 0x000fe40005800000 */
[----:B------:R-:W-:Y:S02]  /*64a0*/  ISETP.NE.U32.AND P3, PT, R7, RZ, PT ;  /* 0x000000ff0700720c */ /* 0x000fe40003f65070 */
[----:B------:R-:W-:Y:S02]  /*64b0*/  ISETP.NE.U32.AND P5, PT, R5, RZ, PT ;  /* 0x000000ff0500720c */ /* 0x000fe40003fa5070 */
[----:B------:R-:W-:-:S02]  /*64c0*/  LOP3.LUT R244, R3, 0x44, RZ, 0xfc, !PT ;  /* 0x0000004403f47812 */ /* 0x000fc400078efcff */
[----:B------:R-:W-:Y:S02]  /*64d0*/  ISETP.NE.U32.AND P6, PT, R6, RZ, PT ;  /* 0x000000ff0600720c */ /* 0x000fe40003fc5070 */
[C---:B------:R-:W-:Y:S02]  /*64e0*/  LOP3.LUT R242, R3.reuse, 0x46, RZ, 0xfc, !PT ;  /* 0x0000004603f27812 */ /* 0x040fe400078efcff */
[----:B------:R-:W-:Y:S02]  /*64f0*/  LOP3.LUT R5, R0, 0x10, RZ, 0x3c, !PT ;  /* 0x0000001000057812 */ /* 0x000fe400078e3cff */
[-C--:B------:R-:W-:Y:S02]  /*6500*/  ISETP.GE.AND P1, PT, R244, R246.reuse, PT ;  /* 0x000000f6f400720c */ /* 0x080fe40003f26270 */
[----:B------:R-:W-:Y:S01]  /*6510*/  LOP3.LUT R9, R3, 0x64, RZ, 0xfc, !PT ;  /* 0x0000006403097812 */ /* 0x000fe200078efcff */
[----:B-1----:R-:W-:Y:S01]  /*6520*/  VIADD R243, R5, UR7 ;  /* 0x0000000705f37c36 */ /* 0x002fe20008000000 */
[----:B------:R-:W-:-:S02]  /*6530*/  ISETP.GE.AND P4, PT, R242, R246, PT ;  /* 0x000000f6f200720c */ /* 0x000fc40003f86270 */
[----:B------:R-:W-:Y:S02]  /*6540*/  LOP3.LUT R8, R3, 0x66, RZ, 0xfc, !PT ;  /* 0x0000006603087812 */ /* 0x000fe400078efcff */
[C---:B------:R-:W-:Y:S01]  /*6550*/  SEL R5, R4.reuse, RZ, !P1 ;  /* 0x000000ff04057207 */ /* 0x040fe20004800000 */
[----:B------:R-:W-:Y:S01]  /*6560*/  LDGSTS.E [R243], desc[UR22][R18.64], P0 ;  /* 0x0000000012f37fae */ /* 0x000fe200081a1016 */
[-C--:B------:R-:W-:Y:S02]  /*6570*/  ISETP.GE.AND P1, PT, R9, R246.reuse, PT ;  /* 0x000000f60900720c */ /* 0x080fe40003f26270 */
[----:B------:R-:W-:Y:S01]  /*6580*/  SEL R7, R4, RZ, !P4 ;  /* 0x000000ff04077207 */ /* 0x000fe20006000000 */
[----:B------:R-:W1:Y:S01]  /*6590*/  S2R R245, SR_TID.X ;  /* 0x0000000000f57919 */ /* 0x000e620000002100 */
[----:B------:R-:W-:Y:S02]  /*65a0*/  ISETP.GE.AND P4, PT, R8, R246, PT ;  /* 0x000000f60800720c */ /* 0x000fe40003f86270 */
[----:B------:R-:W-:Y:S01]  /*65b0*/  LOP3.LUT R242, R3, 0x8, RZ, 0xfc, !PT ;  /* 0x0000000803f27812 */ /* 0x000fe200078efcff */
[----:B------:R-:W-:Y:S01]  /*65c0*/  LDGSTS.E [R243+0x8], desc[UR22][R16.64], P3 ;  /* 0x0000800010f37fae */ /* 0x000fe200099a1016 */
[----:B------:R-:W-:-:S02]  /*65d0*/  ISETP.NE.U32.AND P0, PT, R5, RZ, PT ;  /* 0x000000ff0500720c */ /* 0x000fc40003f05070 */
[C---:B------:R-:W-:Y:S01]  /*65e0*/  SEL R6, R4.reuse, RZ, !P1 ;  /* 0x000000ff04067207 */ /* 0x040fe20004800000 */
[----:B------:R-:W-:Y:S01]  /*65f0*/  LDGSTS.E [R243+0x2000], desc[UR22][R100.64], P6 ;  /* 0x0200000064f37fae */ /* 0x000fe2000b1a1016 */
[----:B------:R-:W-:Y:S02]  /*6600*/  ISETP.NE.U32.AND P1, PT, R7, RZ, PT ;  /* 0x000000ff0700720c */ /* 0x000fe40003f25070 */
[----:B------:R-:W-:Y:S01]  /*6610*/  SEL R5, R4, RZ, !P4 ;  /* 0x000000ff04057207 */ /* 0x000fe20006000000 */
[----:B------:R-:W-:Y:S01]  /*6620*/  LDGSTS.E [R243+0x2008], desc[UR22][R98.64], P5 ;  /* 0x0200800062f37fae */ /* 0x000fe2000a9a1016 */
[C---:B------:R-:W-:Y:S02]  /*6630*/  LOP3.LUT R9, R3.reuse, 0xa, RZ, 0xfc, !PT ;  /* 0x0000000a03097812 */ /* 0x040fe400078efcff */
[----:B------:R-:W-:Y:S02]  /*6640*/  ISETP.GE.AND P6, PT, R242, R246, PT ;  /* 0x000000f6f200720c */ /* 0x000fe40003fc6270 */
[----:B------:R-:W-:Y:S01]  /*6650*/  LOP3.LUT R8, R3, 0x28, RZ, 0xfc, !PT ;  /* 0x0000002803087812 */ /* 0x000fe200078efcff */
[----:B------:R-:W-:Y:S01]  /*6660*/  LDGSTS.E [R243+0x4000], desc[UR22][R72.64], P0 ;  /* 0x0400000048f37fae */ /* 0x000fe200081a1016 */
[----:B------:R-:W-:-:S02]  /*6670*/  ISETP.NE.U32.AND P4, PT, R6, RZ, PT ;  /* 0x000000ff0600720c */ /* 0x000fc40003f85070 */
[----:B------:R-:W-:Y:S01]  /*6680*/  ISETP.NE.U32.AND P3, PT, R5, RZ, PT ;  /* 0x000000ff0500720c */ /* 0x000fe20003f65070 */
[----:B------:R-:W-:Y:S01]  /*6690*/  LDGSTS.E [R243+0x4008], desc[UR22][R70.64], P1 ;  /* 0x0400800046f37fae */ /* 0x000fe200089a1016 */
[-C--:B------:R-:W-:Y:S02]  /*66a0*/  ISETP.GE.AND P5, PT, R9, R246.reuse, PT ;  /* 0x000000f60900720c */ /* 0x080fe40003fa6270 */
[----:B------:R-:W-:Y:S02]  /*66b0*/  LOP3.LUT R6, R3, 0x2a, RZ, 0xfc, !PT ;  /* 0x0000002a03067812 */ /* 0x000fe400078efcff */
[----:B------:R-:W-:Y:S02]  /*66c0*/  SEL R5, R4, RZ, !P6 ;  /* 0x000000ff04057207 */ /* 0x000fe40007000000 */
[-C--:B------:R-:W-:Y:S02]  /*66d0*/  ISETP.GE.AND P6, PT, R8, R246.reuse, PT ;  /* 0x000000f60800720c */ /* 0x080fe40003fc6270 */
[----:B------:R-:W-:Y:S01]  /*66e0*/  SEL R7, R4, RZ, !P5 ;  /* 0x000000ff04077207 */ /* 0x000fe20006800000 */
[----:B------:R-:W-:Y:S01]  /*66f0*/  LDGSTS.E [R243+0x6000], desc[UR22][R44.64], P4 ;  /* 0x060000002cf37fae */ /* 0x000fe2000a1a1016 */
[----:B------:R-:W-:-:S02]  /*6700*/  ISETP.GE.AND P5, PT, R6, R246, PT ;  /* 0x000000f60600720c */ /* 0x000fc40003fa6270 */
[----:B------:R-:W-:Y:S01]  /*6710*/  SEL R6, R4, RZ, !P6 ;  /* 0x000000ff04067207 */ /* 0x000fe20007000000 */
[----:B------:R-:W-:Y:S01]  /*6720*/  LDGSTS.E [R243+0x6008], desc[UR22][R42.64], P3 ;  /* 0x060080002af37fae */ /* 0x000fe200099a1016 */
[----:B------:R-:W-:Y:S02]  /*6730*/  ISETP.NE.U32.AND P0, PT, R5, RZ, PT ;  /* 0x000000ff0500720c */ /* 0x000fe40003f05070 */
[----:B------:R-:W-:Y:S02]  /*6740*/  ISETP.NE.U32.AND P6, PT, R7, RZ, PT ;  /* 0x000000ff0700720c */ /* 0x000fe40003fc5070 */
[----:B------:R-:W-:Y:S02]  /*6750*/  LOP3.LUT R242, R3, 0x48, RZ, 0xfc, !PT ;  /* 0x0000004803f27812 */ /* 0x000fe400078efcff */
[----:B------:R-:W-:Y:S02]  /*6760*/  ISETP.NE.U32.AND P1, PT, R6, RZ, PT ;  /* 0x000000ff0600720c */ /* 0x000fe40003f25070 */
[----:B------:R-:W-:-:S02]  /*6770*/  LOP3.LUT R6, R0, 0x20, RZ, 0x3c, !PT ;  /* 0x0000002000067812 */ /* 0x000fc400078e3cff */
[----:B------:R-:W-:Y:S02]  /*6780*/  SEL R5, R4, RZ, !P5 ;  /* 0x000000ff04057207 */ /* 0x000fe40006800000 */
[C---:B------:R-:W-:Y:S02]  /*6790*/  LOP3.LUT R9, R3.reuse, 0x4a, RZ, 0xfc, !PT ;  /* 0x0000004a03097812 */ /* 0x040fe400078efcff */
[-C--:B------:R-:W-:Y:S02]  /*67a0*/  ISETP.GE.AND P4, PT, R242, R246.reuse, PT ;  /* 0x000000f6f200720c */ /* 0x080fe40003f86270 */
[----:B------:R-:W-:Y:S01]  /*67b0*/  LOP3.LUT R8, R3, 0x68, RZ, 0xfc, !PT ;  /* 0x0000006803087812 */ /* 0x000fe200078efcff */
[----:B------:R-:W-:Y:S01]  /*67c0*/  VIADD R242, R6, UR7 ;  /* 0x0000000706f27c36 */ /* 0x000fe20008000000 */
[----:B------:R-:W-:Y:S02]  /*67d0*/  ISETP.NE.U32.AND P5, PT, R5, RZ, PT ;  /* 0x000000ff0500720c */ /* 0x000fe40003fa5070 */
[----:B------:R-:W-:-:S02]  /*67e0*/  ISETP.GE.AND P3, PT, R9, R246, PT ;  /* 0x000000f60900720c */ /* 0x000fc40003f66270 */
[----:B------:R-:W-:Y:S01]  /*67f0*/  SEL R5, R4, RZ, !P4 ;  /* 0x000000ff04057207 */ /* 0x000fe20006000000 */
[----:B------:R-:W-:Y:S01]  /*6800*/  LDGSTS.E [R242], desc[UR22][R14.64], P0 ;  /* 0x000000000ef27fae */ /* 0x000fe200081a1016 */
[----:B------:R-:W-:Y:S02]  /*6810*/  ISETP.GE.AND P4, PT, R8, R246, PT ;  /* 0x000000f60800720c */ /* 0x000fe40003f86270 */
[----:B------:R-:W-:Y:S01]  /*6820*/  LOP3.LUT R9, R3, 0x6a, RZ, 0xfc, !PT ;  /* 0x0000006a03097812 */ /* 0x000fe200078efcff */
[----:B------:R-:W-:Y:S01]  /*6830*/  LDGSTS.E [R242+0x8], desc[UR22][R12.64], P6 ;  /* 0x000080000cf27fae */ /* 0x000fe2000b1a1016 */
[C---:B------:R-:W-:Y:S02]  /*6840*/  SEL R6, R4.reuse, RZ, !P3 ;  /* 0x000000ff04067207 */ /* 0x040fe40005800000 */
[----:B------:R-:W-:Y:S01]  /*6850*/  ISETP.NE.U32.AND P3, PT, R5, RZ, PT ;  /* 0x000000ff0500720c */ /* 0x000fe20003f65070 */
[----:B------:R-:W-:Y:S01]  /*6860*/  LDGSTS.E [R242+0x2000], desc[UR22][R96.64], P1 ;  /* 0x0200000060f27fae */ /* 0x000fe200089a1016 */
[----:B------:R-:W-:-:S02]  /*6870*/  SEL R5, R4, RZ, !P4 ;  /* 0x000000ff04057207 */ /* 0x000fc40006000000 */
[-C--:B------:R-:W-:Y:S01]  /*6880*/  ISETP.GE.AND P6, PT, R9, R246.reuse, PT ;  /* 0x000000f60900720c */ /* 0x080fe20003fc6270 */
[----:B------:R-:W-:Y:S01]  /*6890*/  LDGSTS.E [R242+0x2008], desc[UR22][R94.64], P5 ;  /* 0x020080005ef27fae */ /* 0x000fe2000a9a1016 */
[----:B------:R-:W-:Y:S02]  /*68a0*/  LOP3.LUT R8, R3, 0xc, RZ, 0xfc, !PT ;  /* 0x0000000c03087812 */ /* 0x000fe400078efcff */
[----:B------:R-:W-:Y:S02]  /*68b0*/  ISETP.NE.U32.AND P0, PT, R5, RZ, PT ;  /* 0x000000ff0500720c */ /* 0x000fe40003f05070 */
[----:B-1----:R-:W-:Y:S02]  /*68c0*/  LEA.HI R244, R245, 0xe, RZ, 0x1a ;  /* 0x0000000ef5f47811 */ /* 0x002fe400078fd0ff */
[----:B------:R-:W-:Y:S01]  /*68d0*/  SEL R5, R4, RZ, !P6 ;  /* 0x000000ff04057207 */ /* 0x000fe20007000000 */
[----:B------:R-:W-:Y:S01]  /*68e0*/  LDGSTS.E [R242+0x4000], desc[UR22][R68.64], P3 ;  /* 0x0400000044f27fae */ /* 0x000fe200099a1016 */
[----:B------:R-:W-:-:S02]  /*68f0*/  ISETP.GE.AND P1, PT, R8, R246, PT ;  /* 0x000000f60800720c */ /* 0x000fc40003f26270 */
[----:B------:R-:W-:Y:S02]  /*6900*/  LOP3.LUT R7, R3, 0x2c, RZ, 0xfc, !PT ;  /* 0x0000002c03077812 */ /* 0x000fe400078efcff */
[-C--:B------:R-:W-:Y:S02]  /*6910*/  ISETP.GE.AND P5, PT, R244, R246.reuse, PT ;  /* 0x000000f6f400720c */ /* 0x080fe40003fa6270 */
[----:B------:R-:W-:Y:S02]  /*6920*/  LEA.HI R245, R245, 0x2e, RZ, 0x1a ;  /* 0x0000002ef5f57811 */ /* 0x000fe400078fd0ff */
[----:B------:R-:W-:Y:S02]  /*6930*/  ISETP.NE.U32.AND P6, PT, R5, RZ, PT ;  /* 0x000000ff0500720c */ /* 0x000fe40003fc5070 */
[----:B------:R-:W-:Y:S02]  /*6940*/  SEL R5, R4, RZ, !P1 ;  /* 0x000000ff04057207 */ /* 0x000fe40004800000 */
[----:B------:R-:W-:-:S02]  /*6950*/  ISETP.GE.AND P1, PT, R7, R246, PT ;  /* 0x000000f60700720c */ /* 0x000fc40003f26270 */
[----:B------:R-:W-:Y:S02]  /*6960*/  SEL R7, R4, RZ, !P5 ;  /* 0x000000ff04077207 */ /* 0x000fe40006800000 */
[----:B------:R-:W-:Y:S02]  /*6970*/  ISETP.GE.AND P5, PT, R245, R246, PT ;  /* 0x000000f6f500720c */ /* 0x000fe40003fa6270 */
[----:B------:R-:W1:Y:S01]  /*6980*/  S2R R245, SR_TID.X ;  /* 0x0000000000f57919 */ /* 0x000e620000002100 */
[----:B------:R-:W-:Y:S02]  /*6990*/  ISETP.NE.U32.AND P4, PT, R6, RZ, PT ;  /* 0x000000ff0600720c */ /* 0x000fe40003f85070 */
[----:B------:R-:W-:Y:S02]  /*69a0*/  ISETP.NE.U32.AND P3, PT, R5, RZ, PT ;  /* 0x000000ff0500720c */ /* 0x000fe40003f65070 */
[C---:B------:R-:W-:Y:S02]  /*69b0*/  SEL R5, R4.reuse, RZ, !P5 ;  /* 0x000000ff04057207 */ /* 0x040fe40006800000 */
[----:B------:R-:W-:-:S02]  /*69c0*/  SEL R6, R4, RZ, !P1 ;  /* 0x000000ff04067207 */ /* 0x000fc40004800000 */
[----:B------:R-:W-:Y:S02]  /*69d0*/  ISETP.NE.U32.AND P5, PT, R5, RZ, PT ;  /* 0x000000ff0500720c */ /* 0x000fe40003fa5070 */
[----:B------:R-:W-:Y:S02]  /*69e0*/  LOP3.LUT R9, R3, 0x4c, RZ, 0xfc, !PT ;  /* 0x0000004c03097812 */ /* 0x000fe400078efcff */
[----:B------:R-:W-:Y:S01]  /*69f0*/  LOP3.LUT R5, R0, 0x30, RZ, 0x3c, !PT ;  /* 0x0000003000057812 */ /* 0x000fe200078e3cff */
[----:B------:R-:W-:Y:S01]  /*6a00*/  LDGSTS.E [R242+0x4008], desc[UR22][R66.64], P4 ;  /* 0x0400800042f27fae */ /* 0x000fe2000a1a1016 */
[----:B------:R-:W-:Y:S02]  /*6a10*/  ISETP.NE.U32.AND P1, PT, R7, RZ, PT ;  /* 0x000000ff0700720c */ /* 0x000fe40003f25070 */
[----:B------:R-:W-:Y:S01]  /*6a20*/  ISETP.NE.U32.AND P4, PT, R6, RZ, PT ;  /* 0x000000ff0600720c */ /* 0x000fe20003f85070 */
[----:B------:R-:W-:Y:S01]  /*6a30*/  LDGSTS.E [R242+0x6000], desc[UR22][R40.64], P0 ;  /* 0x0600000028f27fae */ /* 0x000fe200081a1016 */
[----:B------:R-:W-:Y:S01]  /*6a40*/  ISETP.GE.AND P0, PT, R9, R246, PT ;  /* 0x000000f60900720c */ /* 0x000fe20003f06270 */
[----:B------:R-:W-:Y:S01]  /*6a50*/  VIADD R9, R5, UR7 ;  /* 0x0000000705097c36 */ /* 0x000fe20008000000 */
[----:B------:R-:W-:Y:S01]  /*6a60*/  LOP3.LUT R8, R3, 0x6c, RZ, 0xfc, !PT ;  /* 0x0000006c03087812 */ /* 0x000fe200078efcff */
[----:B------:R-:W-:Y:S01]  /*6a70*/  LDGSTS.E [R242+0x6008], desc[UR22][R38.64], P6 ;  /* 0x0600800026f27fae */ /* 0x000fe2000b1a1016 */
[----:B------:R-:W-:-:S02]  /*6a80*/  SEL R5, R4, RZ, !P0 ;  /* 0x000000ff04057207 */ /* 0x000fc40004000000 */
[----:B------:R-:W-:Y:S01]  /*6a90*/  ISETP.GE.AND P0, PT, R8, R246, PT ;  /* 0x000000f60800720c */ /* 0x000fe20003f06270 */
[----:B------:R-:W-:Y:S01]  /*6aa0*/  LDGSTS.E [R9], desc[UR22][R10.64], P3 ;  /* 0x000000000a097fae */ /* 0x000fe200099a1016 */
[----:B-1----:R-:W-:-:S03]  /*6ab0*/  LEA.HI R245, R245, 0x4e, RZ, 0x1a ;  /* 0x0000004ef5f57811 */ /* 0x002fc600078fd0ff */
[----:B------:R-:W-:Y:S01]  /*6ac0*/  LDGSTS.E [R9+0x8], desc[UR22][R114.64], P1 ;  /* 0x0000800072097fae */ /* 0x000fe200089a1016 */
[----:B------:R-:W-:-:S03]  /*6ad0*/  ISETP.GE.AND P6, PT, R245, R246, PT ;  /* 0x000000f6f500720c */ /* 0x000fc60003fc6270 */
[----:B------:R-:W-:Y:S01]  /*6ae0*/  LDGSTS.E [R9+0x2000], desc[UR22][R92.64], P4 ;  /* 0x020000005c097fae */ /* 0x000fe2000a1a1016 */
[----:B------:R-:W-:Y:S02]  /*6af0*/  ISETP.NE.U32.AND P3, PT, R5, RZ, PT ;  /* 0x000000ff0500720c */ /* 0x000fe40003f65070 */
[C---:B------:R-:W-:Y:S01]  /*6b00*/  SEL R7, R4.reuse, RZ, !P6 ;  /* 0x000000ff04077207 */ /* 0x040fe20007000000 */
[----:B------:R-:W-:Y:S01]  /*6b10*/  LDGSTS.E [R9+0x2008], desc[UR22][R124.64], P5 ;  /* 0x020080007c097fae */ /* 0x000fe2000a9a1016 */
[----:B------:R-:W-:Y:S02]  /*6b20*/  ISETP.GE.AND P6, PT, R247, R246, PT ;  /* 0x000000f6f700720c */ /* 0x000fe40003fc6270 */
[----:B------:R-:W-:Y:S02]  /*6b30*/  SEL R6, R4, RZ, !P0 ;  /* 0x000000ff04067207 */ /* 0x000fe40004000000 */
[C---:B------:R-:W-:Y:S02]  /*6b40*/  LOP3.LUT R245, R3.reuse, 0x10, RZ, 0xfc, !PT ;  /* 0x0000001003f57812 */ /* 0x040fe400078efcff */
[----:B------:R-:W-:-:S02]  /*6b50*/  LOP3.LUT R244, R3, 0x12, RZ, 0xfc, !PT ;  /* 0x0000001203f47812 */ /* 0x000fc400078efcff */
[----:B------:R-:W-:Y:S01]  /*6b60*/  SEL R5, R4, RZ, !P6 ;  /* 0x000000ff04057207 */ /* 0x000fe20007000000 */
[----:B------:R-:W-:Y:S01]  /*6b70*/  LDGSTS.E [R9+0x4000], desc[UR22][R64.64], P3 ;  /* 0x0400000040097fae */ /* 0x000fe200099a1016 */
[----:B------:R-:W-:Y:S02]  /*6b80*/  ISETP.NE.U32.AND P1, PT, R6, RZ, PT ;  /* 0x000000ff0600720c */ /* 0x000fe40003f25070 */
[-C--:B------:R-:W-:Y:S02]  /*6b90*/  ISETP.GE.AND P4, PT, R245, R246.reuse, PT ;  /* 0x000000f6f500720c */ /* 0x080fe40003f86270 */
[----:B------:R-:W-:Y:S02]  /*6ba0*/  ISETP.GE.AND P5, PT, R244, R246, PT ;  /* 0x000000f6f400720c */ /* 0x000fe40003fa6270 */
[----:B------:R-:W-:Y:S02]  /*6bb0*/  LOP3.LUT R6, R3, 0x32, RZ, 0xfc, !PT ;  /* 0x0000003203067812 */ /* 0x000fe400078efcff */
[----:B------:R-:W-:-:S02]  /*6bc0*/  ISETP.NE.U32.AND P0, PT, R7, RZ, PT ;  /* 0x000000ff0700720c */ /* 0x000fc40003f05070 */
[----:B------:R-:W-:Y:S02]  /*6bd0*/  ISETP.NE.U32.AND P6, PT, R5, RZ, PT ;  /* 0x000000ff0500720c */ /* 0x000fe40003fc5070 */
[----:B------:R-:W-:Y:S02]  /*6be0*/  LOP3.LUT R8, R3, 0x30, RZ, 0xfc, !PT ;  /* 0x0000003003087812 */ /* 0x000fe400078efcff */
[C---:B------:R-:W-:Y:S02]  /*6bf0*/  SEL R5, R4.reuse, RZ, !P4 ;  /* 0x000000ff04057207 */ /* 0x040fe40006000000 */
[----:B------:R-:W-:Y:S02]  /*6c00*/  SEL R7, R4, RZ, !P5 ;  /* 0x000000ff04077207 */ /* 0x000fe40006800000 */
[-C--:B------:R-:W-:Y:S02]  /*6c10*/  ISETP.GE.AND P5, PT, R6, R246.reuse, PT ;  /* 0x000000f60600720c */ /* 0x080fe40003fa6270 */
[----:B------:R-:W-:Y:S01]  /*6c20*/  ISETP.GE.AND P4, PT, R8, R246, PT ;  /* 0x000000f60800720c */ /* 0x000fe20003f86270 */
[----:B------:R-:W-:Y:S01]  /*6c30*/  LDGSTS.E [R9+0x4008], desc[UR22][R128.64], P0 ;  /* 0x0400800080097fae */ /* 0x000fe200081a1016 */
[----:B------:R-:W-:-:S02]  /*6c40*/  ISETP.NE.U32.AND P3, PT, R5, RZ, PT ;  /* 0x000000ff0500720c */ /* 0x000fc40003f65070 */
[C---:B------:R-:W-:Y:S01]  /*6c50*/  SEL R5, R4.reuse, RZ, !P5 ;  /* 0x000000ff04057207 */ /* 0x040fe20006800000 */
[----:B------:R-:W-:Y:S01]  /*6c60*/  LDGSTS.E [R9+0x6000], desc[UR22][R36.64], P1 ;  /* 0x0600000024097fae */ /* 0x000fe200089a1016 */
[----:B------:R-:W-:Y:S02]  /*6c70*/  SEL R6, R4, RZ, !P4 ;  /* 0x000000ff04067207 */ /* 0x000fe40006000000 */
[----:B------:R-:W-:Y:S01]  /*6c80*/  ISETP.NE.U32.AND P5, PT, R5, RZ, PT ;  /* 0x000000ff0500720c */ /* 0x000fe20003fa5070 */
[----:B------:R-:W-:Y:S01]  /*6c90*/  LDGSTS.E [R9+0x6008], desc[UR22][R130.64], P6 ;  /* 0x0600800082097fae */ /* 0x000fe2000b1a1016 */
[C---:B------:R-:W-:Y:S02]  /*6ca0*/  LOP3.LUT R247, R3.reuse, 0x50, RZ, 0xfc, !PT ;  /* 0x0000005003f77812 */ /* 0x040fe400078efcff */
[----:B------:R-:W-:Y:S02]  /*6cb0*/  LOP3.LUT R8, R3, 0x52, RZ, 0xfc, !PT ;  /* 0x0000005203087812 */ /* 0x000fe400078efcff */
[----:B------:R-:W-:-:S02]  /*6cc0*/  LOP3.LUT R5, R0, 0x40, RZ, 0x3c, !PT ;  /* 0x0000004000057812 */ /* 0x000fc400078e3cff */
[----:B------:R-:W-:Y:S02]  /*6cd0*/  ISETP.NE.U32.AND P4, PT, R7, RZ, PT ;  /* 0x000000ff0700720c */ /* 0x000fe40003f85070 */
[----:B------:R-:W-:Y:S02]  /*6ce0*/  ISETP.NE.U32.AND P0, PT, R6, RZ, PT ;  /* 0x000000ff0600720c */ /* 0x000fe40003f05070 */
[-C--:B------:R-:W-:Y:S02]  /*6cf0*/  ISETP.GE.AND P1, PT, R247, R246.reuse, PT ;  /* 0x000000f6f700720c */ /* 0x080fe40003f26270 */
[----:B------:R-:W-:Y:S01]  /*6d00*/  ISETP.GE.AND P6, PT, R8, R246, PT ;  /* 0x000000f60800720c */ /* 0x000fe20003fc6270 */
[----:B------:R-:W-:Y:S01]  /*6d10*/  VIADD R8, R5, UR7 ;  /* 0x0000000705087c36 */ /* 0x000fe20008000000 */
[----:B------:R-:W-:Y:S02]  /*6d20*/  LOP3.LUT R245, R3, 0x70, RZ, 0xfc, !PT ;  /* 0x0000007003f57812 */ /* 0x000fe400078efcff */
[----:B------:R-:W-:-:S02]  /*6d30*/  SEL R5, R4, RZ, !P1 ;  /* 0x000000ff04057207 */ /* 0x000fc40004800000 */
[----:B------:R-:W-:Y:S01]  /*6d40*/  LOP3.LUT R244, R3, 0x72, RZ, 0xfc, !PT ;  /* 0x0000007203f47812 */ /* 0x000fe200078efcff */
[----:B------:R-:W-:Y:S01]  /*6d50*/  LDGSTS.E [R8], desc[UR22][R116.64], P3 ;  /* 0x0000000074087fae */ /* 0x000fe200099a1016 */
[-C--:B------:R-:W-:Y:S02]  /*6d60*/  ISETP.GE.AND P1, PT, R245, R246.reuse, PT ;  /* 0x000000f6f500720c */ /* 0x080fe40003f26270 */
[----:B------:R-:W-:Y:S01]  /*6d70*/  SEL R7, R4, RZ, !P6 ;  /* 0x000000ff04077207 */ /* 0x000fe20007000000 */
[----:B------:R-:W-:Y:S01]  /*6d80*/  LDGSTS.E [R8+0x8], desc[UR22][R118.64], P4 ;  /* 0x0000800076087fae */ /* 0x000fe2000a1a1016 */
[----:B------:R-:W-:Y:S02]  /*6d90*/  ISETP.NE.U32.AND P3, PT, R5, RZ, PT ;  /* 0x000000ff0500720c */ /* 0x000fe40003f65070 */
[----:B------:R-:W-:Y:S01]  /*6da0*/  ISETP.GE.AND P6, PT, R244, R246, PT ;  /* 0x000000f6f400720c */ /* 0x000fe20003fc6270 */
[----:B------:R-:W-:Y:S01]  /*6db0*/  LDGSTS.E [R8+0x2000], desc[UR22][R90.64], P0 ;  /* 0x020000005a087fae */ /* 0x000fe200081a1016 */
[----:B------:R-:W-:-:S02]  /*6dc0*/  SEL R6, R4, RZ, !P1 ;  /* 0x000000ff04067207 */ /* 0x000fc40004800000 */
[C---:B------:R-:W-:Y:S01]  /*6dd0*/  LOP3.LUT R247, R3.reuse, 0x14, RZ, 0xfc, !PT ;  /* 0x0000001403f77812 */ /* 0x040fe200078efcff */
[----:B------:R-:W-:Y:S01]  /*6de0*/  LDGSTS.E [R8+0x2008], desc[UR22][R88.64], P5 ;  /* 0x0200800058087fae */ /* 0x000fe2000a9a1016 */
[----:B------:R-:W-:Y:S02]  /*6df0*/  LOP3.LUT R245, R3, 0x16, RZ, 0xfc, !PT ;  /* 0x0000001603f57812 */ /* 0x000fe400078efcff */
[----:B------:R-:W-:Y:S02]  /*6e00*/  ISETP.NE.U32.AND P1, PT, R7, RZ, PT ;  /* 0x000000ff0700720c */ /* 0x000fe40003f25070 */
[----:B------:R-:W-:Y:S01]  /*6e10*/  SEL R5, R4, RZ, !P6 ;  /* 0x000000ff04057207 */ /* 0x000fe20007000000 */
[----:B------:R-:W-:Y:S01]  /*6e20*/  LDGSTS.E [R8+0x4000], desc[UR22][R62.64], P3 ;  /* 0x040000003e087fae */ /* 0x000fe200099a1016 */
[----:B------:R-:W-:Y:S02]  /*6e30*/  ISETP.NE.U32.AND P4, PT, R6, RZ, PT ;  /* 0x000000ff0600720c */ /* 0x000fe40003f85070 */
[----:B------:R-:W-:-:S02]  /*6e40*/  ISETP.GE.AND P0, PT, R247, R246, PT ;  /* 0x000000f6f700720c */ /* 0x000fc40003f06270 */
[----:B------:R-:W-:Y:S02]  /*6e50*/  ISETP.GE.AND P5, PT, R245, R246, PT ;  /* 0x000000f6f500720c */ /* 0x000fe40003fa6270 */
[----:B------:R-:W-:Y:S02]  /*6e60*/  LOP3.LUT R6, R3, 0x36, RZ, 0xfc, !PT ;  /* 0x0000003603067812 */ /* 0x000fe400078efcff */
[----:B------:R-:W-:Y:S01]  /*6e70*/  ISETP.NE.U32.AND P6, PT, R5, RZ, PT ;  /* 0x000000ff0500720c */ /* 0x000fe20003fc5070 */
[----:B------:R-:W-:Y:S01]  /*6e80*/  LDGSTS.E [R8+0x4008], desc[UR22][R60.64], P1 ;  /* 0x040080003c087fae */ /* 0x000fe200089a1016 */
[----:B------:R-:W-:Y:S02]  /*6e90*/  LOP3.LUT R244, R3, 0x34, RZ, 0xfc, !PT ;  /* 0x0000003403f47812 */ /* 0x000fe400078efcff */
[C---:B------:R-:W-:Y:S01]  /*6ea0*/  SEL R5, R4.reuse, RZ, !P0 ;  /* 0x000000ff04057207 */ /* 0x040fe20004000000 */
[----:B------:R-:W-:Y:S01]  /*6eb0*/  LDGSTS.E [R8+0x6000], desc[UR22][R34.64], P4 ;  /* 0x0600000022087fae */ /* 0x000fe2000a1a1016 */
[----:B------:R-:W-:-:S02]  /*6ec0*/  SEL R7, R4, RZ, !P5 ;  /* 0x000000ff04077207 */ /* 0x000fc40006800000 */
[-C--:B------:R-:W-:Y:S02]  /*6ed0*/  ISETP.GE.AND P5, PT, R6, R246.reuse, PT ;  /* 0x000000f60600720c */ /* 0x080fe40003fa6270 */
[----:B------:R-:W-:Y:S02]  /*6ee0*/  ISETP.GE.AND P0, PT, R244, R246, PT ;  /* 0x000000f6f400720c */ /* 0x000fe40003f06270 */
[----:B------:R-:W-:Y:S01]  /*6ef0*/  ISETP.NE.U32.AND P3, PT, R5, RZ, PT ;  /* 0x000000ff0500720c */ /* 0x000fe20003f65070 */
[----:B------:R-:W-:Y:S01]  /*6f00*/  LDGSTS.E [R8+0x6008], desc[UR22][R32.64], P6 ;  /* 0x0600800020087fae */ /* 0x000fe2000b1a1016 */
[C---:B------:R-:W-:Y:S02]  /*6f10*/  SEL R5, R4.reuse, RZ, !P5 ;  /* 0x000000ff04057207 */ /* 0x040fe40006800000 */
[----:B------:R-:W-:Y:S02]  /*6f20*/  SEL R6, R4, RZ, !P0 ;  /* 0x000000ff04067207 */ /* 0x000fe40004000000 */
[----:B------:R-:W-:-:S02]  /*6f30*/  ISETP.NE.U32.AND P0, PT, R7, RZ, PT ;  /* 0x000000ff0700720c */ /* 0x000fc40003f05070 */
[----:B------:R-:W-:Y:S02]  /*6f40*/  ISETP.NE.U32.AND P1, PT, R5, RZ, PT ;  /* 0x000000ff0500720c */ /* 0x000fe40003f25070 */
[C---:B------:R-:W-:Y:S02]  /*6f50*/  LOP3.LUT R7, R3.reuse, 0x54, RZ, 0xfc, !PT ;  /* 0x0000005403077812 */ /* 0x040fe400078efcff */
[----:B------:R-:W-:Y:S02]  /*6f60*/  LOP3.LUT R5, R0, 0x50, RZ, 0x3c, !PT ;  /* 0x0000005000057812 */ /* 0x000fe400078e3cff */
[----:B------:R-:W-:Y:S02]  /*6f70*/  LOP3.LUT R247, R3, 0x56, RZ, 0xfc, !PT ;  /* 0x0000005603f77812 */ /* 0x000fe400078efcff */
[----:B------:R-:W-:Y:S01]  /*6f80*/  ISETP.GE.AND P4, PT, R7, R246, PT ;  /* 0x000000f60700720c */ /* 0x000fe20003f86270 */
[----:B------:R-:W-:Y:S01]  /*6f90*/  VIADD R7, R5, UR7 ;  /* 0x0000000705077c36 */ /* 0x000fe20008000000 */
[----:B------:R-:W-:-:S02]  /*6fa0*/  LOP3.LUT R245, R3, 0x74, RZ, 0xfc, !PT ;  /* 0x0000007403f57812 */ /* 0x000fc400078efcff */
[-C--:B------:R-:W-:Y:S02]  /*6fb0*/  ISETP.GE.AND P6, PT, R247, R246.reuse, PT ;  /* 0x000000f6f700720c */ /* 0x080fe40003fc6270 */
[----:B------:R-:W-:Y:S01]  /*6fc0*/  SEL R5, R4, RZ, !P4 ;  /* 0x000000ff04057207 */ /* 0x000fe20006000000 */
[----:B------:R-:W-:Y:S01]  /*6fd0*/  LDGSTS.E [R7], desc[UR22][R120.64], P3 ;  /* 0x0000000078077fae */ /* 0x000fe200099a1016 */
[----:B------:R-:W-:Y:S02]  /*6fe0*/  LOP3.LUT R244, R3, 0x76, RZ, 0xfc, !PT ;  /* 0x0000007603f47812 */ /* 0x000fe400078efcff */
[----:B------:R-:W-:Y:S01]  /*6ff0*/  ISETP.NE.U32.AND P5, PT, R6, RZ, PT ;  /* 0x000000ff0600720c */ /* 0x000fe20003fa5070 */
[----:B------:R-:W-:Y:S01]  /*7000*/  LDGSTS.E [R7+0x8], desc[UR22][R112.64], P0 ;  /* 0x0000800070077fae */ /* 0x000fe200081a1016 */
[----:B------:R-:W-:Y:S02]  /*7010*/  ISETP.GE.AND P4, PT, R245, R246, PT ;  /* 0x000000f6f500720c */ /* 0x000fe40003f86270 */
[----:B------:R-:W-:-:S02]  /*7020*/  SEL R247, R4, RZ, !P6 ;  /* 0x000000ff04f77207 */ /* 0x000fc40007000000 */
[----:B------:R-:W-:Y:S02]  /*7030*/  ISETP.NE.U32.AND P3, PT, R5, RZ, PT ;  /* 0x000000ff0500720c */ /* 0x000fe40003f65070 */
[----:B------:R-:W-:Y:S02]  /*7040*/  ISETP.GE.AND P6, PT, R244, R246, PT ;  /* 0x000000f6f400720c */ /* 0x000fe40003fc6270 */
[C---:B------:R-:W-:Y:S02]  /*7050*/  SEL R6, R4.reuse, RZ, !P4 ;  /* 0x000000ff04067207 */ /* 0x040fe40006000000 */
[----:B------:R-:W-:Y:S01]  /*7060*/  ISETP.NE.U32.AND P4, PT, R247, RZ, PT ;  /* 0x000000fff700720c */ /* 0x000fe20003f85070 */
[----:B------:R-:W-:Y:S01]  /*7070*/  LDGSTS.E [R7+0x2000], desc[UR22][R86.64], P5 ;  /* 0x0200000056077fae */ /* 0x000fe2000a9a1016 */
[----:B------:R-:W-:Y:S02]  /*7080*/  SEL R5, R4, RZ, !P6 ;  /* 0x000000ff04057207 */ /* 0x000fe40007000000 */
[----:B------:R-:W-:Y:S01]  /*7090*/  ISETP.NE.U32.AND P6, PT, R6, RZ, PT ;  /* 0x000000ff0600720c */ /* 0x000fe20003fc5070 */
[----:B------:R-:W-:Y:S01]  /*70a0*/  LDGSTS.E [R7+0x2008], desc[UR22][R84.64], P1 ;  /* 0x0200800054077fae */ /* 0x000fe200089a1016 */
[----:B------:R-:W-:-:S03]  /*70b0*/  LOP3.LUT R245, R3, 0x38, RZ, 0xfc, !PT ;  /* 0x0000003803f57812 */ /* 0x000fc600078efcff */
[----:B------:R-:W-:Y:S01]  /*70c0*/  LDGSTS.E [R7+0x4000], desc[UR22][R58.64], P3 ;  /* 0x040000003a077fae */ /* 0x000fe200099a1016 */
[-C--:B------:R-:W-:Y:S02]  /*70d0*/  ISETP.GE.AND P3, PT, R245, R246.reuse, PT ;  /* 0x000000f6f500720c */ /* 0x080fe40003f66270 */
[----:B------:R-:W-:Y:S01]  /*70e0*/  LOP3.LUT R245, R3, 0x58, RZ, 0xfc, !PT ;  /* 0x0000005803f57812 */ /* 0x000fe200078efcff */
[----:B------:R-:W-:Y:S04]  /*70f0*/  LDGSTS.E [R7+0x4008], desc[UR22][R56.64], P4 ;  /* 0x0400800038077fae */ /* 0x000fe8000a1a1016 */
[----:B------:R-:W-:Y:S01]  /*7100*/  LDGSTS.E [R7+0x6000], desc[UR22][R30.64], P6 ;  /* 0x060000001e077fae */ /* 0x000fe2000b1a1016 */
[----:B------:R-:W-:Y:S02]  /*7110*/  ISETP.GE.AND P6, PT, R245, R246, PT ;  /* 0x000000f6f500720c */ /* 0x000fe40003fc6270 */
[----:B------:R-:W1:Y:S01]  /*7120*/  S2R R245, SR_TID.X ;  /* 0x0000000000f57919 */ /* 0x000e620000002100 */
[----:B------:R-:W-:-:S02]  /*7130*/  LOP3.LUT R6, R3, 0x18, RZ, 0xfc, !PT ;  /* 0x0000001803067812 */ /* 0x000fc400078efcff */
[C---:B------:R-:W-:Y:S02]  /*7140*/  LOP3.LUT R247, R3.reuse, 0x1a, RZ, 0xfc, !PT ;  /* 0x0000001a03f77812 */ /* 0x040fe400078efcff */
[-C--:B------:R-:W-:Y:S02]  /*7150*/  ISETP.GE.AND P5, PT, R6, R246.reuse, PT ;  /* 0x000000f60600720c */ /* 0x080fe40003fa6270 */
[----:B------:R-:W-:Y:S02]  /*7160*/  LOP3.LUT R244, R3, 0x3a, RZ, 0xfc, !PT ;  /* 0x0000003a03f47812 */ /* 0x000fe400078efcff */
[----:B------:R-:W-:Y:S02]  /*7170*/  ISETP.NE.U32.AND P0, PT, R5, RZ, PT ;  /* 0x000000ff0500720c */ /* 0x000fe40003f05070 */
[----:B------:R-:W-:Y:S02]  /*7180*/  ISETP.GE.AND P1, PT, R247, R246, PT ;  /* 0x000000f6f700720c */ /* 0x000fe40003f26270 */
[----:B------:R-:W-:-:S02]  /*7190*/  SEL R5, R4, RZ, !P5 ;  /* 0x000000ff04057207 */ /* 0x000fc40006800000 */
[----:B------:R-:W-:Y:S02]  /*71a0*/  ISETP.GE.AND P5, PT, R244, R246, PT ;  /* 0x000000f6f400720c */ /* 0x000fe40003fa6270 */
[C---:B------:R-:W-:Y:S02]  /*71b0*/  SEL R247, R4.reuse, RZ, !P1 ;  /* 0x000000ff04f77207 */ /* 0x040fe40004800000 */
[----:B------:R-:W-:Y:S02]  /*71c0*/  ISETP.NE.U32.AND P1, PT, R5, RZ, PT ;  /* 0x000000ff0500720c */ /* 0x000fe40003f25070 */
[C---:B------:R-:W-:Y:S01]  /*71d0*/  SEL R6, R4.reuse, RZ, !P3 ;  /* 0x000000ff04067207 */ /* 0x040fe20005800000 */
[----:B------:R-:W-:Y:S01]  /*71e0*/  LDGSTS.E [R7+0x6008], desc[UR22][R28.64], P0 ;  /* 0x060080001c077fae */ /* 0x000fe200081a1016 */
[----:B------:R-:W-:Y:S02]  /*71f0*/  SEL R5, R4, RZ, !P5 ;  /* 0x000000ff04057207 */ /* 0x000fe40006800000 */
[----:B------:R-:W-:-:S02]  /*7200*/  ISETP.NE.U32.AND P3, PT, R247, RZ, PT ;  /* 0x000000fff700720c */ /* 0x000fc40003f65070 */
[----:B------:R-:W-:Y:S02]  /*7210*/  ISETP.NE.U32.AND P4, PT, R6, RZ, PT ;  /* 0x000000ff0600720c */ /* 0x000fe40003f85070 */
[----:B------:R-:W-:Y:S02]  /*7220*/  ISETP.NE.U32.AND P5, PT, R5, RZ, PT ;  /* 0x000000ff0500720c */ /* 0x000fe40003fa5070 */
[----:B------:R-:W-:-:S05]  /*7230*/  LOP3.LUT R6, R0, 0x60, RZ, 0x3c, !PT ;  /* 0x0000006000067812 */ /* 0x000fca00078e3cff */
[----:B------:R-:W-:Y:S01]  /*7240*/  VIADD R6, R6, UR7 ;  /* 0x0000000706067c36 */ /* 0x000fe20008000000 */
[----:B-1----:R-:W-:-:S04]  /*7250*/  LEA.HI R245, R245, 0x1e, RZ, 0x1a ;  /* 0x0000001ef5f57811 */ /* 0x002fc800078fd0ff */
[----:B------:R-:W-:Y:S04]  /*7260*/  LDGSTS.E [R6], desc[UR22][R110.64], P1 ;  /* 0x000000006e067fae */ /* 0x000fe800089a1016 */
[----:B------:R-:W-:Y:S04]  /*7270*/  LDGSTS.E [R6+0x8], desc[UR22][R108.64], P3 ;  /* 0x000080006c067fae */ /* 0x000fe800099a1016 */
[----:B------:R-:W-:Y:S04]  /*7280*/  LDGSTS.E [R6+0x2000], desc[UR22][R82.64], P4 ;  /* 0x0200000052067fae */ /* 0x000fe8000a1a1016 */
[----:B------:R-:W-:Y:S01]  /*7290*/  LDGSTS.E [R6+0x2008], desc[UR22][R80.64], P5 ;  /* 0x0200800050067fae */ /* 0x000fe2000a9a1016 */
[----:B------:R-:W-:-:S02]  /*72a0*/  ISETP.GE.AND P5, PT, R245, R246, PT ;  /* 0x000000f6f500720c */ /* 0x000fc40003fa6270 */
[----:B------:R-:W1:Y:S01]  /*72b0*/  S2R R245, SR_TID.X ;  /* 0x0000000000f57919 */ /* 0x000e620000002100 */
[----:B------:R-:W-:Y:S02]  /*72c0*/  LOP3.LUT R244, R3, 0x5a, RZ, 0xfc, !PT ;  /* 0x0000005a03f47812 */ /* 0x000fe400078efcff */
[----:B------:R-:W-:Y:S02]  /*72d0*/  SEL R5, R4, RZ, !P6 ;  /* 0x000000ff04057207 */ /* 0x000fe40007000000 */
[----:B------:R-:W-:Y:S02]  /*72e0*/  ISETP.GE.AND P0, PT, R244, R246, PT ;  /* 0x000000f6f400720c */ /* 0x000fe40003f06270 */
[----:B------:R-:W-:Y:S02]  /*72f0*/  ISETP.NE.U32.AND P6, PT, R5, RZ, PT ;  /* 0x000000ff0500720c */ /* 0x000fe40003fc5070 */
[----:B------:R-:W-:-:S04]  /*7300*/  SEL R5, R4, RZ, !P0 ;  /* 0x000000ff04057207 */ /* 0x000fc80004000000 */
[----:B------:R-:W-:Y:S02]  /*7310*/  ISETP.NE.U32.AND P0, PT, R5, RZ, PT ;  /* 0x000000ff0500720c */ /* 0x000fe40003f05070 */
[----:B------:R-:W-:-:S05]  /*7320*/  LOP3.LUT R5, R3, 0x78, RZ, 0xfc, !PT ;  /* 0x0000007803057812 */ /* 0x000fca00078efcff */
[----:B------:R-:W-:Y:S01]  /*7330*/  LDGSTS.E [R6+0x4000], desc[UR22][R54.64], P6 ;  /* 0x0400000036067fae */ /* 0x000fe2000b1a1016 */
[----:B------:R-:W-:Y:S02]  /*7340*/  ISETP.GE.AND P1, PT, R5, R246, PT ;  /* 0x000000f60500720c */ /* 0x000fe40003f26270 */
[----:B------:R-:W-:-:S03]  /*7350*/  LOP3.LUT R5, R3, 0x7a, RZ, 0xfc, !PT ;  /* 0x0000007a03057812 */ /* 0x000fc600078efcff */
[----:B------:R-:W-:Y:S01]  /*7360*/  LDGSTS.E [R6+0x4008], desc[UR22][R52.64], P0 ;  /* 0x0400800034067fae */ /* 0x000fe200081a1016 */
[----:B-1----:R-:W-:-:S04]  /*7370*/  LEA.HI R245, R245, 0x3e, RZ, 0x1a ;  /* 0x0000003ef5f57811 */ /* 0x002fc800078fd0ff */
[-C--:B------:R-:W-:Y:S02]  /*7380*/  ISETP.GE.AND P0, PT, R245, R246.reuse, PT ;  /* 0x000000f6f500720c */ /* 0x080fe40003f06270 */
[----:B------:R-:W1:Y:S01]  /*7390*/  S2R R245, SR_TID.X ;  /* 0x0000000000f57919 */ /* 0x000e620000002100 */
[----:B------:R-:W-:Y:S02]  /*73a0*/  ISETP.GE.AND P3, PT, R5, R246, PT ;  /* 0x000000f60500720c */ /* 0x000fe40003f66270 */
[C---:B------:R-:W-:Y:S02]  /*73b0*/  SEL R5, R4.reuse, RZ, !P1 ;  /* 0x000000ff04057207 */ /* 0x040fe40004800000 */
[----:B------:R-:W-:Y:S02]  /*73c0*/  LOP3.LUT R244, R3, 0x1c, RZ, 0xfc, !PT ;  /* 0x0000001c03f47812 */ /* 0x000fe400078efcff */
[----:B------:R-:W-:Y:S02]  /*73d0*/  ISETP.NE.U32.AND P1, PT, R5, RZ, PT ;  /* 0x000000ff0500720c */ /* 0x000fe40003f25070 */
[----:B------:R-:W-:-:S02]  /*73e0*/  SEL R5, R4, RZ, !P3 ;  /* 0x000000ff04057207 */ /* 0x000fc40005800000 */
[----:B------:R-:W-:Y:S02]  /*73f0*/  ISETP.GE.AND P4, PT, R244, R246, PT ;  /* 0x000000f6f400720c */ /* 0x000fe40003f86270 */
[----:B------:R-:W-:Y:S02]  /*7400*/  ISETP.NE.U32.AND P3, PT, R5, RZ, PT ;  /* 0x000000ff0500720c */ /* 0x000fe40003f65070 */
[C---:B------:R-:W-:Y:S02]  /*7410*/  SEL R5, R4.reuse, RZ, !P4 ;  /* 0x000000ff04057207 */ /* 0x040fe40006000000 */
[----:B------:R-:W-:Y:S02]  /*7420*/  LOP3.LUT R244, R3, 0x3c, RZ, 0xfc, !PT ;  /* 0x0000003c03f47812 */ /* 0x000fe400078efcff */
[----:B------:R-:W-:Y:S01]  /*7430*/  ISETP.NE.U32.AND P4, PT, R5, RZ, PT ;  /* 0x000000ff0500720c */ /* 0x000fe20003f85070 */
[----:B------:R-:W-:Y:S01]  /*7440*/  LDGSTS.E [R6+0x6000], desc[UR22][R26.64], P1 ;  /* 0x060000001a067fae */ /* 0x000fe200089a1016 */
[----:B------:R-:W-:-:S02]  /*7450*/  SEL R5, R4, RZ, !P5 ;  /* 0x000000ff04057207 */ /* 0x000fc40006800000 */
[----:B------:R-:W-:Y:S02]  /*7460*/  ISETP.GE.AND P6, PT, R244, R246, PT ;  /* 0x000000f6f400720c */ /* 0x000fe40003fc6270 */
[----:B------:R-:W-:Y:S01]  /*7470*/  ISETP.NE.U32.AND P5, PT, R5, RZ, PT ;  /* 0x000000ff0500720c */ /* 0x000fe20003fa5070 */
[----:B------:R4:W-:Y:S01]  /*7480*/  LDGSTS.E [R6+0x6008], desc[UR22][R24.64], P3 ;  /* 0x0600800018067fae */ /* 0x0009e200099a1016 */
[C---:B------:R-:W-:Y:S02]  /*7490*/  SEL R5, R4.reuse, RZ, !P6 ;  /* 0x000000ff04057207 */ /* 0x040fe40007000000 */
[----:B------:R-:W-:Y:S02]  /*74a0*/  LOP3.LUT R244, R3, 0x5c, RZ, 0xfc, !PT ;  /* 0x0000005c03f47812 */ /* 0x000fe400078efcff */
[----:B------:R-:W-:Y:S02]  /*74b0*/  ISETP.NE.U32.AND P6, PT, R5, RZ, PT ;  /* 0x000000ff0500720c */ /* 0x000fe40003fc5070 */
[----:B------:R-:W-:-:S02]  /*74c0*/  SEL R5, R4, RZ, !P0 ;  /* 0x000000ff04057207 */ /* 0x000fc40004000000 */
[-C--:B------:R-:W-:Y:S02]  /*74d0*/  ISETP.GE.AND P1, PT, R244, R246.reuse, PT ;  /* 0x000000f6f400720c */ /* 0x080fe40003f26270 */
[----:B-1----:R-:W-:Y:S02]  /*74e0*/  LEA.HI R245, R245, 0x5e, RZ, 0x1a ;  /* 0x0000005ef5f57811 */ /* 0x002fe400078fd0ff */
[----:B------:R-:W-:Y:S02]  /*74f0*/  ISETP.NE.U32.AND P0, PT, R5, RZ, PT ;  /* 0x000000ff0500720c */ /* 0x000fe40003f05070 */
[----:B------:R-:W-:Y:S02]  /*7500*/  SEL R5, R4, RZ, !P1 ;  /* 0x000000ff04057207 */ /* 0x000fe40004800000 */
[----:B------:R-:W-:Y:S01]  /*7510*/  ISETP.GE.AND P3, PT, R245, R246, PT ;  /* 0x000000f6f500720c */ /* 0x000fe20003f66270 */
[----:B------:R4:W-:Y:S01]  /*7520*/  STL.64 [R1+0x360], R6 ;  /* 0x0003600601007387 */ /* 0x0009e20000100a00 */
[----:B------:R-:W-:-:S02]  /*7530*/  ISETP.NE.U32.AND P1, PT, R5, RZ, PT ;  /* 0x000000ff0500720c */ /* 0x000fc40003f25070 */
[----:B------:R-:W-:-:S04]  /*7540*/  SEL R5, R4, RZ, !P3 ;  /* 0x000000ff04057207 */ /* 0x000fc80005800000 */
[----:B------:R-:W-:Y:S02]  /*7550*/  ISETP.NE.U32.AND P3, PT, R5, RZ, PT ;  /* 0x000000ff0500720c */ /* 0x000fe40003f65070 */
[----:B----4-:R-:W-:-:S05]  /*7560*/  LOP3.LUT R6, R0, 0x70, RZ, 0x3c, !PT ;  /* 0x0000007000067812 */ /* 0x010fca00078e3cff */
[----:B------:R-:W-:Y:S02]  /*7570*/  VIADD R5, R6, UR7 ;  /* 0x0000000706057c36 */ /* 0x000fe40008000000 */
[----:B------:R-:W4:Y:S04]  /*7580*/  LDL.64 R6, [R1+0x60] ;  /* 0x0000600001067983 */ /* 0x000f280000100a00 */
[----:B------:R-:W-:Y:S04]  /*7590*/  LDGSTS.E [R5], desc[UR22][R106.64], P4 ;  /* 0x000000006a057fae */ /* 0x000fe8000a1a1016 */
[----:B------:R-:W-:Y:S04]  /*75a0*/  LDGSTS.E [R5+0x8], desc[UR22][R122.64], P5 ;  /* 0x000080007a057fae */ /* 0x000fe8000a9a1016 */
[----:B--2---:R-:W-:Y:S04]  /*75b0*/  LDGSTS.E [R5+0x2000], desc[UR22][R78.64], P6 ;  /* 0x020000004e057fae */ /* 0x004fe8000b1a1016 */
[----:B------:R-:W-:Y:S04]  /*75c0*/  LDGSTS.E [R5+0x2008], desc[UR22][R126.64], P0 ;  /* 0x020080007e057fae */ /* 0x000fe800081a1016 */
[----:B------:R1:W-:Y:S01]  /*75d0*/  STL.64 [R1+0x330], R126 ;  /* 0x0003307e01007387 */ /* 0x0003e20000100a00 */
[----:B------:R-:W2:Y:S01]  /*75e0*/  S2R R245, SR_TID.X ;  /* 0x0000000000f57919 */ /* 0x000ea20000002100 */
[----:B------:R-:W-:-:S02]  /*75f0*/  LOP3.LUT R244, R3, 0x7c, RZ, 0xfc, !PT ;  /* 0x0000007c03f47812 */ /* 0x000fc400078efcff */
[-C--:B---3--:R-:W-:Y:S01]  /*7600*/  ISETP.GE.AND P6, PT, R252, R246.reuse, PT ;  /* 0x000000f6fc00720c */ /* 0x088fe20003fc6270 */
[----:B------:R-:W-:Y:S04]  /*7610*/  LDGSTS.E [R5+0x4000], desc[UR22][R50.64], P1 ;  /* 0x0400000032057fae */ /* 0x000fe800089a1016 */
[----:B-1----:R-:W3:Y:S01]  /*7620*/  LDL.64 R126, [R1+0x58] ;  /* 0x00005800017e7983 */ /* 0x002ee20000100a00 */
[----:B------:R-:W-:-:S04]  /*7630*/  ISETP.GE.AND P4, PT, R244, R246, PT ;  /* 0x000000f6f400720c */ /* 0x000fc80003f86270 */
[----:B------:R-:W-:-:S04]  /*7640*/  SEL R247, R4, RZ, !P4 ;  /* 0x000000ff04f77207 */ /* 0x000fc80006000000 */
[----:B------:R-:W-:Y:S02]  /*7650*/  ISETP.NE.U32.AND P4, PT, R247, RZ, PT ;  /* 0x000000fff700720c */ /* 0x000fe40003f85070 */
[----:B--2---:R-:W-:-:S04]  /*7660*/  LEA.HI R245, R245, 0x7e, RZ, 0x1a ;  /* 0x0000007ef5f57811 */ /* 0x004fc800078fd0ff */
[----:B------:R-:W-:-:S04]  /*7670*/  ISETP.GE.AND P5, PT, R245, R246, PT ;  /* 0x000000f6f500720c */ /* 0x000fc80003fa6270 */
[----:B------:R-:W-:-:S04]  /*7680*/  SEL R247, R4, RZ, !P5 ;  /* 0x000000ff04f77207 */ /* 0x000fc80006800000 */
[----:B------:R-:W-:Y:S01]  /*7690*/  ISETP.NE.U32.AND P5, PT, R247, RZ, PT ;  /* 0x000000fff700720c */ /* 0x000fe20003fa5070 */
[C---:B------:R-:W-:Y:S02]  /*76a0*/  VIADD R247, R246.reuse, 0xffffff80 ;  /* 0xffffff80f6f77836 */ /* 0x040fe40000000000 */
[----:B------:R-:W-:Y:S01]  /*76b0*/  VIADD R245, R246, 0x7f ;  /* 0x0000007ff6f57836 */ /* 0x000fe20000000000 */
[----:B------:R-:W-:Y:S02]  /*76c0*/  SEL R252, R4, RZ, !P6 ;  /* 0x000000ff04fc7207 */ /* 0x000fe40007000000 */
[----:B------:R-:W-:Y:S02]  /*76d0*/  ISETP.GE.AND P0, PT, R3, R247, PT ;  /* 0x000000f70300720c */ /* 0x000fe40003f06270 */
[----:B------:R-:W-:Y:S02]  /*76e0*/  ISETP.GT.AND P6, PT, R245, 0xff, PT ;  /* 0x000000fff500780c */ /* 0x000fe40003fc4270 */
[----:B------:R-:W-:-:S02]  /*76f0*/  SEL R4, RZ, 0x4, P0 ;  /* 0x00000004ff047807 */ /* 0x000fc40000000000 */
[----:B------:R-:W-:Y:S02]  /*7700*/  LOP3.LUT R245, R3, 0x2, RZ, 0xfc, !PT ;  /* 0x0000000203f57812 */ /* 0x000fe400078efcff */
[----:B------:R-:W-:Y:S02]  /*7710*/  SEL R4, R4, RZ, P6 ;  /* 0x000000ff04047207 */ /* 0x000fe40003000000 */
[----:B------:R-:W-:Y:S02]  /*7720*/  ISETP.GE.AND P1, PT, R245, R247, PT ;  /* 0x000000f7f500720c */ /* 0x000fe40003f26270 */
[----:B------:R-:W-:Y:S02]  /*7730*/  LOP3.LUT R245, R3, 0x20, RZ, 0xfc, !PT ;  /* 0x0000002003f57812 */ /* 0x000fe400078efcff */
[----:B------:R-:W-:Y:S01]  /*7740*/  ISETP.NE.U32.AND P0, PT, R252, RZ, PT ;  /* 0x000000fffc00720c */ /* 0x000fe20003f05070 */
[----:B------:R-:W-:Y:S01]  /*7750*/  USHF.L.U32 UR4, UR16, 0x7, URZ ;  /* 0x0000000710047899 */ /* 0x000fe200080006ff */
[----:B------:R-:W-:Y:S04]  /*7760*/  STL.64 [R1+0x338], R50 ;  /* 0x0003383201007387 */ /* 0x000fe80000100a00 */
[----:B---3--:R-:W-:Y:S01]  /*7770*/  LDGSTS.E [R5+0x4008], desc[UR22][R126.64], P3 ;  /* 0x040080007e057fae */ /* 0x008fe200099a1016 */
[----:B------:R-:W-:-:S02]  /*7780*/  ISETP.NE.U32.AND P3, PT, R4, RZ, PT ;  /* 0x000000ff0400720c */ /* 0x000fc40003f65070 */
[----:B------:R-:W-:Y:S01]  /*7790*/  SEL R4, RZ, 0x4, P1 ;  /* 0x00000004ff047807 */ /* 0x000fe20000800000 */
[----:B----4-:R1:W-:Y:S01]  /*77a0*/  LDGSTS.E [R5+0x6000], desc[UR22][R6.64], P4 ;  /* 0x0600000006057fae */ /* 0x0103e2000a1a1016 */
[----:B------:R-:W-:Y:S02]  /*77b0*/  ISETP.GE.AND P1, PT, R245, R247, PT ;  /* 0x000000f7f500720c */ /* 0x000fe40003f26270 */
[----:B------:R-:W2:Y:S01]  /*77c0*/  S2R R245, SR_TID.X ;  /* 0x0000000000f57919 */ /* 0x000ea20000002100 */
[----:B------:R-:W-:Y:S02]  /*77d0*/  SEL R252, R4, RZ, P6 ;  /* 0x000000ff04fc7207 */ /* 0x000fe40003000000 */
[----:B------:R-:W-:-:S04]  /*77e0*/  SEL R4, RZ, 0x4, P1 ;  /* 0x00000004ff047807 */ /* 0x000fc80000800000 */
[----:B------:R-:W-:-:S04]  /*77f0*/  SEL R4, R4, RZ, P6 ;  /* 0x000000ff04047207 */ /* 0x000fc80003000000 */
[----:B------:R-:W-:Y:S02]  /*7800*/  ISETP.NE.U32.AND P4, PT, R4, RZ, PT ;  /* 0x000000ff0400720c */ /* 0x000fe40003f85070 */
[----:B------:R-:W-:Y:S01]  /*7810*/  ISETP.NE.U32.AND P1, PT, R252, RZ, PT ;  /* 0x000000fffc00720c */ /* 0x000fe20003f25070 */
[----:B------:R-:W-:Y:S02]  /*7820*/  IMAD.U32 R252, RZ, RZ, UR4 ;  /* 0x00000004fffc7e24 */ /* 0x000fe4000f8e00ff */
[C---:B--2---:R-:W-:Y:S01]  /*7830*/  IMAD.SHL.U32 R4, R245.reuse, 0x4, RZ ;  /* 0x00000004f5047824 */ /* 0x044fe200078e00ff */
[----:B-1----:R-:W-:-:S04]  /*7840*/  LOP3.LUT R6, R245, 0x60, RZ, 0xc0, !PT ;  /* 0x00000060f5067812 */ /* 0x002fc800078ec0ff */
[----:B------:R-:W-:-:S05]  /*7850*/  LOP3.LUT R4, R4, 0x7c, RZ, 0xc0, !PT ;  /* 0x0000007c04047812 */ /* 0x000fca00078ec0ff */
[----:B------:R-:W-:Y:S02]  /*7860*/  IMAD R4, R6, 0x100, R4 ;  /* 0x0000010006047824 */ /* 0x000fe400078e0204 */
[----:B------:R-:W-:-:S04]  /*7870*/  IMAD.WIDE R6, R252, 0x4, R22 ;  /* 0x00000004fc067825 */ /* 0x000fc800078e0216 */
[----:B------:R-:W-:Y:S01]  /*7880*/  IMAD.U32 R23, RZ, RZ, UR4 ;  /* 0x00000004ff177e24 */ /* 0x000fe2000f8e00ff */
[----:B------:R1:W-:Y:S03]  /*7890*/  STL.64 [R1+0x1a0], R6 ;  /* 0x0001a00601007387 */ /* 0x0003e60000100a00 */
[----:B-1----:R-:W-:-:S04]  /*78a0*/  IMAD.WIDE R6, R23, 0x4, R18 ;  /* 0x0000000417067825 */ /* 0x002fc800078e0212 */
[----:B------:R-:W-:Y:S02]  /*78b0*/  IMAD.U32 R18, RZ, RZ, UR4 ;  /* 0x00000004ff127e24 */ /* 0x000fe4000f8e00ff */
[----:B------:R-:W-:Y:S01]  /*78c0*/  IMAD.U32 R19, RZ, RZ, UR4 ;  /* 0x00000004ff137e24 */ /* 0x000fe2000f8e00ff */
[----:B------:R1:W-:Y:S01]  /*78d0*/  STL.64 [R1+0x38], R6 ;  /* 0x0000380601007387 */ /* 0x0003e20000100a00 */
[----:B------:R-:W-:-:S05]  /*78e0*/  IMAD.WIDE R16, R18, 0x4, R16 ;  /* 0x0000000412107825 */ /* 0x000fca00078e0210 */
[----:B------:R-:W-:Y:S01]  /*78f0*/  STL.64 [R1+0x28], R16 ;  /* 0x0000281001007387 */ /* 0x000fe20000100a00 */
[----:B-1----:R-:W-:-:S04]  /*7900*/  IMAD.WIDE R6, R19, 0x4, R14 ;  /* 0x0000000413067825 */ /* 0x002fc800078e020e */
[----:B------:R-:W-:Y:S02]  /*7910*/  IMAD.U32 R14, RZ, RZ, UR4 ;  /* 0x00000004ff0e7e24 */ /* 0x000fe4000f8e00ff */
[----:B------:R-:W-:Y:S01]  /*7920*/  IMAD.U32 R15, RZ, RZ, UR4 ;  /* 0x00000004ff0f7e24 */ /* 0x000fe2000f8e00ff */
[----:B------:R1:W-:Y:S01]  /*7930*/  STL.64 [R1+0x128], R6 ;  /* 0x0001280601007387 */ /* 0x0003e20000100a00 */
[----:B------:R-:W-:-:S05]  /*7940*/  IMAD.WIDE R12, R14, 0x4, R12 ;  /* 0x000000040e0c7825 */ /* 0x000fca00078e020c */
[----:B------:R2:W-:Y:S01]  /*7950*/  STL.64 [R1+0x120], R12 ;  /* 0x0001200c01007387 */ /* 0x0005e20000100a00 */
[----:B-1----:R-:W-:-:S04]  /*7960*/  IMAD.WIDE R6, R15, 0x4, R10 ;  /* 0x000000040f067825 */ /* 0x002fc800078e020a */
[----:B------:R-:W-:Y:S01]  /*7970*/  IMAD.U32 R11, RZ, RZ, UR4 ;  /* 0x00000004ff0b7e24 */ /* 0x000fe2000f8e00ff */
[----:B------:R1:W-:Y:S01]  /*7980*/  STL.64 [R1+0x140], R6 ;  /* 0x0001400601007387 */ /* 0x0003e20000100a00 */
[----:B------:R-:W-:-:S04]  /*7990*/  IMAD.U32 R10, RZ, RZ, UR4 ;  /* 0x00000004ff0a7e24 */ /* 0x000fc8000f8e00ff */
[----:B--2---:R-:W-:-:S04]  /*79a0*/  IMAD.WIDE R12, R10, 0x4, R118 ;  /* 0x000000040a0c7825 */ /* 0x004fc800078e0276 */
[----:B-1----:R-:W-:-:S05]  /*79b0*/  IMAD.WIDE R6, R11, 0x4, R116 ;  /* 0x000000040b067825 */ /* 0x002fca00078e0274 */
[----:B------:R1:W-:Y:S04]  /*79c0*/  STL.64 [R1+0x160], R6 ;  /* 0x0001600601007387 */ /* 0x0003e80000100a00 */
[----:B------:R2:W-:Y:S01]  /*79d0*/  STL.64 [R1+0x158], R12 ;  /* 0x0001580c01007387 */ /* 0x0005e20000100a00 */
[----:B-1----:R-:W-:-:S04]  /*79e0*/  IMAD.WIDE R6, R11, 0x4, R120 ;  /* 0x000000040b067825 */ /* 0x002fc800078e0278 */
[----:B--2---:R-:W-:Y:S01]  /*79f0*/  IMAD.WIDE R12, R10, 0x4, R112 ;  /* 0x000000040a0c7825 */ /* 0x004fe200078e0270 */
[----:B------:R1:W-:Y:S04]  /*7a00*/  STL.64 [R1+0x178], R6 ;  /* 0x0001780601007387 */ /* 0x0003e80000100a00 */
[----:B------:R2:W-:Y:S01]  /*7a10*/  STL.64 [R1+0x170], R12 ;  /* 0x0001700c01007387 */ /* 0x0005e20000100a00 */
[----:B-1----:R-:W-:-:S04]  /*7a20*/  IMAD.WIDE R6, R11, 0x4, R110 ;  /* 0x000000040b067825 */ /* 0x002fc800078e026e */
[C---:B--2---:R-:W-:Y:S01]  /*7a30*/  IMAD.WIDE R12, R10.reuse, 0x4, R108 ;  /* 0x000000040a0c7825 */ /* 0x044fe200078e026c */
[----:B------:R1:W-:Y:S03]  /*7a40*/  STL.64 [R1+0x188], R6 ;  /* 0x0001880601007387 */ /* 0x0003e60000100a00 */
[----:B------:R-:W-:Y:S01]  /*7a50*/  IMAD.WIDE R50, R10, 0x4, R122 ;  /* 0x000000040a327825 */ /* 0x000fe200078e027a */
[----:B------:R2:W-:Y:S03]  /*7a60*/  STL.64 [R1+0x180], R12 ;  /* 0x0001800c01007387 */ /* 0x0005e60000100a00 */
[----:B-1----:R-:W-:-:S05]  /*7a70*/  IMAD.WIDE R6, R11, 0x4, R106 ;  /* 0x000000040b067825 */ /* 0x002fca00078e026a */
[----:B------:R1:W-:Y:S01]  /*7a80*/  STL.64 [R1+0x198], R6 ;  /* 0x0001980601007387 */ /* 0x0003e20000100a00 */
[----:B--2---:R-:W-:-:S03]  /*7a90*/  IMAD.WIDE R12, R10, 0x4, R88 ;  /* 0x000000040a0c7825 */ /* 0x004fc600078e0258 */
[----:B------:R-:W-:Y:S04]  /*7aa0*/  STL.64 [R1+0x190], R50 ;  /* 0x0001903201007387 */ /* 0x000fe80000100a00 */
[----:B------:R-:W-:Y:S01]  /*7ab0*/  STL.64 [R1+0x340], R50 ;  /* 0x0003403201007387 */ /* 0x000fe20000100a00 */
[----:B-1----:R-:W-:-:S05]  /*7ac0*/  IMAD.WIDE R6, R11, 0x4, R90 ;  /* 0x000000040b067825 */ /* 0x002fca00078e025a */
[----:B------:R1:W-:Y:S01]  /*7ad0*/  STL.64 [R1+0x118], R6 ;  /* 0x0001180601007387 */ /* 0x0003e20000100a00 */
[----:B------:R-:W-:-:S03]  /*7ae0*/  IMAD.U32 R22, RZ, RZ, UR4 ;  /* 0x00000004ff167e24 */ /* 0x000fc6000f8e00ff */
[----:B------:R2:W-:Y:S01]  /*7af0*/  STL.64 [R1+0x110], R12 ;  /* 0x0001100c01007387 */ /* 0x0005e20000100a00 */
[----:B-1----:R-:W-:-:S04]  /*7b00*/  IMAD.WIDE R6, R11, 0x4, R86 ;  /* 0x000000040b067825 */ /* 0x002fc800078e0256 */
[----:B--2---:R-:W-:Y:S01]  /*7b10*/  IMAD.WIDE R12, R10, 0x4, R84 ;  /* 0x000000040a0c7825 */ /* 0x004fe200078e0254 */
[----:B------:R1:W-:Y:S03]  /*7b20*/  STL.64 [R1+0x138], R6 ;  /* 0x0001380601007387 */ /* 0x0003e60000100a00 */
[----:B------:R-:W-:Y:S02]  /*7b30*/  IMAD.WIDE R244, R22, 0x4, R20 ;  /* 0x0000000416f47825 */ /* 0x000fe400078e0214 */
[----:B------:R-:W2:Y:S02]  /*7b40*/  LDL.64 R20, [R1+0x70] ;  /* 0x0000700001147983 */ /* 0x000ea40000100a00 */
[----:B------:R-:W-:-:S04]  /*7b50*/  IMAD.WIDE R50, R10, 0x4, R80 ;  /* 0x000000040a327825 */ /* 0x000fc800078e0250 */
[C---:B-1----:R-:W-:Y:S01]  /*7b60*/  IMAD.WIDE R6, R11.reuse, 0x4, R82 ;  /* 0x000000040b067825 */ /* 0x042fe200078e0252 */
[----:B------:R-:W-:Y:S03]  /*7b70*/  STL.64 [R1+0x130], R12 ;  /* 0x0001300c01007387 */ /* 0x000fe60000100a00 */
[C---:B------:R-:W-:Y:S01]  /*7b80*/  IMAD.WIDE R126, R11.reuse, 0x4, R78 ;  /* 0x000000040b7e7825 */ /* 0x040fe200078e024e */
[----:B------:R-:W-:Y:S03]  /*7b90*/  STL.64 [R1+0x150], R6 ;  /* 0x0001500601007387 */ /* 0x000fe60000100a00 */
[C---:B------:R-:W-:Y:S01]  /*7ba0*/  IMAD.WIDE R62, R10.reuse, 0x4, R62 ;  /* 0x000000040a3e7825 */ /* 0x040fe200078e023e */
[----:B------:R-:W3:Y:S03]  /*7bb0*/  LDL.LU.64 R80, [R1+0x10] ;  /* 0x0000100001507983 */ /* 0x000ee60000300a00 */
[C---:B------:R-:W-:Y:S01]  /*7bc0*/  IMAD.WIDE R60, R11.reuse, 0x4, R60 ;  /* 0x000000040b3c7825 */ /* 0x040fe200078e023c */
[----:B------:R-:W-:Y:S03]  /*7bd0*/  STL.64 [R1+0x148], R50 ;  /* 0x0001483201007387 */ /* 0x000fe60000100a00 */
[----:B------:R-:W-:Y:S01]  /*7be0*/  IMAD.WIDE R58, R10, 0x4, R58 ;  /* 0x000000040a3a7825 */ /* 0x000fe200078e023a */
[----:B------:R1:W-:Y:S04]  /*7bf0*/  STL.64 [R1+0x348], R50 ;  /* 0x0003483201007387 */ /* 0x0003e80000100a00 */
[----:B------:R-:W-:Y:S04]  /*7c00*/  STL.64 [R1+0x168], R126 ;  /* 0x0001687e01007387 */ /* 0x000fe80000100a00 */
[----:B------:R-:W-:Y:S04]  /*7c10*/  STL.64 [R1+0x350], R126 ;  /* 0x0003507e01007387 */ /* 0x000fe80000100a00 */
[----:B------:R-:W-:Y:S01]  /*7c20*/  STL.64 [R1+0xb8], R62 ;  /* 0x0000b83e01007387 */ /* 0x000fe20000100a00 */
[----:B-1----:R-:W-:-:S03]  /*7c30*/  IMAD.WIDE R50, R11, 0x4, R56 ;  /* 0x000000040b327825 */ /* 0x002fc600078e0238 */
[----:B------:R-:W-:Y:S01]  /*7c40*/  STL.64 [R1+0x370], R62 ;  /* 0x0003703e01007387 */ /* 0x000fe20000100a00 */
[----:B------:R-:W-:-:S03]  /*7c50*/  IMAD.WIDE R54, R10, 0x4, R54 ;  /* 0x000000040a367825 */ /* 0x000fc600078e0236 */
[----:B------:R-:W-:Y:S01]  /*7c60*/  STL.64 [R1+0xb0], R60 ;  /* 0x0000b03c01007387 */ /* 0x000fe20000100a00 */
[----:B------:R-:W-:-:S03]  /*7c70*/  IMAD.WIDE R52, R11, 0x4, R52 ;  /* 0x000000040b347825 */ /* 0x000fc600078e0234 */
[----:B------:R-:W-:Y:S04]  /*7c80*/  STL.64 [R1+0xf8], R58 ;  /* 0x0000f83a01007387 */ /* 0x000fe80000100a00 */
[----:B------:R-:W-:Y:S01]  /*7c90*/  STL.64 [R1+0x358], R58 ;  /* 0x0003583a01007387 */ /* 0x000fe20000100a00 */
[----:B------:R-:W-:-:S03]  /*7ca0*/  IMAD.WIDE R6, R11, 0x4, R32 ;  /* 0x000000040b067825 */ /* 0x000fc600078e0220 */
[----:B------:R-:W-:Y:S04]  /*7cb0*/  STL.64 [R1+0xf0], R50 ;  /* 0x0000f03201007387 */ /* 0x000fe80000100a00 */
[----:B------:R1:W-:Y:S04]  /*7cc0*/  STL.64 [R1+0x368], R50 ;  /* 0x0003683201007387 */ /* 0x0003e80000100a00 */
[----:B------:R-:W-:Y:S04]  /*7cd0*/  STL.64 [R1+0x108], R54 ;  /* 0x0001083601007387 */ /* 0x000fe80000100a00 */
[----:B------:R-:W-:Y:S01]  /*7ce0*/  STL.64 [R1+0x100], R52 ;  /* 0x0001003401007387 */ /* 0x000fe20000100a00 */
[----:B-1----:R-:W-:-:S04]  /*7cf0*/  IMAD.WIDE R50, R10, 0x4, R34 ;  /* 0x000000040a327825 */ /* 0x002fc800078e0222 */
[----:B------:R-:W-:Y:S01]  /*7d00*/  IMAD.WIDE R34, R10, 0x4, R30 ;  /* 0x000000040a227825 */ /* 0x000fe200078e021e */
[----:B------:R-:W-:Y:S04]  /*7d10*/  STL.64 [R1+0x20], R50 ;  /* 0x0000203201007387 */ /* 0x000fe80000100a00 */
[----:B------:R-:W-:Y:S04]  /*7d20*/  STL.64 [R1+0x18], R6 ;  /* 0x0000180601007387 */ /* 0x000fe80000100a00 */
[----:B------:R-:W-:Y:S04]  /*7d30*/  STL.64 [R1+0x90], R34 ;  /* 0x0000902201007387 */ /* 0x000fe80000100a00 */
[----:B------:R-:W4:Y:S01]  /*7d40*/  LDL.LU.64 R78, [R1+0x8] ;  /* 0x00000800014e7983 */ /* 0x000f220000300a00 */
[----:B------:R-:W-:-:S04]  /*7d50*/  IMAD.WIDE R56, R11, 0x4, R28 ;  /* 0x000000040b387825 */ /* 0x000fc800078e021c */
[----:B------:R-:W-:Y:S01]  /*7d60*/  IMAD.WIDE R26, R10, 0x4, R26 ;  /* 0x000000040a1a7825 */ /* 0x000fe200078e021a */
[----:B------:R-:W-:Y:S04]  /*7d70*/  STL.64 [R1+0x88], R56 ;  /* 0x0000883801007387 */ /* 0x000fe80000100a00 */
[----:B------:R-:W-:Y:S04]  /*7d80*/  STL.64 [R1+0xa8], R26 ;  /* 0x0000a81a01007387 */ /* 0x000fe80000100a00 */
[----:B------:R-:W4:Y:S01]  /*7d90*/  LDL.LU.64 R28, [R1] ;  /* 0x00000000011c7983 */ /* 0x000f220000300a00 */
[----:B------:R-:W-:-:S04]  /*7da0*/  IMAD.WIDE R30, R11, 0x4, R24 ;  /* 0x000000040b1e7825 */ /* 0x000fc800078e0218 */
[----:B------:R-:W-:Y:S02]  /*7db0*/  VIADD R17, R4, UR7 ;  /* 0x0000000704117c36 */ /* 0x000fe40008000000 */
[C---:B------:R-:W-:Y:S01]  /*7dc0*/  IMAD.WIDE R104, R11.reuse, 0x4, R104 ;  /* 0x000000040b687825 */ /* 0x040fe200078e0268 */
[----:B------:R-:W-:Y:S03]  /*7dd0*/  STL.64 [R1+0xa0], R30 ;  /* 0x0000a01e01007387 */ /* 0x000fe60000100a00 */
[C---:B------:R-:W-:Y:S01]  /*7de0*/  IMAD.WIDE R100, R11.reuse, 0x4, R100 ;  /* 0x000000040b647825 */ /* 0x040fe200078e0264 */
[----:B------:R-:W4:Y:S03]  /*7df0*/  LDL.LU.64 R24, [R1+0x30] ;  /* 0x0000300001187983 */ /* 0x000f260000300a00 */
[----:B------:R-:W-:-:S04]  /*7e00*/  IMAD.WIDE R74, R11, 0x4, R74 ;  /* 0x000000040b4a7825 */ /* 0x000fc800078e024a */
[----:B------:R-:W-:-:S04]  /*7e10*/  IMAD.WIDE R70, R11, 0x4, R70 ;  /* 0x000000040b467825 */ /* 0x000fc800078e0246 */
[----:B------:R-:W-:-:S04]  /*7e20*/  IMAD.WIDE R46, R11, 0x4, R46 ;  /* 0x000000040b2e7825 */ /* 0x000fc800078e022e */
[----:B------:R-:W-:-:S04]  /*7e30*/  IMAD.WIDE R42, R11, 0x4, R42 ;  /* 0x000000040b2a7825 */ /* 0x000fc800078e022a */
[----:B------:R-:W-:-:S04]  /*7e40*/  IMAD.WIDE R38, R11, 0x4, R38 ;  /* 0x000000040b267825 */ /* 0x000fc800078e0226 */
[----:B------:R-:W-:Y:S01]  /*7e50*/  IMAD.WIDE R130, R11, 0x4, R130 ;  /* 0x000000040b827825 */ /* 0x000fe200078e0282 */
[----:B------:R-:W-:-:S05]  /*7e60*/  LOP3.LUT R11, R4, 0x10, RZ, 0x3c, !PT ;  /* 0x00000010040b7812 */ /* 0x000fca00078e3cff */
[----:B------:R-:W-:-:S05]  /*7e70*/  VIADD R16, R11, UR7 ;  /* 0x000000070b107c36 */ /* 0x000fca0008000000 */
[----:B------:R1:W-:Y:S04]  /*7e80*/  STL.64 [R1+0x328], R16 ;  /* 0x0003281001007387 */ /* 0x0003e80000100a00 */
[----:B------:R-:W4:Y:S01]  /*7e90*/  LDL.LU.64 R22, [R1+0x40] ;  /* 0x0000400001167983 */ /* 0x000f220000300a00 */
[----:B------:R-:W-:-:S04]  /*7ea0*/  IMAD.U32 R110, RZ, RZ, UR4 ;  /* 0x00000004ff6e7e24 */ /* 0x000fc8000f8e00ff */
[----:B------:R-:W-:Y:S01]  /*7eb0*/  IMAD.WIDE R110, R110, 0x4, R64 ;  /* 0x000000046e6e7825 */ /* 0x000fe200078e0240 */
[----:B--2---:R2:W-:Y:S04]  /*7ec0*/  LDGSTS.E [R5+0x6008], desc[UR22][R20.64], P5 ;  /* 0x0600800014057fae */ /* 0x0045e8000a9a1016 */
[----:B------:R-:W0:Y:S04]  /*7ed0*/  LDGDEPBAR ;  /* 0x00000000000079af */ /* 0x000e280000000000 */
[----:B------:R-:W-:Y:S04]  /*7ee0*/  LDGSTS.E [R17+0x18000], desc[UR22][R132.64], P0 ;  /* 0x1800000084117fae */ /* 0x000fe800081a1016 */
[----:B------:R-:W-:Y:S04]  /*7ef0*/  LDGSTS.E [R17+0x18400], desc[UR22][R148.64], P0 ;  /* 0x1840000094117fae */ /* 0x000fe800081a1016 */
[----:B------:R-:W-:Y:S04]  /*7f00*/  LDGSTS.E [R17+0x18800], desc[UR22][R164.64], P0 ;  /* 0x18800000a4117fae */ /* 0x000fe800081a1016 */
[----:B------:R-:W-:Y:S04]  /*7f10*/  LDGSTS.E [R17+0x18c00], desc[UR22][R180.64], P0 ;  /* 0x18c00000b4117fae */ /* 0x000fe800081a1016 */
[----:B------:R-:W-:Y:S04]  /*7f20*/  LDGSTS.E [R17+0x19000], desc[UR22][R196.64], P0 ;  /* 0x19000000c4117fae */ /* 0x000fe800081a1016 */
[----:B------:R-:W-:Y:S04]  /*7f30*/  LDGSTS.E [R17+0x19400], desc[UR22][R212.64], P0 ;  /* 0x19400000d4117fae */ /* 0x000fe800081a1016 */
[----:B------:R-:W-:Y:S04]  /*7f40*/  LDGSTS.E [R17+0x19800], desc[UR22][R228.64], P0 ;  /* 0x19800000e4117fae */ /* 0x000fe800081a1016 */
[----:B---3--:R-:W-:Y:S04]  /*7f50*/  LDGSTS.E [R17+0x19c00], desc[UR22][R80.64], P0 ;  /* 0x19c0000050117fae */ /* 0x008fe800081a1016 */
[----:B------:R-:W-:Y:S04]  /*7f60*/  LDGSTS.E [R16+0x18080], desc[UR22][R134.64], P0 ;  /* 0x1808000086107fae */ /* 0x000fe800081a1016 */
[----:B------:R-:W-:Y:S04]  /*7f70*/  LDGSTS.E [R16+0x18480], desc[UR22][R150.64], P0 ;  /* 0x1848000096107fae */ /* 0x000fe800081a1016 */
[----:B------:R-:W-:Y:S04]  /*7f80*/  LDGSTS.E [R16+0x18880], desc[UR22][R166.64], P0 ;  /* 0x18880000a6107fae */ /* 0x000fe800081a1016 */
[----:B------:R-:W-:Y:S04]  /*7f90*/  LDGSTS.E [R16+0x18c80], desc[UR22][R182.64], P0 ;  /* 0x18c80000b6107fae */ /* 0x000fe800081a1016 */
[----:B------:R-:W-:Y:S04]  /*7fa0*/  LDGSTS.E [R16+0x19080], desc[UR22][R198.64], P0 ;  /* 0x19080000c6107fae */ /* 0x000fe800081a1016 */
[----:B------:R-:W-:Y:S04]  /*7fb0*/  LDGSTS.E [R16+0x19480], desc[UR22][R214.64], P0 ;  /* 0x19480000d6107fae */ /* 0x000fe800081a1016 */
[----:B------:R-:W-:Y:S04]  /*7fc0*/  LDGSTS.E [R16+0x19880], desc[UR22][R230.64], P0 ;  /* 0x19880000e6107fae */ /* 0x000fe800081a1016 */
[----:B----4-:R-:W-:Y:S04]  /*7fd0*/  LDGSTS.E [R16+0x19c80], desc[UR22][R78.64], P0 ;  /* 0x19c800004e107fae */ /* 0x010fe800081a1016 */
[----:B-1----:R-:W3:Y:S04]  /*7fe0*/  LDL.LU.64 R16, [R1+0x50] ;  /* 0x0000500001107983 */ /* 0x002ee80000300a00 */
[----:B------:R-:W4:Y:S04]  /*7ff0*/  LDL.LU.64 R32, [R1+0x48] ;  /* 0x0000480001207983 */ /* 0x000f280000300a00 */
[----:B------:R-:W4:Y:S04]  /*8000*/  LDL.LU.64 R64, [R1+0x1a0] ;  /* 0x0001a00001407983 */ /* 0x000f280000300a00 */
[----:B------:R-:W4:Y:S04]  /*8010*/  LDL.64 R84, [R1+0x38] ;  /* 0x0000380001547983 */ /* 0x000f280000100a00 */
[----:B------:R-:W4:Y:S04]  /*8020*/  LDL.64 R88, [R1+0x28] ;  /* 0x0000280001587983 */ /* 0x000f280000100a00 */
[----:B------:R-:W4:Y:S04]  /*8030*/  LDL.64 R120, [R1+0x128] ;  /* 0x0001280001787983 */ /* 0x000f280000100a00 */
[----:B------:R-:W4:Y:S01]  /*8040*/  LDL.64 R116, [R1+0x120] ;  /* 0x0001200001747983 */ /* 0x000f220000100a00 */
[----:B------:R-:W-:-:S02]  /*8050*/  IMAD.U32 R106, RZ, RZ, UR4 ;  /* 0x00000004ff6a7e24 */ /* 0x000fc4000f8e00ff */
[----:B------:R-:W-:Y:S01]  /*8060*/  IMAD.WIDE R114, R10, 0x4, R114 ;  /* 0x000000040a727825 */ /* 0x000fe200078e0272 */
[----:B------:R-:W1:Y:S03]  /*8070*/  S2R R252, SR_TID.X ;  /* 0x0000000000fc7919 */ /* 0x000e660000002100 */
[----:B------:R-:W-:Y:S01]  /*8080*/  IMAD.WIDE R106, R106, 0x4, R94 ;  /* 0x000000046a6a7825 */ /* 0x000fe200078e025e */
[----:B------:R-:W4:Y:S03]  /*8090*/  LDL.64 R118, [R1+0x140] ;  /* 0x0001400001767983 */ /* 0x000f260000100a00 */
[----:B------:R-:W-:Y:S02]  /*80a0*/  IMAD.U32 R94, RZ, RZ, UR4 ;  /* 0x00000004ff5e7e24 */ /* 0x000fe4000f8e00ff */
[----:B------:R-:W-:-:S04]  /*80b0*/  IMAD.WIDE R102, R10, 0x4, R102 ;  /* 0x000000040a667825 */ /* 0x000fc800078e0266 */
        /* <DEDUP_REMOVED lines=9> */
[----:B------:R-:W-:Y:S02]  /*8150*/  IMAD.U32 R108, RZ, RZ, UR4 ;  /* 0x00000004ff6c7e24 */ /* 0x000fe4000f8e00ff */
[----:B------:R-:W-:Y:S01]  /*8160*/  VIADD R83, R0, UR7 ;  /* 0x0000000700537c36 */ /* 0x000fe20008000000 */
[C---:B------:R-:W-:Y:S01]  /*8170*/  LOP3.LUT R82, R3.reuse, 0x62, RZ, 0xfc, !PT ;  /* 0x0000006203527812 */ /* 0x040fe200078efcff */
[----:B------:R-:W-:Y:S01]  /*8180*/  IMAD.WIDE R94, R94, 0x4, R66 ;  /* 0x000000045e5e7825 */ /* 0x000fe200078e0242 */
[C---:B------:R-:W-:Y:S01]  /*8190*/  LOP3.LUT R66, R3.reuse, 0x22, RZ, 0xfc, !PT ;  /* 0x0000002203427812 */ /* 0x040fe200078efcff */
[----:B------:R-:W4:Y:S03]  /*81a0*/  LDL.64 R122, [R1+0x160] ;  /* 0x00016000017a7983 */ /* 0x000f260000100a00 */
[----:B------:R-:W-:Y:S01]  /*81b0*/  ISETP.GE.AND P5, PT, R66, R247, PT ;  /* 0x000000f74200720c */ /* 0x000fe20003fa6270 */
[----:B------:R-:W4:Y:S03]  /*81c0*/  LDL.64 R62, [R1+0x158] ;  /* 0x00015800013e7983 */ /* 0x000f260000100a00 */
[----:B------:R-:W-:Y:S01]  /*81d0*/  SEL R10, RZ, 0x4, P5 ;  /* 0x00000004ff0a7807 */ /* 0x000fe20002800000 */
[----:B------:R-:W-:Y:S01]  /*81e0*/  IMAD.U32 R112, RZ, RZ, UR4 ;  /* 0x00000004ff707e24 */ /* 0x000fe2000f8e00ff */
[----:B------:R-:W-:Y:S01]  /*81f0*/  LOP3.LUT R86, R3, 0x4, RZ, 0xfc, !PT ;  /* 0x0000000403567812 */ /* 0x000fe200078efcff */
[----:B------:R-:W4:Y:S01]  /*8200*/  LDL.64 R58, [R1+0x118] ;  /* 0x00011800013a7983 */ /* 0x000f220000100a00 */
[----:B------:R-:W-:-:S02]  /*8210*/  SEL R18, R10, RZ, P6 ;  /* 0x000000ff0a127207 */ /* 0x000fc40003000000 */
[----:B------:R-:W-:Y:S01]  /*8220*/  LOP3.LUT R10, R4, 0x20, RZ, 0x3c, !PT ;  /* 0x00000020040a7812 */ /* 0x000fe200078e3cff */
[----:B------:R-:W4:Y:S04]  /*8230*/  LDL.64 R126, [R1+0x110] ;  /* 0x00011000017e7983 */ /* 0x000f280000100a00 */
[----:B------:R-:W-:Y:S01]  /*8240*/  VIADD R15, R10, UR7 ;  /* 0x000000070a0f7c36 */ /* 0x000fe20008000000 */
[----:B------:R-:W-:-:S04]  /*8250*/  LOP3.LUT R10, R4, 0x30, RZ, 0x3c, !PT ;  /* 0x00000030040a7812 */ /* 0x000fc800078e3cff */
[----:B------:R-:W-:Y:S01]  /*8260*/  LDGSTS.E [R15+0x18100], desc[UR22][R136.64], P0 ;  /* 0x18100000880f7fae */ /* 0x000fe200081a1016 */
[----:B------:R-:W-:-:S03]  /*8270*/  VIADD R14, R10, UR7 ;  /* 0x000000070a0e7c36 */ /* 0x000fc60008000000 */
[----:B------:R-:W-:Y:S04]  /*8280*/  LDGSTS.E [R15+0x18500], desc[UR22][R152.64], P0 ;  /* 0x18500000980f7fae */ /* 0x000fe800081a1016 */
[----:B------:R-:W-:Y:S01]  /*8290*/  LDGSTS.E [R15+0x18900], desc[UR22][R168.64], P0 ;  /* 0x18900000a80f7fae */ /* 0x000fe200081a1016 */
[----:B------:R-:W-:-:S03]  /*82a0*/  LOP3.LUT R10, R4, 0x40, RZ, 0x3c, !PT ;  /* 0x00000040040a7812 */ /* 0x000fc600078e3cff */
[----:B------:R-:W-:Y:S04]  /*82b0*/  LDGSTS.E [R15+0x18d00], desc[UR22][R184.64], P0 ;  /* 0x18d00000b80f7fae */ /* 0x000fe800081a1016 */
[----:B------:R-:W-:Y:S04]  /*82c0*/  LDGSTS.E [R15+0x19100], desc[UR22][R200.64], P0 ;  /* 0x19100000c80f7fae */ /* 0x000fe800081a1016 */
[----:B------:R-:W-:Y:S04]  /*82d0*/  LDGSTS.E [R15+0x19500], desc[UR22][R216.64], P0 ;  /* 0x19500000d80f7fae */ /* 0x000fe800081a1016 */
[----:B------:R-:W-:Y:S04]  /*82e0*/  LDGSTS.E [R15+0x19900], desc[UR22][R232.64], P0 ;  /* 0x19900000e80f7fae */ /* 0x000fe800081a1016 */
[----:B------:R-:W-:Y:S01]  /*82f0*/  LDGSTS.E [R15+0x19d00], desc[UR22][R28.64], P0 ;  /* 0x19d000001c0f7fae */ /* 0x000fe200081a1016 */
[----:B------:R-:W-:-:S03]  /*8300*/  VIADD R13, R10, UR7 ;  /* 0x000000070a0d7c36 */ /* 0x000fc60008000000 */
[----:B------:R-:W-:Y:S04]  /*8310*/  LDGSTS.E [R14+0x18180], desc[UR22][R138.64], P0 ;  /* 0x181800008a0e7fae */ /* 0x000fe800081a1016 */
        /* <DEDUP_REMOVED lines=31> */
[----:B------:R-:W-:Y:S04]  /*8510*/  LDGSTS.E [R11+0x18b00], desc[UR22][R176.64], P0 ;  /* 0x18b00000b00b7fae */ /* 0x000fe800081a1016 */
[----:B------:R-:W-:Y:S04]  /*8520*/  LDGSTS.E [R11+0x18f00], desc[UR22][R192.64], P0 ;  /* 0x18f00000c00b7fae */ /* 0x000fe800081a1016 */
[----:B------:R-:W-:Y:S04]  /*8530*/  LDGSTS.E [R11+0x19300], desc[UR22][R208.64], P0 ;  /* 0x19300000d00b7fae */ /* 0x000fe800081a1016 */
[----:B------:R-:W-:Y:S04]  /*8540*/  LDGSTS.E [R11+0x19700], desc[UR22][R224.64], P0 ;  /* 0x19700000e00b7fae */ /* 0x000fe800081a1016 */
[----:B------:R-:W-:Y:S01]  /*8550*/  LDGSTS.E [R11+0x19b00], desc[UR22][R240.64], P0 ;  /* 0x19b00000f00b7fae */ /* 0x000fe200081a1016 */
[----:B-1----:R-:W-:-:S02]  /*8560*/  LOP3.LUT R252, R252, 0x7f, RZ, 0xc0, !PT ;  /* 0x0000007ffcfc7812 */ /* 0x002fc400078ec0ff */
[----:B------:R-:W-:Y:S01]  /*8570*/  LOP3.LUT R67, R3, 0x40, RZ, 0xfc, !PT ;  /* 0x0000004003437812 */ /* 0x000fe200078efcff */
[----:B------:R-:W-:Y:S01]  /*8580*/  IMAD.WIDE R108, R108, 0x4, R96 ;  /* 0x000000046c6c7825 */ /* 0x000fe200078e0260 */
[----:B------:R-:W-:-:S03]  /*8590*/  ISETP.GE.AND P5, PT, R252, R247, PT ;  /* 0x000000f7fc00720c */ /* 0x000fc60003fa6270 */
[----:B------:R-:W-:Y:S01]  /*85a0*/  IMAD.U32 R96, RZ, RZ, UR4 ;  /* 0x00000004ff607e24 */ /* 0x000fe2000f8e00ff */
[----:B--2---:R-:W-:Y:S02]  /*85b0*/  SEL R20, RZ, 0x4, P5 ;  /* 0x00000004ff147807 */ /* 0x004fe40002800000 */
[----:B------:R-:W-:Y:S01]  /*85c0*/  ISETP.NE.U32.AND P5, PT, R18, RZ, PT ;  /* 0x000000ff1200720c */ /* 0x000fe20003fa5070 */
[----:B------:R-:W-:Y:S01]  /*85d0*/  IMAD.WIDE R96, R96, 0x4, R68 ;  /* 0x0000000460607825 */ /* 0x000fe200078e0244 */
[----:B------:R-:W-:Y:S01]  /*85e0*/  LOP3.LUT R68, R3, 0x42, RZ, 0xfc, !PT ;  /* 0x0000004203447812 */ /* 0x000fe200078efcff */
        /* <DEDUP_REMOVED lines=9> */
[----:B------:R-:W0:Y:S01]  /*8680*/  LDGDEPBAR ;  /* 0x00000000000079af */ /* 0x000e220000000000 */
[----:B------:R-:W-:Y:S01]  /*8690*/  BAR.SYNC.DEFER_BLOCKING 0x0 ;  /* 0x0000000000007b1d */ /* 0x000fe20000010000 */
[----:B------:R-:W-:-:S04]  /*86a0*/  ISETP.GE.AND P0, PT, R67, R247, PT ;  /* 0x000000f74300720c */ /* 0x000fc80003f06270 */
[----:B------:R-:W-:Y:S02]  /*86b0*/  SEL R18, RZ, 0x4, P0 ;  /* 0x00000004ff127807 */ /* 0x000fe40000000000 */
[-C--:B------:R-:W-:Y:S02]  /*86c0*/  ISETP.GE.AND P0, PT, R68, R247.reuse, PT ;  /* 0x000000f74400720c */ /* 0x080fe40003f06270 */
[----:B------:R-:W-:Y:S02]  /*86d0*/  SEL R18, R18, RZ, P6 ;  /* 0x000000ff12127207 */ /* 0x000fe40003000000 */
[----:B------:R-:W-:Y:S01]  /*86e0*/  LOP3.LUT R69, R3, 0x60, RZ, 0xfc, !PT ;  /* 0x0000006003457812 */ /* 0x000fe200078efcff */
[----:B------:R-:W-:Y:S01]  /*86f0*/  @!PT LDS RZ, [RZ] ;  /* 0x00000000fffff984 */ /* 0x000fe20000000800 */
[----:B------:R-:W-:Y:S01]  /*8700*/  @!PT LDS RZ, [RZ] ;  /* 0x00000000fffff984 */ /* 0x000fe20000000800 */
[----:B------:R-:W-:Y:S01]  /*8710*/  @!PT LDS RZ, [RZ] ;  /* 0x00000000fffff984 */ /* 0x000fe20000000800 */
[----:B------:R-:W-:Y:S01]  /*8720*/  LDGSTS.E [R83+0x8000], desc[UR22][R64.64], P3 ;  /* 0x0800000040537fae */ /* 0x000fe200099a1016 */
[----:B------:R-:W-:Y:S02]  /*8730*/  ISETP.NE.U32.AND P3, PT, R18, RZ, PT ;  /* 0x000000ff1200720c */ /* 0x000fe40003f65070 */
[----:B------:R-:W-:Y:S01]  /*8740*/  SEL R18, RZ, 0x4, P0 ;  /* 0x00000004ff127807 */ /* 0x000fe20000000000 */
[----:B------:R-:W-:Y:S01]  /*8750*/  LDGSTS.E [R83+0x8008], desc[UR22][R244.64], P1 ;  /* 0x08008000f4537fae */ /* 0x000fe200089a1016 */
[----:B------:R-:W-:-:S02]  /*8760*/  ISETP.GE.AND P0, PT, R69, R247, PT ;  /* 0x000000f74500720c */ /* 0x000fc40003f06270 */
[----:B------:R-:W-:Y:S01]  /*8770*/  SEL R19, R18, RZ, P6 ;  /* 0x000000ff12137207 */ /* 0x000fe20003000000 */
[----:B------:R-:W-:Y:S01]  /*8780*/  LDGSTS.E [R83+0xa000], desc[UR22][R104.64], P4 ;  /* 0x0a00000068537fae */ /* 0x000fe2000a1a1016 */
[----:B------:R-:W-:Y:S02]  /*8790*/  SEL R18, RZ, 0x4, P0 ;  /* 0x00000004ff127807 */ /* 0x000fe40000000000 */
[----:B------:R-:W-:Y:S01]  /*87a0*/  ISETP.GE.AND P1, PT, R82, R247, PT ;  /* 0x000000f75200720c */ /* 0x000fe20003f26270 */
[----:B------:R-:W-:Y:S01]  /*87b0*/  LDGSTS.E [R83+0xa008], desc[UR22][R102.64], P5 ;  /* 0x0a00800066537fae */ /* 0x000fe2000a9a1016 */
[----:B------:R-:W-:Y:S02]  /*87c0*/  SEL R18, R18, RZ, P6 ;  /* 0x000000ff12127207 */ /* 0x000fe40003000000 */
[----:B------:R-:W-:Y:S01]  /*87d0*/  ISETP.NE.U32.AND P0, PT, R19, RZ, PT ;  /* 0x000000ff1300720c */ /* 0x000fe20003f05070 */
[----:B------:R-:W-:Y:S01]  /*87e0*/  LDGSTS.E [R83+0xc000], desc[UR22][R76.64], P3 ;  /* 0x0c0000004c537fae */ /* 0x000fe200099a1016 */
[----:B------:R-:W-:-:S02]  /*87f0*/  ISETP.NE.U32.AND P4, PT, R18, RZ, PT ;  /* 0x000000ff1200720c */ /* 0x000fc40003f85070 */
[----:B------:R-:W-:Y:S02]  /*8800*/  SEL R18, RZ, 0x4, P1 ;  /* 0x00000004ff127807 */ /* 0x000fe40000800000 */
[----:B------:R-:W-:Y:S02]  /*8810*/  ISETP.GE.AND P1, PT, R86, R247, PT ;  /* 0x000000f75600720c */ /* 0x000fe40003f26270 */
[----:B------:R-:W-:Y:S02]  /*8820*/  SEL R19, R18, RZ, P6 ;  /* 0x000000ff12137207 */ /* 0x000fe40003000000 */
[----:B------:R-:W-:Y:S02]  /*8830*/  SEL R18, RZ, 0x4, P1 ;  /* 0x00000004ff127807 */ /* 0x000fe40000800000 */
[----:B------:R-:W-:Y:S01]  /*8840*/  LOP3.LUT R87, R3, 0x6, RZ, 0xfc, !PT ;  /* 0x0000000603577812 */ /* 0x000fe200078efcff */
[----:B------:R-:W-:Y:S01]  /*8850*/  LDGSTS.E [R83+0xc008], desc[UR22][R74.64], P0 ;  /* 0x0c0080004a537fae */ /* 0x000fe200081a1016 */
[----:B------:R-:W-:-:S02]  /*8860*/  SEL R18, R18, RZ, P6 ;  /* 0x000000ff12127207 */ /* 0x000fc40003000000 */
[-C--:B------:R-:W-:Y:S02]  /*8870*/  ISETP.GE.AND P5, PT, R87, R247.reuse, PT ;  /* 0x000000f75700720c */ /* 0x080fe40003fa6270 */
[C---:B------:R-:W-:Y:S02]  /*8880*/  LOP3.LUT R90, R3.reuse, 0x24, RZ, 0xfc, !PT ;  /* 0x00000024035a7812 */ /* 0x040fe400078efcff */
[----:B------:R-:W-:Y:S01]  /*8890*/  LOP3.LUT R91, R3, 0x26, RZ, 0xfc, !PT ;  /* 0x00000026035b7812 */ /* 0x000fe200078efcff */
[----:B------:R-:W-:Y:S01]  /*88a0*/  IMAD.WIDE R112, R112, 0x4, R92 ;  /* 0x0000000470707825 */ /* 0x000fe200078e025c */
[----:B------:R-:W-:Y:S01]  /*88b0*/  ISETP.NE.U32.AND P3, PT, R18, RZ, PT ;  /* 0x000000ff1200720c */ /* 0x000fe20003f65070 */
[----:B------:R-:W-:Y:S01]  /*88c0*/  LDGSTS.E [R83+0xe000], desc[UR22][R48.64], P4 ;  /* 0x0e00000030537fae */ /* 0x000fe2000a1a1016 */
[----:B------:R-:W-:Y:S02]  /*88d0*/  SEL R18, RZ, 0x4, P5 ;  /* 0x00000004ff127807 */ /* 0x000fe40002800000 */
[----:B------:R-:W-:-:S02]  /*88e0*/  ISETP.GE.AND P5, PT, R90, R247, PT ;  /* 0x000000f75a00720c */ /* 0x000fc40003fa6270 */
[----:B------:R-:W-:Y:S02]  /*88f0*/  ISETP.NE.U32.AND P1, PT, R19, RZ, PT ;  /* 0x000000ff1300720c */ /* 0x000fe40003f25070 */
[----:B------:R-:W-:Y:S02]  /*8900*/  SEL R19, R18, RZ, P6 ;  /* 0x000000ff12137207 */ /* 0x000fe40003000000 */
[----:B------:R-:W-:Y:S02]  /*8910*/  SEL R18, RZ, 0x4, P5 ;  /* 0x00000004ff127807 */ /* 0x000fe40002800000 */
[----:B------:R-:W-:Y:S02]  /*8920*/  ISETP.GE.AND P0, PT, R91, R247, PT ;  /* 0x000000f75b00720c */ /* 0x000fe40003f06270 */
[----:B------:R-:W-:Y:S02]  /*8930*/  SEL R18, R18, RZ, P6 ;  /* 0x000000ff12127207 */ /* 0x000fe40003000000 */
[----:B------:R-:W-:-:S02]  /*8940*/  LOP3.LUT R92, R3, 0x44, RZ, 0xfc, !PT ;  /* 0x00000044035c7812 */ /* 0x000fc400078efcff */
[----:B------:R-:W-:Y:S01]  /*8950*/  ISETP.NE.U32.AND P4, PT, R18, RZ, PT ;  /* 0x000000ff1200720c */ /* 0x000fe20003f85070 */
[----:B------:R-:W-:Y:S01]  /*8960*/  LDGSTS.E [R83+0xe008], desc[UR22][R46.64], P1 ;  /* 0x0e0080002e537fae */ /* 0x000fe200089a1016 */
[----:B------:R-:W-:Y:S02]  /*8970*/  SEL R18, RZ, 0x4, P0 ;  /* 0x00000004ff127807 */ /* 0x000fe40000000000 */
[----:B------:R-:W-:Y:S01]  /*8980*/  ISETP.GE.AND P0, PT, R92, R247, PT ;  /* 0x000000f75c00720c */ /* 0x000fe20003f06270 */
[----:B------:R-:W-:Y:S01]  /*8990*/  LDGSTS.E [R243+0x8000], desc[UR22][R84.64], P3 ;  /* 0x0800000054f37fae */ /* 0x000fe200099a1016 */
[----:B------:R-:W-:Y:S02]  /*89a0*/  ISETP.NE.U32.AND P5, PT, R19, RZ, PT ;  /* 0x000000ff1300720c */ /* 0x000fe40003fa5070 */
[----:B------:R-:W-:Y:S02]  /*89b0*/  SEL R19, R18, RZ, P6 ;  /* 0x000000ff12137207 */ /* 0x000fe40003000000 */
[----:B------:R-:W-:-:S02]  /*89c0*/  SEL R18, RZ, 0x4, P0 ;  /* 0x00000004ff127807 */ /* 0x000fc40000000000 */
[----:B------:R-:W-:Y:S02]  /*89d0*/  LOP3.LUT R93, R3, 0x46, RZ, 0xfc, !PT ;  /* 0x00000046035d7812 */ /* 0x000fe400078efcff */
[----:B------:R-:W-:Y:S02]  /*89e0*/  SEL R18, R18, RZ, P6 ;  /* 0x000000ff12127207 */ /* 0x000fe40003000000 */
[-C--:B------:R-:W-:Y:S02]  /*89f0*/  ISETP.GE.AND P1, PT, R93, R247.reuse, PT ;  /* 0x000000f75d00720c */ /* 0x080fe40003f26270 */
[----:B------:R-:W-:Y:S01]  /*8a00*/  LOP3.LUT R252, R3, 0x64, RZ, 0xfc, !PT ;  /* 0x0000006403fc7812 */ /* 0x000fe200078efcff */
[----:B------:R-:W-:Y:S01]  /*8a10*/  LDGSTS.E [R243+0x8008], desc[UR22][R88.64], P5 ;  /* 0x0800800058f37fae */ /* 0x000fe2000a9a1016 */
[----:B------:R-:W-:Y:S02]  /*8a20*/  ISETP.NE.U32.AND P3, PT, R18, RZ, PT ;  /* 0x000000ff1200720c */ /* 0x000fe40003f65070 */
[----:B------:R-:W-:Y:S01]  /*8a30*/  SEL R18, RZ, 0x4, P1 ;  /* 0x00000004ff127807 */ /* 0x000fe20000800000 */
[----:B------:R-:W-:Y:S01]  /*8a40*/  LDGSTS.E [R243+0xa000], desc[UR22][R100.64], P4 ;  /* 0x0a00000064f37fae */ /* 0x000fe2000a1a1016 */
[----:B------:R-:W-:-:S02]  /*8a50*/  ISETP.GE.AND P1, PT, R252, R247, PT ;  /* 0x000000f7fc00720c */ /* 0x000fc40003f26270 */
[----:B------:R-:W-:Y:S02]  /*8a60*/  ISETP.NE.U32.AND P0, PT, R19, RZ, PT ;  /* 0x000000ff1300720c */ /* 0x000fe40003f05070 */
[----:B------:R-:W-:Y:S02]  /*8a70*/  SEL R19, R18, RZ, P6 ;  /* 0x000000ff12137207 */ /* 0x000fe40003000000 */
[----:B------:R-:W-:Y:S02]  /*8a80*/  SEL R18, RZ, 0x4, P1 ;  /* 0x00000004ff127807 */ /* 0x000fe40000800000 */
[----:B------:R-:W-:Y:S02]  /*8a90*/  LOP3.LUT R252, R3, 0x66, RZ, 0xfc, !PT ;  /* 0x0000006603fc7812 */ /* 0x000fe400078efcff */
[----:B------:R-:W-:Y:S02]  /*8aa0*/  SEL R18, R18, RZ, P6 ;  /* 0x000000ff12127207 */ /* 0x000fe40003000000 */
[----:B------:R-:W-:-:S02]  /*8ab0*/  ISETP.GE.AND P5, PT, R252, R247, PT ;  /* 0x000000f7fc00720c */ /* 0x000fc40003fa6270 */
[----:B------:R-:W-:Y:S01]  /*8ac0*/  LOP3.LUT R252, R3, 0x8, RZ, 0xfc, !PT ;  /* 0x0000000803fc7812 */ /* 0x000fe200078efcff */
[----:B------:R-:W-:Y:S01]  /*8ad0*/  LDGSTS.E [R243+0xa008], desc[UR22][R98.64], P0 ;  /* 0x0a00800062f37fae */ /* 0x000fe200081a1016 */
[----:B------:R-:W-:Y:S02]  /*8ae0*/  ISETP.NE.U32.AND P4, PT, R18, RZ, PT ;  /* 0x000000ff1200720c */ /* 0x000fe40003f85070 */
[----:B------:R-:W-:Y:S01]  /*8af0*/  SEL R18, RZ, 0x4, P5 ;  /* 0x00000004ff127807 */ /* 0x000fe20002800000 */
[----:B------:R-:W-:Y:S01]  /*8b00*/  LDGSTS.E [R243+0xc000], desc[UR22][R72.64], P3 ;  /* 0x0c00000048f37fae */ /* 0x000fe200099a1016 */
[----:B------:R-:W-:Y:S02]  /*8b10*/  ISETP.GE.AND P5, PT, R252, R247, PT ;  /* 0x000000f7fc00720c */ /* 0x000fe40003fa6270 */
[----:B------:R-:W-:Y:S02]  /*8b20*/  ISETP.NE.U32.AND P1, PT, R19, RZ, PT ;  /* 0x000000ff1300720c */ /* 0x000fe40003f25070 */
[----:B------:R-:W-:-:S02]  /*8b30*/  SEL R19, R18, RZ, P6 ;  /* 0x000000ff12137207 */ /* 0x000fc40003000000 */
[----:B------:R-:W-:Y:S02]  /*8b40*/  SEL R18, RZ, 0x4, P5 ;  /* 0x00000004ff127807 */ /* 0x000fe40002800000 */
[C---:B------:R-:W-:Y:S02]  /*8b50*/  LOP3.LUT R252, R3.reuse, 0xa, RZ, 0xfc, !PT ;  /* 0x0000000a03fc7812 */ /* 0x040fe400078efcff */
[----:B------:R-:W-:Y:S02]  /*8b60*/  SEL R18, R18, RZ, P6 ;  /* 0x000000ff12127207 */ /* 0x000fe40003000000 */
[----:B------:R-:W-:Y:S02]  /*8b70*/  ISETP.GE.AND P0, PT, R252, R247, PT ;  /* 0x000000f7fc00720c */ /* 0x000fe40003f06270 */
[----:B------:R-:W-:Y:S01]  /*8b80*/  LOP3.LUT R252, R3, 0x28, RZ, 0xfc, !PT ;  /* 0x0000002803fc7812 */ /* 0x000fe200078efcff */
[----:B------:R-:W-:Y:S01]  /*8b90*/  LDGSTS.E [R243+0xc008], desc[UR22][R70.64], P1 ;  /* 0x0c00800046f37fae */ /* 0x000fe200089a1016 */
[----:B------:R-:W-:-:S02]  /*8ba0*/  ISETP.NE.U32.AND P3, PT, R18, RZ, PT ;  /* 0x000000ff1200720c */ /* 0x000fc40003f65070 */
[----:B------:R-:W-:Y:S01]  /*8bb0*/  SEL R18, RZ, 0x4, P0 ;  /* 0x00000004ff127807 */ /* 0x000fe20000000000 */
[----:B------:R-:W-:Y:S01]  /*8bc0*/  LDGSTS.E [R243+0xe000], desc[UR22][R44.64], P4 ;  /* 0x0e0000002cf37fae */ /* 0x000fe2000a1a1016 */
[----:B------:R-:W-:Y:S02]  /*8bd0*/  ISETP.GE.AND P0, PT, R252, R247, PT ;  /* 0x000000f7fc00720c */ /* 0x000fe40003f06270 */
[----:B------:R-:W-:Y:S02]  /*8be0*/  ISETP.NE.U32.AND P5, PT, R19, RZ, PT ;  /* 0x000000ff1300720c */ /* 0x000fe40003fa5070 */
[----:B------:R-:W-:Y:S02]  /*8bf0*/  SEL R19, R18, RZ, P6 ;  /* 0x000000ff12137207 */ /* 0x000fe40003000000 */
[----:B------:R-:W-:Y:S02]  /*8c00*/  SEL R18, RZ, 0x4, P0 ;  /* 0x00000004ff127807 */ /* 0x000fe40000000000 */
[----:B------:R-:W-:-:S02]  /*8c10*/  LOP3.LUT R252, R3, 0x2a, RZ, 0xfc, !PT ;  /* 0x0000002a03fc7812 */ /* 0x000fc400078efcff */
        /* <DEDUP_REMOVED lines=20> */
[----:B------:R-:W1:Y:S01]  /*8d60*/  S2R R252, SR_TID.X ;  /* 0x0000000000fc7919 */ /* 0x000e620000002100 */
[----:B------:R-:W-:Y:S02]  /*8d70*/  ISETP.NE.U32.AND P1, PT, R19, RZ, PT ;  /* 0x000000ff1300720c */ /* 0x000fe40003f25070 */
[----:B------:R-:W-:-:S02]  /*8d80*/  SEL R19, R18, RZ, P6 ;  /* 0x000000ff12137207 */ /* 0x000fc40003000000 */
[----:B------:R-:W-:Y:S02]  /*8d90*/  SEL R18, RZ, 0x4, P5 ;  /* 0x00000004ff127807 */ /* 0x000fe40002800000 */
[----:B------:R-:W-:Y:S02]  /*8da0*/  LOP3.LUT R21, R3, 0x6a, RZ, 0xfc, !PT ;  /* 0x0000006a03157812 */ /* 0x000fe400078efcff */
[----:B------:R-:W-:Y:S02]  /*8db0*/  SEL R18, R18, RZ, P6 ;  /* 0x000000ff12127207 */ /* 0x000fe40003000000 */
[----:B------:R-:W-:Y:S02]  /*8dc0*/  ISETP.GE.AND P0, PT, R21, R247, PT ;  /* 0x000000f71500720c */ /* 0x000fe40003f06270 */
[----:B------:R-:W-:Y:S01]  /*8dd0*/  ISETP.NE.U32.AND P4, PT, R18, RZ, PT ;  /* 0x000000ff1200720c */ /* 0x000fe20003f85070 */
[----:B------:R-:W-:Y:S01]  /*8de0*/  LDGSTS.E [R242+0xa008], desc[UR22][R106.64], P1 ;  /* 0x0a0080006af27fae */ /* 0x000fe200089a1016 */
[----:B------:R-:W-:-:S02]  /*8df0*/  SEL R18, RZ, 0x4, P0 ;  /* 0x00000004ff127807 */ /* 0x000fc40000000000 */
[----:B-1----:R-:W-:Y:S01]  /*8e00*/  LEA.HI R252, R252, 0xe, RZ, 0x1a ;  /* 0x0000000efcfc7811 */ /* 0x002fe200078fd0ff */
[----:B------:R-:W-:Y:S03]  /*8e10*/  LDGSTS.E [R242+0xc000], desc[UR22][R96.64], P3 ;  /* 0x0c00000060f27fae */ /* 0x000fe600099a1016 */
[----:B------:R-:W-:Y:S02]  /*8e20*/  ISETP.GE.AND P0, PT, R252, R247, PT ;  /* 0x000000f7fc00720c */ /* 0x000fe40003f06270 */
[----:B------:R-:W1:Y:S01]  /*8e30*/  S2R R252, SR_TID.X ;  /* 0x0000000000fc7919 */ /* 0x000e620000002100 */
[----:B------:R-:W-:Y:S02]  /*8e40*/  ISETP.NE.U32.AND P5, PT, R19, RZ, PT ;  /* 0x000000ff1300720c */ /* 0x000fe40003fa5070 */
[----:B------:R-:W-:Y:S02]  /*8e50*/  SEL R19, R18, RZ, P6 ;  /* 0x000000ff12137207 */ /* 0x000fe40003000000 */
[----:B------:R-:W-:-:S02]  /*8e60*/  SEL R18, RZ, 0x4, P0 ;  /* 0x00000004ff127807 */ /* 0x000fc40000000000 */
[----:B------:R-:W-:Y:S02]  /*8e70*/  LOP3.LUT R21, R3, 0xc, RZ, 0xfc, !PT ;  /* 0x0000000c03157812 */ /* 0x000fe400078efcff */
[----:B------:R-:W-:Y:S02]  /*8e80*/  SEL R18, R18, RZ, P6 ;  /* 0x000000ff12127207 */ /* 0x000fe40003000000 */
[-C--:B------:R-:W-:Y:S02]  /*8e90*/  ISETP.GE.AND P1, PT, R21, R247.reuse, PT ;  /* 0x000000f71500720c */ /* 0x080fe40003f26270 */
[----:B------:R-:W-:Y:S01]  /*8ea0*/  ISETP.NE.U32.AND P3, PT, R18, RZ, PT ;  /* 0x000000ff1200720c */ /* 0x000fe20003f65070 */
[----:B------:R-:W-:Y:S01]  /*8eb0*/  LDGSTS.E [R242+0xc008], desc[UR22][R94.64], P5 ;  /* 0x0c0080005ef27fae */ /* 0x000fe2000a9a1016 */
[----:B------:R-:W-:Y:S02]  /*8ec0*/  SEL R18, RZ, 0x4, P1 ;  /* 0x00000004ff127807 */ /* 0x000fe40000800000 */
[----:B-1----:R-:W-:Y:S01]  /*8ed0*/  LEA.HI R252, R252, 0x2e, RZ, 0x1a ;  /* 0x0000002efcfc7811 */ /* 0x002fe200078fd0ff */
[----:B------:R-:W-:Y:S03]  /*8ee0*/  LDGSTS.E [R242+0xe000], desc[UR22][R40.64], P4 ;  /* 0x0e00000028f27fae */ /* 0x000fe6000a1a1016 */
[----:B------:R-:W-:-:S02]  /*8ef0*/  ISETP.GE.AND P1, PT, R252, R247, PT ;  /* 0x000000f7fc00720c */ /* 0x000fc40003f26270 */
[----:B------:R-:W1:Y:S01]  /*8f00*/  S2R R252, SR_TID.X ;  /* 0x0000000000fc7919 */ /* 0x000e620000002100 */
[----:B------:R-:W-:Y:S02]  /*8f10*/  ISETP.NE.U32.AND P0, PT, R19, RZ, PT ;  /* 0x000000ff1300720c */ /* 0x000fe40003f05070 */
[----:B------:R-:W-:Y:S02]  /*8f20*/  SEL R19, R18, RZ, P6 ;  /* 0x000000ff12137207 */ /* 0x000fe40003000000 */
[----:B------:R-:W-:Y:S02]  /*8f30*/  SEL R18, RZ, 0x4, P1 ;  /* 0x00000004ff127807 */ /* 0x000fe40000800000 */
[----:B------:R-:W-:Y:S02]  /*8f40*/  LOP3.LUT R21, R3, 0x2c, RZ, 0xfc, !PT ;  /* 0x0000002c03157812 */ /* 0x000fe400078efcff */
[----:B------:R-:W-:Y:S02]  /*8f50*/  SEL R18, R18, RZ, P6 ;  /* 0x000000ff12127207 */ /* 0x000fe40003000000 */
[----:B------:R-:W-:-:S02]  /*8f60*/  ISETP.GE.AND P5, PT, R21, R247, PT ;  /* 0x000000f71500720c */ /* 0x000fc40003fa6270 */
[----:B------:R-:W-:Y:S01]  /*8f70*/  ISETP.NE.U32.AND P4, PT, R18, RZ, PT ;  /* 0x000000ff1200720c */ /* 0x000fe20003f85070 */
[----:B------:R-:W-:Y:S01]  /*8f80*/  LDGSTS.E [R242+0xe008], desc[UR22][R38.64], P0 ;  /* 0x0e00800026f27fae */ /* 0x000fe200081a1016 */
[----:B------:R-:W-:Y:S02]  /*8f90*/  SEL R18, RZ, 0x4, P5 ;  /* 0x00000004ff127807 */ /* 0x000fe40002800000 */
[----:B-1----:R-:W-:-:S04]  /*8fa0*/  LEA.HI R252, R252, 0x4e, RZ, 0x1a ;  /* 0x0000004efcfc7811 */ /* 0x002fc800078fd0ff */
[----:B------:R-:W-:Y:S02]  /*8fb0*/  ISETP.GE.AND P5, PT, R252, R247, PT ;  /* 0x000000f7fc00720c */ /* 0x000fe40003fa6270 */
[----:B------:R-:W1:Y:S01]  /*8fc0*/  S2R R252, SR_TID.X ;  /* 0x0000000000fc7919 */ /* 0x000e620000002100 */
[----:B------:R-:W-:Y:S02]  /*8fd0*/  ISETP.NE.U32.AND P1, PT, R19, RZ, PT ;  /* 0x000000ff1300720c */ /* 0x000fe40003f25070 */
[----:B------:R-:W-:Y:S02]  /*8fe0*/  SEL R19, R18, RZ, P6 ;  /* 0x000000ff12137207 */ /* 0x000fe40003000000 */
[----:B------:R-:W-:Y:S02]  /*8ff0*/  SEL R18, RZ, 0x4, P5 ;  /* 0x00000004ff127807 */ /* 0x000fe40002800000 */
[----:B------:R-:W-:Y:S02]  /*9000*/  LOP3.LUT R21, R3, 0x4c, RZ, 0xfc, !PT ;  /* 0x0000004c03157812 */ /* 0x000fe400078efcff */
[----:B------:R-:W-:-:S02]  /*9010*/  SEL R18, R18, RZ, P6 ;  /* 0x000000ff12127207 */ /* 0x000fc40003000000 */
[----:B------:R-:W-:Y:S02]  /*9020*/  ISETP.GE.AND P0, PT, R21, R247, PT ;  /* 0x000000f71500720c */ /* 0x000fe40003f06270 */
[----:B------:R-:W-:Y:S01]  /*9030*/  ISETP.NE.U32.AND P5, PT, R19, RZ, PT ;  /* 0x000000ff1300720c */ /* 0x000fe20003fa5070 */
[----:B------:R-:W-:Y:S01]  /*9040*/  LDGSTS.E [R9+0x8000], desc[UR22][R118.64], P1 ;  /* 0x0800000076097fae */ /* 0x000fe200089a1016 */
[----:B------:R-:W-:Y:S02]  /*9050*/  ISETP.NE.U32.AND P1, PT, R18, RZ, PT ;  /* 0x000000ff1200720c */ /* 0x000fe40003f25070 */
[----:B------:R-:W-:Y:S01]  /*9060*/  SEL R18, RZ, 0x4, P0 ;  /* 0x00000004ff127807 */ /* 0x000fe20000000000 */
[----:B------:R-:W-:Y:S03]  /*9070*/  LDGSTS.E [R9+0x8008], desc[UR22][R114.64], P3 ;  /* 0x0800800072097fae */ /* 0x000fe600099a1016 */
[----:B------:R-:W-:-:S05]  /*9080*/  SEL R19, R18, RZ, P6 ;  /* 0x000000ff12137207 */ /* 0x000fca0003000000 */
[----:B------:R-:W-:Y:S04]  /*9090*/  LDGSTS.E [R9+0xa000], desc[UR22][R112.64], P5 ;  /* 0x0a00000070097fae */ /* 0x000fe8000a9a1016 */
[----:B------:R-:W-:Y:S01]  /*90a0*/  LDGSTS.E [R9+0xa008], desc[UR22][R124.64], P4 ;  /* 0x0a0080007c097fae */ /* 0x000fe2000a1a1016 */
[----:B-1----:R-:W-:-:S04]  /*90b0*/  LEA.HI R252, R252, 0x6e, RZ, 0x1a ;  /* 0x0000006efcfc7811 */ /* 0x002fc800078fd0ff */
[-C--:B------:R-:W-:Y:S02]  /*90c0*/  ISETP.GE.AND P0, PT, R252, R247.reuse, PT ;  /* 0x000000f7fc00720c */ /* 0x080fe40003f06270 */
[C---:B------:R-:W-:Y:S02]  /*90d0*/  LOP3.LUT R252, R3.reuse, 0x6c, RZ, 0xfc, !PT ;  /* 0x0000006c03fc7812 */ /* 0x040fe400078efcff */
[----:B------:R-:W-:Y:S02]  /*90e0*/  SEL R18, RZ, 0x4, P0 ;  /* 0x00000004ff127807 */ /* 0x000fe40000000000 */
[----:B------:R-:W-:Y:S02]  /*90f0*/  ISETP.GE.AND P3, PT, R252, R247, PT ;  /* 0x000000f7fc00720c */ /* 0x000fe40003f66270 */
[----:B------:R-:W-:Y:S02]  /*9100*/  SEL R18, R18, RZ, P6 ;  /* 0x000000ff12127207 */ /* 0x000fe40003000000 */
[----:B------:R-:W-:-:S02]  /*9110*/  LOP3.LUT R252, R3, 0x10, RZ, 0xfc, !PT ;  /* 0x0000001003fc7812 */ /* 0x000fc400078efcff */
[----:B------:R-:W-:Y:S02]  /*9120*/  ISETP.NE.U32.AND P0, PT, R19, RZ, PT ;  /* 0x000000ff1300720c */ /* 0x000fe40003f05070 */
[----:B------:R-:W-:Y:S02]  /*9130*/  ISETP.NE.U32.AND P5, PT, R18, RZ, PT ;  /* 0x000000ff1200720c */ /* 0x000fe40003fa5070 */
[----:B------:R-:W-:Y:S02]  /*9140*/  SEL R18, RZ, 0x4, P3 ;  /* 0x00000004ff127807 */ /* 0x000fe40001800000 */
[----:B------:R-:W-:Y:S02]  /*9150*/  ISETP.GE.AND P3, PT, R252, R247, PT ;  /* 0x000000f7fc00720c */ /* 0x000fe40003f66270 */
[----:B------:R-:W-:Y:S02]  /*9160*/  SEL R19, R18, RZ, P6 ;  /* 0x000000ff12137207 */ /* 0x000fe40003000000 */
[----:B------:R-:W-:-:S02]  /*9170*/  SEL R18, RZ, 0x4, P3 ;  /* 0x00000004ff127807 */ /* 0x000fc40001800000 */
[C---:B------:R-:W-:Y:S01]  /*9180*/  LOP3.LUT R252, R3.reuse, 0x12, RZ, 0xfc, !PT ;  /* 0x0000001203fc7812 */ /* 0x040fe200078efcff */
[----:B------:R-:W-:Y:S01]  /*9190*/  LDGSTS.E [R9+0xc000], desc[UR22][R110.64], P0 ;  /* 0x0c0000006e097fae */ /* 0x000fe200081a1016 */
[----:B------:R-:W-:Y:S02]  /*91a0*/  SEL R18, R18, RZ, P6 ;  /* 0x000000ff12127207 */ /* 0x000fe40003000000 */
[----:B------:R-:W-:Y:S01]  /*91b0*/  ISETP.GE.AND P4, PT, R252, R247, PT ;  /* 0x000000f7fc00720c */ /* 0x000fe20003f86270 */
[----:B------:R-:W-:Y:S01]  /*91c0*/  LDGSTS.E [R9+0xc008], desc[UR22][R128.64], P1 ;  /* 0x0c00800080097fae */ /* 0x000fe200089a1016 */
[----:B------:R-:W-:Y:S02]  /*91d0*/  LOP3.LUT R252, R3, 0x30, RZ, 0xfc, !PT ;  /* 0x0000003003fc7812 */ /* 0x000fe400078efcff */
[----:B------:R-:W-:Y:S02]  /*91e0*/  ISETP.NE.U32.AND P0, PT, R18, RZ, PT ;  /* 0x000000ff1200720c */ /* 0x000fe40003f05070 */
[----:B------:R-:W-:-:S02]  /*91f0*/  SEL R18, RZ, 0x4, P4 ;  /* 0x00000004ff127807 */ /* 0x000fc40002000000 */
[----:B------:R-:W-:Y:S02]  /*9200*/  ISETP.NE.U32.AND P3, PT, R19, RZ, PT ;  /* 0x000000ff1300720c */ /* 0x000fe40003f65070 */
[----:B------:R-:W-:Y:S02]  /*9210*/  ISETP.GE.AND P4, PT, R252, R247, PT ;  /* 0x000000f7fc00720c */ /* 0x000fe40003f86270 */
[----:B------:R-:W-:Y:S02]  /*9220*/  SEL R19, R18, RZ, P6 ;  /* 0x000000ff12137207 */ /* 0x000fe40003000000 */
[----:B------:R-:W-:Y:S02]  /*9230*/  SEL R18, RZ, 0x4, P4 ;  /* 0x00000004ff127807 */ /* 0x000fe40002000000 */
[----:B------:R-:W-:-:S05]  /*9240*/  ISETP.NE.U32.AND P4, PT, R19, RZ, PT ;  /* 0x000000ff1300720c */ /* 0x000fca0003f85070 */
[----:B------:R-:W-:Y:S04]  /*9250*/  LDGSTS.E [R9+0xe000], desc[UR22][R36.64], P3 ;  /* 0x0e00000024097fae */ /* 0x000fe800099a1016 */
[----:B------:R-:W-:Y:S04]  /*9260*/  LDGSTS.E [R9+0xe008], desc[UR22][R130.64], P5 ;  /* 0x0e00800082097fae */ /* 0x000fe8000a9a1016 */
[----:B------:R-:W-:Y:S04]  /*9270*/  LDGSTS.E [R8+0x8000], desc[UR22][R122.64], P0 ;  /* 0x080000007a087fae */ /* 0x000fe800081a1016 */
[----:B------:R-:W-:Y:S04]  /*9280*/  LDGSTS.E [R8+0x8008], desc[UR22][R62.64], P4 ;  /* 0x080080003e087fae */ /* 0x000fe8000a1a1016 */
[----:B------:R-:W2:Y:S01]  /*9290*/  LDL.LU.64 R62, [R1+0x370] ;  /* 0x00037000013e7983 */ /* 0x000ea20000300a00 */
[----:B------:R-:W-:-:S02]  /*92a0*/  LOP3.LUT R252, R3, 0x32, RZ, 0xfc, !PT ;  /* 0x0000003203fc7812 */ /* 0x000fc400078efcff */
[----:B------:R-:W-:Y:S02]  /*92b0*/  SEL R18, R18, RZ, P6 ;  /* 0x000000ff12127207 */ /* 0x000fe40003000000 */
[-C--:B------:R-:W-:Y:S02]  /*92c0*/  ISETP.GE.AND P1, PT, R252, R247.reuse, PT ;  /* 0x000000f7fc00720c */ /* 0x080fe40003f26270 */
[----:B------:R-:W-:Y:S02]  /*92d0*/  LOP3.LUT R252, R3, 0x50, RZ, 0xfc, !PT ;  /* 0x0000005003fc7812 */ /* 0x000fe400078efcff */
[----:B------:R-:W-:Y:S02]  /*92e0*/  ISETP.NE.U32.AND P3, PT, R18, RZ, PT ;  /* 0x000000ff1200720c */ /* 0x000fe40003f65070 */
[----:B------:R-:W-:Y:S02]  /*92f0*/  SEL R18, RZ, 0x4, P1 ;  /* 0x00000004ff127807 */ /* 0x000fe40000800000 */
[----:B------:R-:W-:-:S02]  /*9300*/  ISETP.GE.AND P1, PT, R252, R247, PT ;  /* 0x000000f7fc00720c */ /* 0x000fc40003f26270 */
[----:B------:R-:W-:Y:S02]  /*9310*/  SEL R19, R18, RZ, P6 ;  /* 0x000000ff12137207 */ /* 0x000fe40003000000 */
[----:B------:R-:W-:Y:S02]  /*9320*/  SEL R18, RZ, 0x4, P1 ;  /* 0x00000004ff127807 */ /* 0x000fe40000800000 */
[C---:B------:R-:W-:Y:S02]  /*9330*/  LOP3.LUT R252, R3.reuse, 0x52, RZ, 0xfc, !PT ;  /* 0x0000005203fc7812 */ /* 0x040fe400078efcff */
[----:B------:R-:W-:Y:S01]  /*9340*/  SEL R18, R18, RZ, P6 ;  /* 0x000000ff12127207 */ /* 0x000fe20003000000 */
[----:B------:R-:W-:Y:S01]  /*9350*/  LDGSTS.E [R8+0xa000], desc[UR22][R58.64], P3 ;  /* 0x0a0000003a087fae */ /* 0x000fe200099a1016 */
[----:B------:R-:W-:Y:S02]  /*9360*/  ISETP.GE.AND P5, PT, R252, R247, PT ;  /* 0x000000f7fc00720c */ /* 0x000fe40003fa6270 */
[----:B------:R-:W-:-:S02]  /*9370*/  LOP3.LUT R252, R3, 0x70, RZ, 0xfc, !PT ;  /* 0x0000007003fc7812 */ /* 0x000fc400078efcff */
[----:B------:R-:W-:Y:S02]  /*9380*/  ISETP.NE.U32.AND P0, PT, R18, RZ, PT ;  /* 0x000000ff1200720c */ /* 0x000fe40003f05070 */
[----:B------:R-:W-:Y:S02]  /*9390*/  SEL R18, RZ, 0x4, P5 ;  /* 0x00000004ff127807 */ /* 0x000fe40002800000 */
[----:B------:R-:W-:Y:S02]  /*93a0*/  ISETP.GE.AND P5, PT, R252, R247, PT ;  /* 0x000000f7fc00720c */ /* 0x000fe40003fa6270 */
[----:B------:R-:W-:Y:S01]  /*93b0*/  ISETP.NE.U32.AND P1, PT, R19, RZ, PT ;  /* 0x000000ff1300720c */ /* 0x000fe20003f25070 */
[----:B------:R-:W3:Y:S01]  /*93c0*/  LDL.64 R58, [R1+0x178] ;  /* 0x00017800013a7983 */ /* 0x000ee20000100a00 */
[----:B------:R-:W-:Y:S02]  /*93d0*/  SEL R19, R18, RZ, P6 ;  /* 0x000000ff12137207 */ /* 0x000fe40003000000 */
[----:B------:R-:W-:-:S02]  /*93e0*/  SEL R18, RZ, 0x4, P5 ;  /* 0x00000004ff127807 */ /* 0x000fc40002800000 */
[C---:B------:R-:W-:Y:S02]  /*93f0*/  LOP3.LUT R252, R3.reuse, 0x72, RZ, 0xfc, !PT ;  /* 0x0000007203fc7812 */ /* 0x040fe400078efcff */
[----:B------:R-:W-:Y:S02]  /*9400*/  SEL R18, R18, RZ, P6 ;  /* 0x000000ff12127207 */ /* 0x000fe40003000000 */
[----:B------:R-:W-:Y:S02]  /*9410*/  ISETP.GE.AND P4, PT, R252, R247, PT ;  /* 0x000000f7fc00720c */ /* 0x000fe40003f86270 */
[----:B------:R-:W-:Y:S01]  /*9420*/  LOP3.LUT R252, R3, 0x14, RZ, 0xfc, !PT ;  /* 0x0000001403fc7812 */ /* 0x000fe200078efcff */
[----:B------:R-:W-:Y:S01]  /*9430*/  LDGSTS.E [R8+0xa008], desc[UR22][R126.64], P1 ;  /* 0x0a0080007e087fae */ /* 0x000fe200089a1016 */
[----:B------:R-:W-:Y:S02]  /*9440*/  ISETP.NE.U32.AND P3, PT, R18, RZ, PT ;  /* 0x000000ff1200720c */ /* 0x000fe40003f65070 */
[----:B------:R-:W-:-:S02]  /*9450*/  SEL R18, RZ, 0x4, P4 ;  /* 0x00000004ff127807 */ /* 0x000fc40002000000 */
[----:B------:R-:W-:Y:S02]  /*9460*/  ISETP.NE.U32.AND P5, PT, R19, RZ, PT ;  /* 0x000000ff1300720c */ /* 0x000fe40003fa5070 */
[----:B------:R-:W-:Y:S02]  /*9470*/  ISETP.GE.AND P4, PT, R252, R247, PT ;  /* 0x000000f7fc00720c */ /* 0x000fe40003f86270 */
[----:B------:R-:W-:Y:S02]  /*9480*/  SEL R19, R18, RZ, P6 ;  /* 0x000000ff12137207 */ /* 0x000fe40003000000 */
[----:B------:R-:W-:Y:S01]  /*9490*/  SEL R18, RZ, 0x4, P4 ;  /* 0x00000004ff127807 */ /* 0x000fe20002000000 */
[----:B------:R-:W4:Y:S01]  /*94a0*/  LDL.64 R126, [R1+0x170] ;  /* 0x00017000017e7983 */ /* 0x000f220000100a00 */
[----:B------:R-:W-:-:S03]  /*94b0*/  ISETP.NE.U32.AND P4, PT, R19, RZ, PT ;  /* 0x000000ff1300720c */ /* 0x000fc60003f85070 */
[----:B--2---:R-:W-:Y:S04]  /*94c0*/  LDGSTS.E [R8+0xc000], desc[UR22][R62.64], P0 ;  /* 0x0c0000003e087fae */ /* 0x004fe800081a1016 */
[----:B------:R-:W-:Y:S04]  /*94d0*/  LDGSTS.E [R8+0xc008], desc[UR22][R60.64], P5 ;  /* 0x0c0080003c087fae */ /* 0x000fe8000a9a1016 */
[----:B------:R-:W-:Y:S04]  /*94e0*/  LDGSTS.E [R8+0xe000], desc[UR22][R50.64], P3 ;  /* 0x0e00000032087fae */ /* 0x000fe800099a1016 */
[----:B------:R-:W2:Y:S04]  /*94f0*/  LDL.64 R62, [R1+0x138] ;  /* 0x00013800013e7983 */ /* 0x000ea80000100a00 */
[----:B------:R-:W2:Y:S04]  /*9500*/  LDL.64 R60, [R1+0x130] ;  /* 0x00013000013c7983 */ /* 0x000ea80000100a00 */
[----:B------:R-:W2:Y:S04]  /*9510*/  LDL.LU.64 R50, [R1+0x368] ;  /* 0x0003680001327983 */ /* 0x000ea80000300a00 */
[----:B------:R-:W-:Y:S04]  /*9520*/  LDGSTS.E [R8+0xe008], desc[UR22][R6.64], P4 ;  /* 0x0e00800006087fae */ /* 0x000fe8000a1a1016 */
[----:B------:R-:W3:Y:S01]  /*9530*/  LDL.LU.64 R6, [R1+0x360] ;  /* 0x0003600001067983 */ /* 0x000ee20000300a00 */
[----:B------:R-:W-:-:S04]  /*9540*/  SEL R18, R18, RZ, P6 ;  /* 0x000000ff12127207 */ /* 0x000fc80003000000 */
[----:B------:R-:W-:Y:S02]  /*9550*/  ISETP.NE.U32.AND P0, PT, R18, RZ, PT ;  /* 0x000000ff1200720c */ /* 0x000fe40003f05070 */
[----:B------:R-:W-:-:S04]  /*9560*/  LOP3.LUT R252, R3, 0x16, RZ, 0xfc, !PT ;  /* 0x0000001603fc7812 */ /* 0x000fc800078efcff */
[-C--:B------:R-:W-:Y:S02]  /*9570*/  ISETP.GE.AND P1, PT, R252, R247.reuse, PT ;  /* 0x000000f7fc00720c */ /* 0x080fe40003f26270 */
[----:B------:R-:W-:Y:S02]  /*9580*/  LOP3.LUT R252, R3, 0x34, RZ, 0xfc, !PT ;  /* 0x0000003403fc7812 */ /* 0x000fe400078efcff */
[----:B------:R-:W-:Y:S02]  /*9590*/  SEL R18, RZ, 0x4, P1 ;  /* 0x00000004ff127807 */ /* 0x000fe40000800000 */
[----:B------:R-:W-:Y:S02]  /*95a0*/  ISETP.GE.AND P1, PT, R252, R247, PT ;  /* 0x000000f7fc00720c */ /* 0x000fe40003f26270 */
[----:B------:R-:W-:Y:S02]  /*95b0*/  SEL R19, R18, RZ, P6 ;  /* 0x000000ff12137207 */ /* 0x000fe40003000000 */
[----:B------:R-:W-:-:S02]  /*95c0*/  SEL R18, RZ, 0x4, P1 ;  /* 0x00000004ff127807 */ /* 0x000fc40000800000 */
[C---:B------:R-:W-:Y:S02]  /*95d0*/  LOP3.LUT R252, R3.reuse, 0x36, RZ, 0xfc, !PT ;  /* 0x0000003603fc7812 */ /* 0x040fe400078efcff */
[----:B------:R-:W-:Y:S02]  /*95e0*/  SEL R18, R18, RZ, P6 ;  /* 0x000000ff12127207 */ /* 0x000fe40003000000 */
[----:B------:R-:W-:Y:S02]  /*95f0*/  ISETP.GE.AND P5, PT, R252, R247, PT ;  /* 0x000000f7fc00720c */ /* 0x000fe40003fa6270 */
[----:B------:R-:W-:Y:S02]  /*9600*/  LOP3.LUT R252, R3, 0x54, RZ, 0xfc, !PT ;  /* 0x0000005403fc7812 */ /* 0x000fe400078efcff */
[----:B------:R-:W-:Y:S01]  /*9610*/  ISETP.NE.U32.AND P3, PT, R18, RZ, PT ;  /* 0x000000ff1200720c */ /* 0x000fe20003f65070 */
[----:B---3--:R-:W-:Y:S04]  /*9620*/  LDGSTS.E [R7+0x8000], desc[UR22][R58.64], P0 ;  /* 0x080000003a077fae */ /* 0x008fe800081a1016 */
[----:B------:R-:W3:Y:S01]  /*9630*/  LDL.LU.64 R58, [R1+0x358] ;  /* 0x00035800013a7983 */ /* 0x000ee20000300a00 */
[----:B------:R-:W-:-:S02]  /*9640*/  SEL R18, RZ, 0x4, P5 ;  /* 0x00000004ff127807 */ /* 0x000fc40002800000 */
[----:B------:R-:W-:Y:S02]  /*9650*/  ISETP.GE.AND P5, PT, R252, R247, PT ;  /* 0x000000f7fc00720c */ /* 0x000fe40003fa6270 */
[----:B------:R-:W-:Y:S02]  /*9660*/  ISETP.NE.U32.AND P1, PT, R19, RZ, PT ;  /* 0x000000ff1300720c */ /* 0x000fe40003f25070 */
[----:B------:R-:W-:Y:S02]  /*9670*/  SEL R19, R18, RZ, P6 ;  /* 0x000000ff12137207 */ /* 0x000fe40003000000 */
[----:B------:R-:W-:Y:S02]  /*9680*/  SEL R18, RZ, 0x4, P5 ;  /* 0x00000004ff127807 */ /* 0x000fe40002800000 */
[----:B------:R-:W-:Y:S02]  /*9690*/  LOP3.LUT R252, R3, 0x56, RZ, 0xfc, !PT ;  /* 0x0000005603fc7812 */ /* 0x000fe400078efcff */
[----:B------:R-:W-:-:S02]  /*96a0*/  SEL R18, R18, RZ, P6 ;  /* 0x000000ff12127207 */ /* 0x000fc40003000000 */
[-C--:B------:R-:W-:Y:S02]  /*96b0*/  ISETP.GE.AND P4, PT, R252, R247.reuse, PT ;  /* 0x000000f7fc00720c */ /* 0x080fe40003f86270 */
[----:B------:R-:W-:Y:S01]  /*96c0*/  LOP3.LUT R252, R3, 0x74, RZ, 0xfc, !PT ;  /* 0x0000007403fc7812 */ /* 0x000fe200078efcff */
[----:B----4-:R-:W-:Y:S01]  /*96d0*/  LDGSTS.E [R7+0x8008], desc[UR22][R126.64], P1 ;  /* 0x080080007e077fae */ /* 0x010fe200089a1016 */
[----:B------:R-:W-:Y:S02]  /*96e0*/  ISETP.NE.U32.AND P0, PT, R18, RZ, PT ;  /* 0x000000ff1200720c */ /* 0x000fe40003f05070 */
[----:B------:R-:W-:Y:S01]  /*96f0*/  SEL R18, RZ, 0x4, P4 ;  /* 0x00000004ff127807 */ /* 0x000fe20002000000 */
[----:B--2---:R-:W-:Y:S01]  /*9700*/  LDGSTS.E [R7+0xa000], desc[UR22][R62.64], P3 ;  /* 0x0a0000003e077fae */ /* 0x004fe200099a1016 */
[----:B------:R-:W-:Y:S02]  /*9710*/  ISETP.NE.U32.AND P5, PT, R19, RZ, PT ;  /* 0x000000ff1300720c */ /* 0x000fe40003fa5070 */
[----:B------:R-:W-:-:S02]  /*9720*/  ISETP.GE.AND P4, PT, R252, R247, PT ;  /* 0x000000f7fc00720c */ /* 0x000fc40003f86270 */
[----:B------:R-:W-:Y:S02]  /*9730*/  SEL R19, R18, RZ, P6 ;  /* 0x000000ff12137207 */ /* 0x000fe40003000000 */
[----:B------:R-:W-:Y:S01]  /*9740*/  SEL R18, RZ, 0x4, P4 ;  /* 0x00000004ff127807 */ /* 0x000fe20002000000 */
[----:B------:R-:W2:Y:S01]  /*9750*/  LDL.LU.64 R126, [R1+0x350] ;  /* 0x00035000017e7983 */ /* 0x000ea20000300a00 */
[----:B------:R-:W-:-:S03]  /*9760*/  ISETP.NE.U32.AND P4, PT, R19, RZ, PT ;  /* 0x000000ff1300720c */ /* 0x000fc60003f85070 */
[----:B------:R-:W4:Y:S04]  /*9770*/  LDL.64 R62, [R1+0x188] ;  /* 0x00018800013e7983 */ /* 0x000f280000100a00 */
[----:B------:R-:W-:Y:S04]  /*9780*/  LDGSTS.E [R7+0xa008], desc[UR22][R60.64], P5 ;  /* 0x0a0080003c077fae */ /* 0x000fe8000a9a1016 */
[----:B------:R-:W2:Y:S01]  /*9790*/  LDL.64 R60, [R1+0x150] ;  /* 0x00015000013c7983 */ /* 0x000ea20000100a00 */
[----:B------:R-:W-:-:S03]  /*97a0*/  LOP3.LUT R252, R3, 0x76, RZ, 0xfc, !PT ;  /* 0x0000007603fc7812 */ /* 0x000fc600078efcff */
[----:B---3--:R-:W-:Y:S04]  /*97b0*/  LDGSTS.E [R7+0xc000], desc[UR22][R58.64], P0 ;  /* 0x0c0000003a077fae */ /* 0x008fe800081a1016 */
[----:B------:R-:W-:Y:S04]  /*97c0*/  LDGSTS.E [R7+0xc008], desc[UR22][R50.64], P4 ;  /* 0x0c00800032077fae */ /* 0x000fe8000a1a1016 */
[----:B------:R-:W3:Y:S04]  /*97d0*/  LDL.64 R58, [R1+0x180] ;  /* 0x00018000013a7983 */ /* 0x000ee80000100a00 */
[----:B------:R-:W2:Y:S01]  /*97e0*/  LDL.LU.64 R50, [R1+0x348] ;  /* 0x0003480001327983 */ /* 0x000ea20000300a00 */
[----:B------:R-:W-:-:S02]  /*97f0*/  SEL R18, R18, RZ, P6 ;  /* 0x000000ff12127207 */ /* 0x000fc40003000000 */
[-C--:B------:R-:W-:Y:S02]  /*9800*/  ISETP.GE.AND P1, PT, R252, R247.reuse, PT ;  /* 0x000000f7fc00720c */ /* 0x080fe40003f26270 */
[----:B------:R-:W-:Y:S02]  /*9810*/  LOP3.LUT R252, R3, 0x18, RZ, 0xfc, !PT ;  /* 0x0000001803fc7812 */ /* 0x000fe400078efcff */
[----:B------:R-:W-:Y:S02]  /*9820*/  ISETP.NE.U32.AND P3, PT, R18, RZ, PT ;  /* 0x000000ff1200720c */ /* 0x000fe40003f65070 */
[----:B------:R-:W-:Y:S02]  /*9830*/  SEL R18, RZ, 0x4, P1 ;  /* 0x00000004ff127807 */ /* 0x000fe40000800000 */
[----:B------:R-:W-:Y:S02]  /*9840*/  ISETP.GE.AND P1, PT, R252, R247, PT ;  /* 0x000000f7fc00720c */ /* 0x000fe40003f26270 */
[----:B------:R-:W-:-:S02]  /*9850*/  SEL R19, R18, RZ, P6 ;  /* 0x000000ff12137207 */ /* 0x000fc40003000000 */
[----:B------:R-:W-:Y:S02]  /*9860*/  SEL R18, RZ, 0x4, P1 ;  /* 0x00000004ff127807 */ /* 0x000fe40000800000 */
[C---:B------:R-:W-:Y:S02]  /*9870*/  LOP3.LUT R252, R3.reuse, 0x1a, RZ, 0xfc, !PT ;  /* 0x0000001a03fc7812 */ /* 0x040fe400078efcff */
[----:B------:R-:W-:Y:S01]  /*9880*/  SEL R18, R18, RZ, P6 ;  /* 0x000000ff12127207 */ /* 0x000fe20003000000 */
[----:B------:R-:W-:Y:S01]  /*9890*/  LDGSTS.E [R7+0xe000], desc[UR22][R34.64], P3 ;  /* 0x0e00000022077fae */ /* 0x000fe200099a1016 */
[----:B------:R-:W-:Y:S02]  /*98a0*/  ISETP.GE.AND P5, PT, R252, R247, PT ;  /* 0x000000f7fc00720c */ /* 0x000fe40003fa6270 */
[----:B------:R-:W-:Y:S02]  /*98b0*/  LOP3.LUT R252, R3, 0x38, RZ, 0xfc, !PT ;  /* 0x0000003803fc7812 */ /* 0x000fe400078efcff */
[----:B------:R-:W-:-:S02]  /*98c0*/  ISETP.NE.U32.AND P0, PT, R18, RZ, PT ;  /* 0x000000ff1200720c */ /* 0x000fc40003f05070 */
[----:B------:R-:W-:Y:S02]  /*98d0*/  SEL R18, RZ, 0x4, P5 ;  /* 0x00000004ff127807 */ /* 0x000fe40002800000 */
[----:B------:R-:W-:Y:S02]  /*98e0*/  ISETP.GE.AND P5, PT, R252, R247, PT ;  /* 0x000000f7fc00720c */ /* 0x000fe40003fa6270 */
[----:B------:R-:W-:Y:S02]  /*98f0*/  ISETP.NE.U32.AND P1, PT, R19, RZ, PT ;  /* 0x000000ff1300720c */ /* 0x000fe40003f25070 */
[----:B------:R-:W-:Y:S02]  /*9900*/  SEL R19, R18, RZ, P6 ;  /* 0x000000ff12137207 */ /* 0x000fe40003000000 */
[----:B------:R-:W-:Y:S02]  /*9910*/  SEL R18, RZ, 0x4, P5 ;  /* 0x00000004ff127807 */ /* 0x000fe40002800000 */
[----:B------:R-:W-:-:S02]  /*9920*/  LOP3.LUT R252, R3, 0x3a, RZ, 0xfc, !PT ;  /* 0x0000003a03fc7812 */ /* 0x000fc400078efcff */
[----:B------:R-:W-:Y:S02]  /*9930*/  SEL R18, R18, RZ, P6 ;  /* 0x000000ff12127207 */ /* 0x000fe40003000000 */
[----:B------:R-:W-:Y:S02]  /*9940*/  ISETP.GE.AND P4, PT, R252, R247, PT ;  /* 0x000000f7fc00720c */ /* 0x000fe40003f86270 */
[----:B------:R-:W-:Y:S01]  /*9950*/  LOP3.LUT R252, R3, 0x58, RZ, 0xfc, !PT ;  /* 0x0000005803fc7812 */ /* 0x000fe200078efcff */
[----:B------:R-:W-:Y:S01]  /*9960*/  LDGSTS.E [R7+0xe008], desc[UR22][R56.64], P1 ;  /* 0x0e00800038077fae */ /* 0x000fe200089a1016 */
[----:B------:R-:W-:Y:S02]  /*9970*/  ISETP.NE.U32.AND P3, PT, R18, RZ, PT ;  /* 0x000000ff1200720c */ /* 0x000fe40003f65070 */
[----:B------:R-:W-:Y:S01]  /*9980*/  SEL R18, RZ, 0x4, P4 ;  /* 0x00000004ff127807 */ /* 0x000fe20002000000 */
[----:B----4-:R-:W-:Y:S01]  /*9990*/  LDGSTS.E [R6+0x8000], desc[UR22][R62.64], P0 ;  /* 0x080000003e067fae */ /* 0x010fe200081a1016 */
[----:B------:R-:W-:-:S02]  /*99a0*/  ISETP.NE.U32.AND P5, PT, R19, RZ, PT ;  /* 0x000000ff1300720c */ /* 0x000fc40003fa5070 */
[----:B------:R-:W-:Y:S02]  /*99b0*/  ISETP.GE.AND P4, PT, R252, R247, PT ;  /* 0x000000f7fc00720c */ /* 0x000fe40003f86270 */
[----:B------:R-:W-:Y:S02]  /*99c0*/  SEL R19, R18, RZ, P6 ;  /* 0x000000ff12137207 */ /* 0x000fe40003000000 */
[----:B------:R-:W-:Y:S02]  /*99d0*/  SEL R18, RZ, 0x4, P4 ;  /* 0x00000004ff127807 */ /* 0x000fe40002000000 */
[----:B------:R-:W-:Y:S01]  /*99e0*/  ISETP.NE.U32.AND P4, PT, R19, RZ, PT ;  /* 0x000000ff1300720c */ /* 0x000fe20003f85070 */
[----:B------:R-:W4:Y:S01]  /*99f0*/  LDL.64 R62, [R1+0x198] ;  /* 0x00019800013e7983 */ /* 0x000f220000100a00 */
[----:B------:R-:W-:Y:S02]  /*9a00*/  LOP3.LUT R252, R3, 0x5a, RZ, 0xfc, !PT ;  /* 0x0000005a03fc7812 */ /* 0x000fe400078efcff */
[----:B------:R-:W-:-:S02]  /*9a10*/  SEL R18, R18, RZ, P6 ;  /* 0x000000ff12127207 */ /* 0x000fc40003000000 */
[----:B------:R-:W-:Y:S02]  /*9a20*/  ISETP.GE.AND P1, PT, R252, R247, PT ;  /* 0x000000f7fc00720c */ /* 0x000fe40003f26270 */
[----:B------:R-:W-:Y:S02]  /*9a30*/  LOP3.LUT R252, R3, 0x78, RZ, 0xfc, !PT ;  /* 0x0000007803fc7812 */ /* 0x000fe400078efcff */
[----:B------:R-:W-:Y:S01]  /*9a40*/  ISETP.NE.U32.AND P0, PT, R18, RZ, PT ;  /* 0x000000ff1200720c */ /* 0x000fe20003f05070 */
[----:B---3--:R-:W-:Y:S04]  /*9a50*/  LDGSTS.E [R6+0x8008], desc[UR22][R58.64], P5 ;  /* 0x080080003a067fae */ /* 0x008fe8000a9a1016 */
[----:B--2---:R1:W-:Y:S04]  /*9a60*/  LDGSTS.E [R6+0xa000], desc[UR22][R60.64], P3 ;  /* 0x0a0000003c067fae */ /* 0x0043e800099a1016 */
[----:B------:R-:W-:Y:S01]  /*9a70*/  LDGSTS.E [R6+0xa008], desc[UR22][R50.64], P4 ;  /* 0x0a00800032067fae */ /* 0x000fe2000a1a1016 */
[----:B------:R-:W-:-:S03]  /*9a80*/  SEL R18, RZ, 0x4, P1 ;  /* 0x00000004ff127807 */ /* 0x000fc60000800000 */
[----:B------:R-:W2:Y:S01]  /*9a90*/  LDL.LU.64 R50, [R1+0x340] ;  /* 0x0003400001327983 */ /* 0x000ea20000300a00 */
[----:B------:R-:W-:Y:S02]  /*9aa0*/  ISETP.GE.AND P1, PT, R252, R247, PT ;  /* 0x000000f7fc00720c */ /* 0x000fe40003f26270 */
[----:B------:R-:W3:Y:S01]  /*9ab0*/  S2R R252, SR_TID.X ;  /* 0x0000000000fc7919 */ /* 0x000ee20000002100 */
[----:B------:R-:W-:Y:S02]  /*9ac0*/  SEL R19, R18, RZ, P6 ;  /* 0x000000ff12137207 */ /* 0x000fe40003000000 */
[----:B------:R-:W-:Y:S01]  /*9ad0*/  SEL R18, RZ, 0x4, P1 ;  /* 0x00000004ff127807 */ /* 0x000fe20000800000 */
[----:B------:R-:W-:Y:S01]  /*9ae0*/  LDGSTS.E [R6+0xc000], desc[UR22][R54.64], P0 ;  /* 0x0c00000036067fae */ /* 0x000fe200081a1016 */
[----:B------:R-:W-:Y:S02]  /*9af0*/  LOP3.LUT R21, R3, 0x7a, RZ, 0xfc, !PT ;  /* 0x0000007a03157812 */ /* 0x000fe400078efcff */
[----:B------:R-:W-:-:S02]  /*9b00*/  SEL R18, R18, RZ, P6 ;  /* 0x000000ff12127207 */ /* 0x000fc40003000000 */
[----:B------:R-:W-:Y:S02]  /*9b10*/  ISETP.GE.AND P5, PT, R21, R247, PT ;  /* 0x000000f71500720c */ /* 0x000fe40003fa6270 */
[----:B------:R-:W-:Y:S02]  /*9b20*/  ISETP.NE.U32.AND P3, PT, R18, RZ, PT ;  /* 0x000000ff1200720c */ /* 0x000fe40003f65070 */
[----:B------:R-:W-:Y:S02]  /*9b30*/  SEL R18, RZ, 0x4, P5 ;  /* 0x00000004ff127807 */ /* 0x000fe40002800000 */
[----:B------:R-:W-:Y:S02]  /*9b40*/  ISETP.NE.U32.AND P1, PT, R19, RZ, PT ;  /* 0x000000ff1300720c */ /* 0x000fe40003f25070 */
[----:B------:R-:W-:-:S11]  /*9b50*/  SEL R19, R18, RZ, P6 ;  /* 0x000000ff12137207 */ /* 0x000fd60003000000 */
[----:B------:R-:W-:Y:S01]  /*9b60*/  LDGSTS.E [R6+0xc008], desc[UR22][R52.64], P1 ;  /* 0x0c00800034067fae */ /* 0x000fe200089a1016 */
[----:B---3--:R-:W-:-:S03]  /*9b70*/  LEA.HI R252, R252, 0x1e, RZ, 0x1a ;  /* 0x0000001efcfc7811 */ /* 0x008fc600078fd0ff */
[----:B------:R3:W-:Y:S01]  /*9b80*/  LDGSTS.E [R6+0xe000], desc[UR22][R26.64], P3 ;  /* 0x0e0000001a067fae */ /* 0x0007e200099a1016 */
[-C--:B------:R-:W-:Y:S02]  /*9b90*/  ISETP.GE.AND P5, PT, R252, R247.reuse, PT ;  /* 0x000000f7fc00720c */ /* 0x080fe40003fa6270 */
[C---:B------:R-:W-:Y:S02]  /*9ba0*/  LOP3.LUT R252, R3.reuse, 0x1c, RZ, 0xfc, !PT ;  /* 0x0000001c03fc7812 */ /* 0x040fe400078efcff */
[----:B------:R-:W-:Y:S02]  /*9bb0*/  SEL R18, RZ, 0x4, P5 ;  /* 0x00000004ff127807 */ /* 0x000fe40002800000 */
[----:B------:R-:W-:Y:S02]  /*9bc0*/  ISETP.GE.AND P4, PT, R252, R247, PT ;  /* 0x000000f7fc00720c */ /* 0x000fe40003f86270 */
[----:B------:R-:W-:Y:S02]  /*9bd0*/  SEL R18, R18, RZ, P6 ;  /* 0x000000ff12127207 */ /* 0x000fe40003000000 */
[----:B------:R-:W-:-:S02]  /*9be0*/  LOP3.LUT R252, R3, 0x3c, RZ, 0xfc, !PT ;  /* 0x0000003c03fc7812 */ /* 0x000fc400078efcff */
[----:B------:R-:W-:Y:S02]  /*9bf0*/  ISETP.NE.U32.AND P0, PT, R18, RZ, PT ;  /* 0x000000ff1200720c */ /* 0x000fe40003f05070 */
[----:B------:R-:W-:Y:S02]  /*9c00*/  SEL R18, RZ, 0x4, P4 ;  /* 0x00000004ff127807 */ /* 0x000fe40002000000 */
[----:B------:R-:W-:Y:S02]  /*9c10*/  ISETP.GE.AND P4, PT, R252, R247, PT ;  /* 0x000000f7fc00720c */ /* 0x000fe40003f86270 */
[----:B------:R-:W-:Y:S02]  /*9c20*/  ISETP.NE.U32.AND P5, PT, R19, RZ, PT ;  /* 0x000000ff1300720c */ /* 0x000fe40003fa5070 */
[----:B------:R-:W-:Y:S02]  /*9c30*/  SEL R19, R18, RZ, P6 ;  /* 0x000000ff12137207 */ /* 0x000fe40003000000 */
[----:B------:R-:W-:-:S02]  /*9c40*/  SEL R18, RZ, 0x4, P4 ;  /* 0x00000004ff127807 */ /* 0x000fc40002000000 */
[----:B------:R-:W-:Y:S02]  /*9c50*/  ISETP.NE.U32.AND P4, PT, R19, RZ, PT ;  /* 0x000000ff1300720c */ /* 0x000fe40003f85070 */
[----:B------:R-:W-:-:S04]  /*9c60*/  SEL R18, R18, RZ, P6 ;  /* 0x000000ff12127207 */ /* 0x000fc80003000000 */
[----:B------:R-:W-:Y:S01]  /*9c70*/  ISETP.NE.U32.AND P1, PT, R18, RZ, PT ;  /* 0x000000ff1200720c */ /* 0x000fe20003f25070 */
[----:B------:R-:W-:Y:S06]  /*9c80*/  LDGSTS.E [R6+0xe008], desc[UR22][R30.64], P5 ;  /* 0x0e0080001e067fae */ /* 0x000fec000a9a1016 */
[----:B----4-:R-:W-:Y:S04]  /*9c90*/  LDGSTS.E [R5+0x8000], desc[UR22][R62.64], P4 ;  /* 0x080000003e057fae */ /* 0x010fe8000a1a1016 */
[----:B--2---:R-:W-:Y:S04]  /*9ca0*/  LDGSTS.E [R5+0x8008], desc[UR22][R50.64], P0 ;  /* 0x0800800032057fae */ /* 0x004fe800081a1016 */
[----:B------:R-:W-:Y:S04]  /*9cb0*/  LDGSTS.E [R5+0xa000], desc[UR22][R126.64], P1 ;  /* 0x0a0000007e057fae */ /* 0x000fe800089a1016 */
[----:B------:R-:W2:Y:S04]  /*9cc0*/  LDL.LU.64 R50, [R1+0x338] ;  /* 0x0003380001327983 */ /* 0x000ea80000300a00 */
[----:B------:R-:W3:Y:S01]  /*9cd0*/  LDL.LU.64 R126, [R1+0x330] ;  /* 0x00033000017e7983 */ /* 0x000ee20000300a00 */
[----:B------:R-:W1:Y:S01]  /*9ce0*/  S2R R21, SR_TID.X ;  /* 0x0000000000157919 */ /* 0x000e620000002100 */
[----:B------:R-:W4:Y:S01]  /*9cf0*/  S2R R252, SR_TID.X ;  /* 0x0000000000fc7919 */ /* 0x000f220000002100 */
[----:B------:R-:W-:-:S02]  /*9d00*/  SEL R18, R20, RZ, P6 ;  /* 0x000000ff14127207 */ /* 0x000fc40003000000 */
[----:B-1----:R-:W-:Y:S02]  /*9d10*/  LEA.HI R61, R21, 0x3e, RZ, 0x1a ;  /* 0x0000003e153d7811 */ /* 0x002fe400078fd0ff */
[C---:B----4-:R-:W-:Y:S02]  /*9d20*/  LEA.HI R21, R252.reuse, 0x5e, RZ, 0x1a ;  /* 0x0000005efc157811 */ /* 0x050fe400078fd0ff */
[-C--:B------:R-:W-:Y:S02]  /*9d30*/  ISETP.GE.AND P3, PT, R61, R247.reuse, PT ;  /* 0x000000f73d00720c */ /* 0x080fe40003f66270 */
[----:B------:R-:W-:Y:S02]  /*9d40*/  ISETP.GE.AND P5, PT, R21, R247, PT ;  /* 0x000000f71500720c */ /* 0x000fe40003fa6270 */
[----:B------:R-:W-:Y:S02]  /*9d50*/  SEL R19, RZ, 0x4, P3 ;  /* 0x00000004ff137807 */ /* 0x000fe40001800000 */
[----:B------:R-:W-:-:S02]  /*9d60*/  LEA.HI R252, R252, 0x7e, RZ, 0x1a ;  /* 0x0000007efcfc7811 */ /* 0x000fc400078fd0ff */
[----:B------:R-:W-:Y:S02]  /*9d70*/  ISETP.NE.U32.AND P3, PT, R18, RZ, PT ;  /* 0x000000ff1200720c */ /* 0x000fe40003f65070 */
[----:B------:R-:W-:Y:S02]  /*9d80*/  SEL R18, RZ, 0x4, P5 ;  /* 0x00000004ff127807 */ /* 0x000fe40002800000 */
[----:B------:R-:W-:Y:S02]  /*9d90*/  SEL R19, R19, RZ, P6 ;  /* 0x000000ff13137207 */ /* 0x000fe40003000000 */
[----:B------:R-:W-:Y:S02]  /*9da0*/  ISETP.GE.AND P4, PT, R252, R247, PT ;  /* 0x000000f7fc00720c */ /* 0x000fe40003f86270 */
[----:B------:R-:W-:Y:S02]  /*9db0*/  SEL R18, R18, RZ, P6 ;  /* 0x000000ff12127207 */ /* 0x000fe40003000000 */
[----:B------:R-:W-:-:S02]  /*9dc0*/  ISETP.NE.U32.AND P5, PT, R19, RZ, PT ;  /* 0x000000ff1300720c */ /* 0x000fc40003fa5070 */
[----:B------:R-:W-:Y:S02]  /*9dd0*/  LOP3.LUT R21, R3, 0x5c, RZ, 0xfc, !PT ;  /* 0x0000005c03157812 */ /* 0x000fe400078efcff */
[----:B------:R-:W-:Y:S02]  /*9de0*/  SEL R19, RZ, 0x4, P4 ;  /* 0x00000004ff137807 */ /* 0x000fe40002000000 */
[----:B------:R-:W-:Y:S01]  /*9df0*/  ISETP.NE.U32.AND P4, PT, R18, RZ, PT ;  /* 0x000000ff1200720c */ /* 0x000fe20003f85070 */
[----:B------:R-:W-:Y:S01]  /*9e00*/  IMAD.U32 R18, RZ, RZ, UR4 ;  /* 0x00000004ff127e24 */ /* 0x000fe2000f8e00ff */
[----:B------:R-:W-:Y:S02]  /*9e10*/  ISETP.GE.AND P0, PT, R21, R247, PT ;  /* 0x000000f71500720c */ /* 0x000fe40003f06270 */
[----:B------:R-:W-:-:S04]  /*9e20*/  LOP3.LUT R252, R3, 0x7c, RZ, 0xfc, !PT ;  /* 0x0000007c03fc7812 */ /* 0x000fc800078efcff */
[----:B------:R-:W-:Y:S01]  /*9e30*/  ISETP.GE.AND P1, PT, R252, R247, PT ;  /* 0x000000f7fc00720c */ /* 0x000fe20003f26270 */
[----:B------:R-:W-:-:S03]  /*9e40*/  VIADD R252, R246, 0x7f ;  /* 0x0000007ff6fc7836 */ /* 0x000fc60000000000 */
[----:B------:R-:W-:Y:S01]  /*9e50*/  SEL R20, RZ, 0x4, P1 ;  /* 0x00000004ff147807 */ /* 0x000fe20000800000 */
[----:B------:R-:W-:-:S03]  /*9e60*/  USHF.L.U32 UR5, UR17, 0x7, URZ ;  /* 0x0000000711057899 */ /* 0x000fc600080006ff */
[----:B------:R-:W-:Y:S01]  /*9e70*/  SEL R20, R20, RZ, P6 ;  /* 0x000000ff14147207 */ /* 0x000fe20003000000 */
[----:B---3--:R-:W-:Y:S01]  /*9e80*/  IMAD.WIDE R26, R18, 0x4, R126 ;  /* 0x00000004121a7825 */ /* 0x008fe200078e027e */
[----:B------:R-:W-:Y:S02]  /*9e90*/  SEL R18, R19, RZ, P6 ;  /* 0x000000ff13127207 */ /* 0x000fe40003000000 */
[----:B------:R-:W-:Y:S02]  /*9ea0*/  SEL R19, RZ, 0x4, P0 ;  /* 0x00000004ff137807 */ /* 0x000fe40000000000 */
[----:B------:R-:W-:Y:S01]  /*9eb0*/  ISETP.NE.U32.AND P0, PT, R18, RZ, PT ;  /* 0x000000ff1200720c */ /* 0x000fe20003f05070 */
[----:B------:R2:W-:Y:S01]  /*9ec0*/  LDGSTS.E [R5+0xa008], desc[UR22][R26.64], P5 ;  /* 0x0a0080001a057fae */ /* 0x0005e2000a9a1016 */
[----:B------:R-:W-:-:S04]  /*9ed0*/  SEL R18, R19, RZ, P6 ;  /* 0x000000ff13127207 */ /* 0x000fc80003000000 */
[----:B------:R-:W-:Y:S01]  /*9ee0*/  ISETP.NE.U32.AND P5, PT, R18, RZ, PT ;  /* 0x000000ff1200720c */ /* 0x000fe20003fa5070 */
[----:B------:R-:W-:Y:S02]  /*9ef0*/  VIADD R18, R246, 0xffffff00 ;  /* 0xffffff00f6127836 */ /* 0x000fe40000000000 */
[----:B------:R-:W-:Y:S01]  /*9f00*/  IMAD.U32 R19, RZ, RZ, UR4 ;  /* 0x00000004ff137e24 */ /* 0x000fe2000f8e00ff */
[----:B------:R2:W-:Y:S02]  /*9f10*/  STL.64 [R1+0xc8], R26 ;  /* 0x0000c81a01007387 */ /* 0x0005e40000100a00 */
[----:B------:R-:W-:Y:S01]  /*9f20*/  ISETP.GE.AND P1, PT, R3, R18, PT ;  /* 0x000000120300720c */ /* 0x000fe20003f26270 */
[----:B--2---:R-:W-:-:S03]  /*9f30*/  IMAD.WIDE R26, R19, 0x4, R50 ;  /* 0x00000004131a7825 */ /* 0x004fc600078e0232 */
[----:B------:R-:W-:Y:S02]  /*9f40*/  SEL R19, RZ, 0x4, P1 ;  /* 0x00000004ff137807 */ /* 0x000fe40000800000 */
[----:B------:R-:W-:Y:S01]  /*9f50*/  ISETP.GT.AND P1, PT, R252, 0x17f, PT ;  /* 0x0000017ffc00780c */ /* 0x000fe20003f24270 */
[----:B------:R1:W-:Y:S03]  /*9f60*/  LDGSTS.E [R5+0xc000], desc[UR22][R26.64], P5 ;  /* 0x0c0000001a057fae */ /* 0x0003e6000a9a1016 */
[----:B------:R-:W-:-:S04]  /*9f70*/  SEL R19, R19, RZ, P1 ;  /* 0x000000ff13137207 */ /* 0x000fc80000800000 */
[----:B------:R-:W-:Y:S01]  /*9f80*/  ISETP.NE.U32.AND P5, PT, R19, RZ, PT ;  /* 0x000000ff1300720c */ /* 0x000fe20003fa5070 */
[----:B------:R-:W-:-:S04]  /*9f90*/  IMAD.U32 R19, RZ, RZ, UR5 ;  /* 0x00000005ff137e24 */ /* 0x000fc8000f8e00ff */
[C---:B------:R-:W-:Y:S01]  /*9fa0*/  IMAD.WIDE R140, R19.reuse, 0x4, R140 ;  /* 0x00000004138c7825 */ /* 0x040fe200078e028c */
[----:B------:R1:W-:Y:S03]  /*9fb0*/  STL.64 [R1+0xc0], R26 ;  /* 0x0000c01a01007387 */ /* 0x0003e60000100a00 */
[C---:B------:R-:W-:Y:S01]  /*9fc0*/  IMAD.WIDE R142, R19.reuse, 0x4, R142 ;  /* 0x00000004138e7825 */ /* 0x040fe200078e028e */
[----:B------:R-:W-:Y:S03]  /*9fd0*/  STL.64 [R1+0xe8], R140 ;  /* 0x0000e88c01007387 */ /* 0x000fe60000100a00 */
[C---:B------:R-:W-:Y:S01]  /*9fe0*/  IMAD.WIDE R126, R19.reuse, 0x4, R144 ;  /* 0x00000004137e7825 */ /* 0x040fe200078e0290 */
[----:B------:R-:W-:Y:S03]  /*9ff0*/  STL.64 [R1+0xe0], R142 ;  /* 0x0000e08e01007387 */ /* 0x000fe60000100a00 */
[C---:B------:R-:W-:Y:S01]  /*a000*/  IMAD.WIDE R60, R19.reuse, 0x4, R146 ;  /* 0x00000004133c7825 */ /* 0x040fe200078e0292 */
[----:B------:R-:W-:Y:S03]  /*a010*/  STL.64 [R1+0xd8], R126 ;  /* 0x0000d87e01007387 */ /* 0x000fe60000100a00 */
[C---:B------:R-:W-:Y:S01]  /*a020*/  IMAD.WIDE R156, R19.reuse, 0x4, R156 ;  /* 0x00000004139c7825 */ /* 0x040fe200078e029c */
[----:B------:R-:W-:Y:S03]  /*a030*/  STL.64 [R1+0xd0], R60 ;  /* 0x0000d03c01007387 */ /* 0x000fe60000100a00 */
[----:B------:R-:W-:Y:S01]  /*a040*/  IMAD.WIDE R158, R19, 0x4, R158 ;  /* 0x00000004139e7825 */ /* 0x000fe200078e029e */
[----:B------:R-:W-:Y:S04]  /*a050*/  STL.64 [R1+0x98], R156 ;  /* 0x0000989c01007387 */ /* 0x000fe80000100a00 */
[----:B------:R-:W-:Y:S01]  /*a060*/  STL.64 [R1+0x80], R158 ;  /* 0x0000809e01007387 */ /* 0x000fe20000100a00 */
[----:B-1----:R-:W-:-:S03]  /*a070*/  IMAD.U32 R26, RZ, RZ, UR5 ;  /* 0x00000005ff1a7e24 */ /* 0x002fc6000f8e00ff */
[----:B------:R-:W2:Y:S01]  /*a080*/  LDL.LU.64 R30, [R1+0x58] ;  /* 0x00005800011e7983 */ /* 0x000ea20000300a00 */
[----:B------:R-:W-:Y:S01]  /*a090*/  ISETP.NE.U32.AND P6, PT, R20, RZ, PT ;  /* 0x000000ff1400720c */ /* 0x000fe20003fc5070 */
[----:B------:R-:W-:Y:S02]  /*a0a0*/  IMAD.WIDE R20, R19, 0x4, R162 ;  /* 0x0000000413147825 */ /* 0x000fe400078e02a2 */
[----:B------:R-:W3:Y:S02]  /*a0b0*/  LDL.LU.64 R34, [R1+0x60] ;  /* 0x0000600001227983 */ /* 0x000ee40000300a00 */
[----:B------:R-:W-:Y:S02]  /*a0c0*/  IMAD.WIDE R26, R26, 0x4, R24 ;  /* 0x000000041a1a7825 */ /* 0x000fe400078e0218 */
[----:B------:R1:W-:Y:S02]  /*a0d0*/  STL.64 [R1+0x68], R20 ;  /* 0x0000681401007387 */ /* 0x0003e40000100a00 */
[----:B------:R-:W-:-:S02]  /*a0e0*/  IMAD.U32 R24, RZ, RZ, UR5 ;  /* 0x00000005ff187e24 */ /* 0x000fc4000f8e00ff */
[----:B------:R-:W4:Y:S01]  /*a0f0*/  LDL.LU.64 R144, [R1+0x70] ;  /* 0x0000700001907983 */ /* 0x000f220000300a00 */
[----:B------:R-:W-:-:S04]  /*a100*/  IMAD.WIDE R62, R19, 0x4, R160 ;  /* 0x00000004133e7825 */ /* 0x000fc800078e02a0 */
[----:B------:R-:W-:-:S04]  /*a110*/  IMAD.WIDE R24, R24, 0x4, R22 ;  /* 0x0000000418187825 */ /* 0x000fc800078e0216 */
[----:B------:R-:W-:Y:S01]  /*a120*/  IMAD.U32 R22, RZ, RZ, UR5 ;  /* 0x00000005ff167e24 */ /* 0x000fe2000f8e00ff */
[----:B------:R2:W-:Y:S03]  /*a130*/  STL.64 [R1+0x78], R62 ;  /* 0x0000783e01007387 */ /* 0x0005e60000100a00 */
[----:B------:R-:W-:Y:S02]  /*a140*/  IMAD.WIDE R22, R22, 0x4, R16 ;  /* 0x0000000416167825 */ /* 0x000fe400078e0210 */
[----:B------:R-:W4:Y:S02]  /*a150*/  LDL.LU.64 R16, [R1+0x328] ;  /* 0x0003280001107983 */ /* 0x000f240000300a00 */
[----:B-1----:R-:W-:-:S04]  /*a160*/  IMAD.U32 R20, RZ, RZ, UR5 ;  /* 0x00000005ff147e24 */ /* 0x002fc8000f8e00ff */
[----:B------:R-:W-:-:S04]  /*a170*/  IMAD.WIDE R20, R20, 0x4, R32 ;  /* 0x0000000414147825 */ /* 0x000fc800078e0220 */
[----:B------:R-:W-:Y:S02]  /*a180*/  IMAD.U32 R32, RZ, RZ, UR4 ;  /* 0x00000004ff207e24 */ /* 0x000fe4000f8e00ff */
[----:B------:R-:W-:-:S04]  /*a190*/  IMAD.WIDE R132, R19, 0x4, R132 ;  /* 0x0000000413847825 */ /* 0x000fc800078e0284 */
[----:B------:R-:W-:-:S04]  /*a1a0*/  IMAD.WIDE R148, R19, 0x4, R148 ;  /* 0x0000000413947825 */ /* 0x000fc800078e0294 */
[----:B------:R-:W-:Y:S02]  /*a1b0*/  IMAD.U32 R52, RZ, RZ, UR5 ;  /* 0x00000005ff347e24 */ /* 0x000fe4000f8e00ff */
[----:B------:R-:W-:Y:S02]  /*a1c0*/  IMAD.U32 R56, RZ, RZ, UR5 ;  /* 0x00000005ff387e24 */ /* 0x000fe4000f8e00ff */
[----:B------:R-:W-:-:S04]  /*a1d0*/  IMAD.WIDE R164, R19, 0x4, R164 ;  /* 0x0000000413a47825 */ /* 0x000fc800078e02a4 */
[----:B------:R-:W-:Y:S02]  /*a1e0*/  IMAD.U32 R54, RZ, RZ, UR5 ;  /* 0x00000005ff367e24 */ /* 0x000fe4000f8e00ff */
[----:B------:R-:W-:-:S04]  /*a1f0*/  IMAD.WIDE R180, R19, 0x4, R180 ;  /* 0x0000000413b47825 */ /* 0x000fc800078e02b4 */
[----:B------:R-:W-:-:S04]  /*a200*/  IMAD.WIDE R196, R19, 0x4, R196 ;  /* 0x0000000413c47825 */ /* 0x000fc800078e02c4 */
[----:B------:R-:W-:-:S04]  /*a210*/  IMAD.WIDE R52, R52, 0x4, R212 ;  /* 0x0000000434347825 */ /* 0x000fc800078e02d4 */
[----:B------:R-:W-:-:S04]  /*a220*/  IMAD.WIDE R56, R56, 0x4, R80 ;  /* 0x0000000438387825 */ /* 0x000fc800078e0250 */
[----:B------:R-:W-:-:S04]  /*a230*/  IMAD.WIDE R54, R54, 0x4, R228 ;  /* 0x0000000436367825 */ /* 0x000fc800078e02e4 */
[----:B------:R-:W-:Y:S02]  /*a240*/  IMAD.U32 R80, RZ, RZ, UR5 ;  /* 0x00000005ff507e24 */ /* 0x000fe4000f8e00ff */
[----:B------:R-:W-:-:S04]  /*a250*/  IMAD.WIDE R134, R19, 0x4, R134 ;  /* 0x0000000413867825 */ /* 0x000fc800078e0286 */
[----:B------:R-:W-:Y:S02]  /*a260*/  IMAD.U32 R58, RZ, RZ, UR5 ;  /* 0x00000005ff3a7e24 */ /* 0x000fe4000f8e00ff */
[----:B------:R-:W-:-:S04]  /*a270*/  IMAD.WIDE R150, R19, 0x4, R150 ;  /* 0x0000000413967825 */ /* 0x000fc800078e0296 */
[----:B------:R-:W-:-:S04]  /*a280*/  IMAD.WIDE R166, R19, 0x4, R166 ;  /* 0x0000000413a67825 */ /* 0x000fc800078e02a6 */
[----:B------:R-:W-:-:S04]  /*a290*/  IMAD.WIDE R80, R80, 0x4, R78 ;  /* 0x0000000450507825 */ /* 0x000fc800078e024e */
        /* <DEDUP_REMOVED lines=12> */
[----:B------:R-:W-:Y:S02]  /*a360*/  IMAD.WIDE R28, R28, 0x4, R250 ;  /* 0x000000041c1c7825 */ /* 0x000fe400078e02fa */
[----:B------:R-:W4:Y:S02]  /*a370*/  LDL.64 R250, [R1+0x68] ;  /* 0x0000680001fa7983 */ /* 0x000f240000100a00 */
        /* <DEDUP_REMOVED lines=17> */
[----:B------:R-:W-:Y:S01]  /*a490*/  IMAD.WIDE R222, R19, 0x4, R222 ;  /* 0x0000000413de7825 */ /* 0x000fe200078e02de */
[----:B------:R-:W-:-:S03]  /*a4a0*/  USHF.R.S32.HI UR6, URZ, 0x1f, UR4 ;  /* 0x0000001fff067899 */ /* 0x000fc60008011404 */
[----:B------:R-:W-:Y:S01]  /*a4b0*/  IMAD.WIDE R238, R19, 0x4, R238 ;  /* 0x0000000413ee7825 */ /* 0x000fe200078e02ee */
[----:B------:R-:W-:Y:S02]  /*a4c0*/  USHF.L.U32 UR10, UR4, 0x2, URZ ;  /* 0x00000002040a7899 */ /* 0x000fe400080006ff */
[----:B------:R-:W-:Y:S01]  /*a4d0*/  USHF.L.U64.HI UR11, UR4, 0x2, UR6 ;  /* 0x00000002040b7899 */ /* 0x000fe20008010206 */
[----:B--2---:R-:W-:-:S04]  /*a4e0*/  IMAD.WIDE R32, R32, 0x4, R30 ;  /* 0x0000000420207825 */ /* 0x004fc800078e021e */
[----:B------:R-:W-:Y:S01]  /*a4f0*/  IMAD.U32 R30, RZ, RZ, UR4 ;  /* 0x00000004ff1e7e24 */ /* 0x000fe2000f8e00ff */
[----:B------:R-:W-:Y:S03]  /*a500*/  LDGSTS.E [R5+0xc008], desc[UR22][R32.64], P4 ;  /* 0x0c00800020057fae */ /* 0x000fe6000a1a1016 */
[----:B---3--:R-:W-:-:S04]  /*a510*/  IMAD.WIDE R30, R30, 0x4, R34 ;  /* 0x000000041e1e7825 */ /* 0x008fc800078e0222 */
[----:B------:R-:W-:Y:S01]  /*a520*/  IMAD.U32 R34, RZ, RZ, UR4 ;  /* 0x00000004ff227e24 */ /* 0x000fe2000f8e00ff */
[----:B------:R-:W-:Y:S03]  /*a530*/  LDGSTS.E [R5+0xe000], desc[UR22][R30.64], P6 ;  /* 0x0e0000001e057fae */ /* 0x000fe6000b1a1016 */
[----:B----4-:R-:W-:-:S05]  /*a540*/  IMAD.WIDE R34, R34, 0x4, R144 ;  /* 0x0000000422227825 */ /* 0x010fca00078e0290 */
[----:B------:R-:W-:Y:S04]  /*a550*/  LDGSTS.E [R5+0xe008], desc[UR22][R34.64], P0 ;  /* 0x0e00800022057fae */ /* 0x000fe800081a1016 */
        /* <DEDUP_REMOVED lines=50> */
[----:B------:R1:W-:Y:S02]  /*a880*/  LDGSTS.E [R11+0x20700], desc[UR22][R62.64], P3 ;  /* 0x207000003e0b7fae */ /* 0x0003e400099a1016 */
[----:B-1----:R-:W-:-:S04]  /*a890*/  IADD3 R62, P6, PT, R244, UR10, RZ ;  /* 0x0000000af43e7c10 */ /* 0x002fc8000ffde0ff */
[----:B------:R-:W-:Y:S02]  /*a8a0*/  IADD3.X R63, PT, PT, R245, UR11, RZ, P6, !PT ;  /* 0x0000000bf53f7c10 */ /* 0x000fe4000b7fe4ff */
[----:B------:R-:W5:Y:S01]  /*a8b0*/  LDL.LU.64 R244, [R1+0x320] ;  /* 0x0003200001f47983 */ /* 0x000f620000300a00 */
[----:B------:R-:W-:-:S04]  /*a8c0*/  IMAD.WIDE R176, R19, 0x4, R176 ;  /* 0x0000000413b07825 */ /* 0x000fc800078e02b0 */
[C---:B------:R-:W-:Y:S01]  /*a8d0*/  IMAD.WIDE R192, R19.reuse, 0x4, R192 ;  /* 0x0000000413c07825 */ /* 0x040fe200078e02c0 */
[----:B------:R-:W-:Y:S03]  /*a8e0*/  LDGSTS.E [R11+0x20b00], desc[UR22][R176.64], P3 ;  /* 0x20b00000b00b7fae */ /* 0x000fe600099a1016 */
        /* <DEDUP_REMOVED lines=8> */
[----:B------:R-:W-:Y:S01]  /*a970*/  IMAD.U32 R50, RZ, RZ, UR5 ;  /* 0x00000005ff327e24 */ /* 0x000fe2000f8e00ff */
[----:B------:R-:W-:Y:S01]  /*a980*/  LDGSTS.E [R11+0x21f00], desc[UR22][R22.64], P3 ;  /* 0x21f00000160b7fae */ /* 0x000fe200099a1016 */
[----:B------:R-:W-:-:S03]  /*a990*/  IMAD.WIDE R194, R19, 0x4, R194 ;  /* 0x0000000413c27825 */ /* 0x000fc600078e02c2 */
[----:B------:R1:W-:Y:S01]  /*a9a0*/  LDGSTS.E [R10+0x20380], desc[UR22][R60.64], P3 ;  /* 0x203800003c0a7fae */ /* 0x0003e200099a1016 */
[----:B------:R-:W-:-:S03]  /*a9b0*/  IMAD.WIDE R210, R19, 0x4, R210 ;  /* 0x0000000413d27825 */ /* 0x000fc600078e02d2 */
[----:B------:R2:W-:Y:S01]  /*a9c0*/  LDGSTS.E [R10+0x20780], desc[UR22][R250.64], P3 ;  /* 0x20780000fa0a7fae */ /* 0x0005e200099a1016 */
[----:B------:R-:W-:-:S03]  /*a9d0*/  IMAD.WIDE R226, R19, 0x4, R226 ;  /* 0x0000000413e27825 */ /* 0x000fc600078e02e2 */
[----:B------:R2:W-:Y:S01]  /*a9e0*/  LDGSTS.E [R10+0x20b80], desc[UR22][R178.64], P3 ;  /* 0x20b80000b20a7fae */ /* 0x0005e200099a1016 */
[----:B------:R-:W-:-:S03]  /*a9f0*/  IMAD.WIDE R50, R50, 0x4, R248 ;  /* 0x0000000432327825 */ /* 0x000fc600078e02f8 */
[----:B------:R2:W-:Y:S04]  /*aa00*/  LDGSTS.E [R10+0x20f80], desc[UR22][R194.64], P3 ;  /* 0x20f80000c20a7fae */ /* 0x0005e800099a1016 */
[----:B------:R2:W-:Y:S04]  /*aa10*/  LDGSTS.E [R10+0x21380], desc[UR22][R210.64], P3 ;  /* 0x21380000d20a7fae */ /* 0x0005e800099a1016 */
[----:B------:R2:W-:Y:S04]  /*aa20*/  LDGSTS.E [R10+0x21780], desc[UR22][R226.64], P3 ;  /* 0x21780000e20a7fae */ /* 0x0005e800099a1016 */
[----:B------:R2:W-:Y:S04]  /*aa30*/  LDGSTS.E [R10+0x21b80], desc[UR22][R50.64], P3 ;  /* 0x21b80000320a7fae */ /* 0x0005e800099a1016 */
[----:B------:R2:W-:Y:S04]  /*aa40*/  LDGSTS.E [R10+0x21f80], desc[UR22][R20.64], P3 ;  /* 0x21f80000140a7fae */ /* 0x0005e800099a1016 */
[----:B------:R-:W0:Y:S01]  /*aa50*/  LDGDEPBAR ;  /* 0x00000000000079af */ /* 0x000e220000000000 */
[----:B------:R-:W-:-:S02]  /*aa60*/  LOP3.LUT R247, R3, 0x2, RZ, 0xfc, !PT ;  /* 0x0000000203f77812 */ /* 0x000fc400078efcff */
[----:B-1----:R-:W-:Y:S02]  /*aa70*/  IADD3 R60, P0, PT, R64, UR10, RZ ;  /* 0x0000000a403c7c10 */ /* 0x002fe4000ff1e0ff */
[----:B------:R-:W-:Y:S02]  /*aa80*/  ISETP.GE.AND P4, PT, R247, R18, PT ;  /* 0x00000012f700720c */ /* 0x000fe40003f86270 */
[----:B------:R-:W-:Y:S02]  /*aa90*/  IADD3.X R61, PT, PT, R65, UR11, RZ, P0, !PT ;  /* 0x0000000b413d7c10 */ /* 0x000fe400087fe4ff */
[----:B------:R-:W-:Y:S02]  /*aaa0*/  ISETP.NE.U32.AND P0, PT, RZ, UR12, PT ;  /* 0x0000000cff007c0c */ /* 0x000fe4000bf05070 */
[----:B------:R-:W-:Y:S02]  /*aab0*/  SEL R19, RZ, 0x4, P4 ;  /* 0x00000004ff137807 */ /* 0x000fe40002000000 */
[----:B------:R-:W-:-:S02]  /*aac0*/  ISETP.LT.OR P4, PT, R252, 0x80, P0 ;  /* 0x00000080fc00780c */ /* 0x000fc40000781670 */
[----:B------:R-:W-:-:S04]  /*aad0*/  SEL R19, R19, RZ, P1 ;  /* 0x000000ff13137207 */ /* 0x000fc80000800000 */
[----:B------:R-:W-:Y:S01]  /*aae0*/  ISETP.NE.U32.AND P3, PT, R19, RZ, PT ;  /* 0x000000ff1300720c */ /* 0x000fe20003f65070 */
[----:B------:R-:W-:-:S04]  /*aaf0*/  DEPBAR.LE SB0, 0x2 ;  /* 0x000080800000791a */ /* 0x000fc80000000000 */
[----:B------:R-:W-:Y:S06]  /*ab00*/  BAR.SYNC.DEFER_BLOCKING 0x0 ;  /* 0x0000000000007b1d */ /* 0x000fec0000010000 */
[----:B--2---:R-:W-:Y:S05]  /*ab10*/  @P4 BRA `(.L_x_6) ;  /* 0x0000000400644947 */ /* 0x004fea0003800000 */
[----:B------:R-:W-:Y:S02]  /*ab20*/  USHF.R.U32.HI UR68, URZ, 0x4, UR7 ;  /* 0x00000004ff447899 */ /* 0x000fe40008011607 */
[----:B------:R-:W-:Y:S02]  /*ab30*/  UIADD3 UR15, UPT, UPT, UR7, 0x18000, URZ ;  /* 0x00018000070f7890 */ /* 0x000fe4000fffe0ff */
[----:B------:R-:W-:Y:S02]  /*ab40*/  USGXT.U32 UR68, UR68, 0xe ;  /* 0x0000000e4444789a */ /* 0x000fe40008000000 */
[----:B------:R-:W-:Y:S02]  /*ab50*/  USHF.R.U32.HI UR15, URZ, 0x4, UR15 ;  /* 0x00000004ff0f7899 */ /* 0x000fe4000801160f */
[----:B------:R-:W-:Y:S02]  /*ab60*/  UIADD3 UR74, UP1, UPT, UR68, 0x2, URZ ;  /* 0x00000002444a7890 */ /* 0x000fe4000ff3e0ff */
[----:B------:R-:W-:Y:S01]  /*ab70*/  USGXT.U32 UR72, UR15, 0xe ;  /* 0x0000000e0f48789a */ /* 0x000fe20008000000 */
[----:B------:R-:W-:Y:S01]  /*ab80*/  UMOV UR12, URZ ;  /* 0x000000ff000c7c82 */ /* 0x000fe20008000000 */
[----:B------:R-:W-:Y:S01]  /*ab90*/  UMOV UR13, URZ ;  /* 0x000000ff000d7c82 */ /* 0x000fe20008000000 */
[----:B------:R-:W-:-:S02]  /*aba0*/  UIADD3.X UR75, UPT, UPT, UR12, 0x40004040, URZ, UP1, !UPT ;  /* 0x400040400c4b7890 */ /* 0x000fc40008ffe4ff */
[----:B------:R-:W-:Y:S02]  /*abb0*/  UIADD3 UR26, UP1, UPT, UR72, 0x2, URZ ;  /* 0x00000002481a7890 */ /* 0x000fe4000ff3e0ff */
[----:B------:R-:W-:Y:S02]  /*abc0*/  UIADD3.64 UR18, UPT, UPT, UR74, 0x2, URZ ;  /* 0x000000024a127897 */ /* 0x000fe4000fffe0ff */
[----:B------:R-:W-:Y:S02]  /*abd0*/  UIADD3.X UR27, UPT, UPT, UR13, 0x40004040, URZ, UP1, !UPT ;  /* 0x400040400d1b7890 */ /* 0x000fe40008ffe4ff */
[----:B------:R-:W-:Y:S02]  /*abe0*/  UIADD3.64 UR64, UPT, UPT, UR74, 0x4, URZ ;  /* 0x000000044a407897 */ /* 0x000fe4000fffe0ff */
[----:B------:R-:W-:Y:S02]  /*abf0*/  UIADD3.64 UR24, UPT, UPT, UR26, 0x2, URZ ;  /* 0x000000021a187897 */ /* 0x000fe4000fffe0ff */
[----:B------:R-:W-:-:S02]  /*ac00*/  UIADD3.64 UR66, UPT, UPT, UR26, 0x4, URZ ;  /* 0x000000041a427897 */ /* 0x000fc4000fffe0ff */
[----:B------:R-:W-:Y:S02]  /*ac10*/  UIADD3.64 UR60, UPT, UPT, UR74, 0x1fe, URZ ;  /* 0x000001fe4a3c7897 */ /* 0x000fe4000fffe0ff */
[----:B------:R-:W-:Y:S01]  /*ac20*/  UIADD3.64 UR58, UPT, UPT, UR26, 0x1fe, URZ ;  /* 0x000001fe1a3a7897 */ /* 0x000fe2000fffe0ff */
[----:B------:R-:W-:Y:S01]  /*ac30*/  UMOV UR70, 0x0 ;  /* 0x0000000000467882 */ /* 0x000fe20000000000 */
[----:B------:R-:W-:Y:S01]  /*ac40*/  UMOV UR71, 0x4100910 ;  /* 0x0410091000477882 */ /* 0x000fe20000000000 */
[----:B------:R-:W-:Y:S01]  /*ac50*/  UIADD3.64 UR50, UPT, UPT, UR74, 0x200, URZ ;  /* 0x000002004a327897 */ /* 0x000fe2000fffe0ff */
[----:B------:R-:W-:Y:S01]  /*ac60*/  UMOV UR69, 0x40004040 ;  /* 0x4000404000457882 */ /* 0x000fe20000000000 */
[----:B------:R-:W-:Y:S01]  /*ac70*/  UMOV UR73, 0x40004040 ;  /* 0x4000404000497882 */ /* 0x000fe20000000000 */
[----:B------:R-:W-:Y:S01]  /*ac80*/  UIADD3.64 UR46, UPT, UPT, UR26, 0x200, URZ ;  /* 0x000002001a2e7897 */ /* 0x000fe2000fffe0ff */
[----:B------:R1:W-:Y:S01]  /*ac90*/  UTCHMMA gdesc[UR68], gdesc[UR72], tmem[UR8], tmem[UR70], idesc[UR71], !UPT ;  /* 0x00ff4648440075ea */ /* 0x0003e2000f800008 */
[----:B------:R-:W-:Y:S01]  /*aca0*/  UMOV UR30, 0x0 ;  /* 0x00000000001e7882 */ /* 0x000fe20000000000 */
[----:B------:R-:W-:Y:S01]  /*acb0*/  UMOV UR31, 0x4100910 ;  /* 0x04100910001f7882 */ /* 0x000fe20000000000 */
[----:B------:R-:W-:Y:S01]  /*acc0*/  UMOV UR76, 0x0 ;  /* 0x00000000004c7882 */ /* 0x000fe20000000000 */
[----:B------:R-:W-:Y:S01]  /*acd0*/  UMOV UR77, 0x4100910 ;  /* 0x04100910004d7882 */ /* 0x000fe20000000000 */
[----:B------:R-:W-:Y:S01]  /*ace0*/  UMOV UR62, 0x0 ;  /* 0x00000000003e7882 */ /* 0x000fe20000000000 */
[----:B------:R-:W-:Y:S01]  /*acf0*/  UMOV UR63, 0x4100910 ;  /* 0x04100910003f7882 */ /* 0x000fe20000000000 */
[----:B------:R-:W-:Y:S01]  /*ad00*/  UTCHMMA gdesc[UR74], gdesc[UR26], tmem[UR8], tmem[UR30], idesc[UR31], UPT ;  /* 0x00ff1e1a4a0075ea */ /* 0x000fe2000b800008 */
[----:B------:R-:W-:Y:S01]  /*ad10*/  UMOV UR54, 0x0 ;  /* 0x0000000000367882 */ /* 0x000fe20000000000 */
[----:B------:R-:W-:Y:S01]  /*ad20*/  UMOV UR55, 0x4100910 ;  /* 0x0410091000377882 */ /* 0x000fe20000000000 */
[----:B------:R-:W-:Y:S01]  /*ad30*/  UIADD3.64 UR36, UPT, UPT, UR74, 0x202, URZ ;  /* 0x000002024a247897 */ /* 0x000fe2000fffe0ff */
[----:B------:R-:W-:Y:S01]  /*ad40*/  UTCHMMA gdesc[UR18], gdesc[UR24], tmem[UR8], tmem[UR76], idesc[UR77], UPT ;  /* 0x00ff4c18120075ea */ /* 0x000fe2000b800008 */
[----:B-1----:R-:W-:Y:S01]  /*ad50*/  UIADD3.64 UR68, UPT, UPT, UR26, 0x202, URZ ;  /* 0x000002021a447897 */ /* 0x002fe2000fffe0ff */
[----:B------:R-:W-:Y:S01]  /*ad60*/  UTCHMMA gdesc[UR64], gdesc[UR66], tmem[UR8], tmem[UR62], idesc[UR63], UPT ;  /* 0x00ff3e42400075ea */ /* 0x000fe2000b800008 */
[----:B------:R-:W-:Y:S01]  /*ad70*/  UIADD3.64 UR56, UPT, UPT, UR74, 0x204, URZ ;  /* 0x000002044a387897 */ /* 0x000fe2000fffe0ff */
[----:B------:R1:W-:Y:S01]  /*ad80*/  UTCHMMA gdesc[UR60], gdesc[UR58], tmem[UR8], tmem[UR54], idesc[UR55], UPT ;  /* 0x00ff363a3c0075ea */ /* 0x0003e2000b800008 */
[----:B------:R-:W-:-:S02]  /*ad90*/  UIADD3.64 UR72, UPT, UPT, UR26, 0x204, URZ ;  /* 0x000002041a487897 */ /* 0x000fc4000fffe0ff */
[----:B------:R-:W-:Y:S02]  /*ada0*/  UIADD3.64 UR52, UPT, UPT, UR74, 0x3fe, URZ ;  /* 0x000003fe4a347897 */ /* 0x000fe4000fffe0ff */
[----:B------:R-:W-:Y:S01]  /*adb0*/  UIADD3.64 UR70, UPT, UPT, UR26, 0x3fe, URZ ;  /* 0x000003fe1a467897 */ /* 0x000fe2000fffe0ff */
[----:B------:R-:W-:Y:S01]  /*adc0*/  UMOV UR42, 0x0 ;  /* 0x00000000002a7882 */ /* 0x000fe20000000000 */
[----:B------:R-:W-:Y:S01]  /*add0*/  UMOV UR43, 0x4100910 ;  /* 0x04100910002b7882 */ /* 0x000fe20000000000 */
[----:B------:R-:W-:Y:S01]  /*ade0*/  UIADD3.64 UR48, UPT, UPT, UR74, 0x400, URZ ;  /* 0x000004004a307897 */ /* 0x000fe2000fffe0ff */
[----:B------:R2:W-:Y:S01]  /*adf0*/  UTCHMMA gdesc[UR50], gdesc[UR46], tmem[UR8], tmem[UR42], idesc[UR43], UPT ;  /* 0x00ff2a2e320075ea */ /* 0x0005e2000b800008 */
[----:B-1----:R-:W-:Y:S02]  /*ae00*/  UIADD3.64 UR54, UPT, UPT, UR26, 0x400, URZ ;  /* 0x000004001a367897 */ /* 0x002fe4000fffe0ff */
[----:B------:R-:W-:Y:S02]  /*ae10*/  UIADD3.64 UR44, UPT, UPT, UR74, 0x402, URZ ;  /* 0x000004024a2c7897 */ /* 0x000fe4000fffe0ff */
[----:B------:R-:W-:-:S02]  /*ae20*/  UIADD3.64 UR40, UPT, UPT, UR74, 0x404, URZ ;  /* 0x000004044a287897 */ /* 0x000fc4000fffe0ff */
[----:B------:R-:W-:Y:S02]  /*ae30*/  UIADD3.64 UR34, UPT, UPT, UR74, 0x5fe, URZ ;  /* 0x000005fe4a227897 */ /* 0x000fe4000fffe0ff */
[----:B------:R-:W-:Y:S02]  /*ae40*/  UIADD3.64 UR30, UPT, UPT, UR74, 0x600, URZ ;  /* 0x000006004a1e7897 */ /* 0x000fe4000fffe0ff */
[----:B------:R-:W-:Y:S02]  /*ae50*/  UIADD3.64 UR24, UPT, UPT, UR74, 0x602, URZ ;  /* 0x000006024a187897 */ /* 0x000fe4000fffe0ff */
[----:B------:R-:W-:Y:S02]  /*ae60*/  UIADD3.64 UR18, UPT, UPT, UR74, 0x604, URZ ;  /* 0x000006044a127897 */ /* 0x000fe4000fffe0ff */
[----:B------:R-:W-:Y:S02]  /*ae70*/  UIADD3.64 UR76, UPT, UPT, UR26, 0x402, URZ ;  /* 0x000004021a4c7897 */ /* 0x000fe4000fffe0ff */
[----:B------:R-:W-:-:S02]  /*ae80*/  UIADD3.64 UR74, UPT, UPT, UR26, 0x404, URZ ;  /* 0x000004041a4a7897 */ /* 0x000fc4000fffe0ff */
[----:B--2---:R-:W-:Y:S02]  /*ae90*/  UIADD3.64 UR46, UPT, UPT, UR26, 0x5fe, URZ ;  /* 0x000005fe1a2e7897 */ /* 0x004fe4000fffe0ff */
[----:B------:R-:W-:Y:S01]  /*aea0*/  UIADD3.64 UR42, UPT, UPT, UR26, 0x600, URZ ;  /* 0x000006001a2a7897 */ /* 0x000fe2000fffe0ff */
[----:B------:R-:W-:Y:S01]  /*aeb0*/  UMOV UR64, 0x0 ;  /* 0x0000000000407882 */ /* 0x000fe20000000000 */
[----:B------:R-:W-:Y:S01]  /*aec0*/  UMOV UR65, 0x4100910 ;  /* 0x0410091000417882 */ /* 0x000fe20000000000 */
[----:B------:R-:W-:Y:S01]  /*aed0*/  UMOV UR66, 0x0 ;  /* 0x0000000000427882 */ /* 0x000fe20000000000 */
[----:B------:R-:W-:Y:S01]  /*aee0*/  UMOV UR67, 0x4100910 ;  /* 0x0410091000437882 */ /* 0x000fe20000000000 */
[----:B------:R-:W-:Y:S01]  /*aef0*/  UIADD3.64 UR62, UPT, UPT, UR26, 0x602, URZ ;  /* 0x000006021a3e7897 */ /* 0x000fe2000fffe0ff */
[----:B------:R1:W-:Y:S01]  /*af00*/  UTCHMMA gdesc[UR36], gdesc[UR68], tmem[UR8], tmem[UR64], idesc[UR65], UPT ;  /* 0x00ff4044240075ea */ /* 0x0003e2000b800008 */
[----:B------:R-:W-:Y:S01]  /*af10*/  UIADD3.64 UR26, UPT, UPT, UR26, 0x604, URZ ;  /* 0x000006041a1a7897 */ /* 0x000fe2000fffe0ff */
[----:B------:R1:W-:Y:S01]  /*af20*/  UTCHMMA gdesc[UR56], gdesc[UR72], tmem[UR8], tmem[UR66], idesc[UR67], UPT ;  /* 0x00ff4248380075ea */ /* 0x0003e2000b800008 */
[----:B------:R-:W-:Y:S01]  /*af30*/  UMOV UR60, 0x0 ;  /* 0x00000000003c7882 */ /* 0x000fe20000000000 */
[----:B------:R-:W-:Y:S01]  /*af40*/  UMOV UR61, 0x4100910 ;  /* 0x04100910003d7882 */ /* 0x000fe20000000000 */
[----:B------:R-:W-:Y:S01]  /*af50*/  UMOV UR58, 0x0 ;  /* 0x00000000003a7882 */ /* 0x000fe20000000000 */
[----:B------:R-:W-:Y:S01]  /*af60*/  UMOV UR59, 0x4100910 ;  /* 0x04100910003b7882 */ /* 0x000fe20000000000 */
[----:B------:R1:W-:Y:S01]  /*af70*/  UTCHMMA gdesc[UR52], gdesc[UR70], tmem[UR8], tmem[UR60], idesc[UR61], UPT ;  /* 0x00ff3c46340075ea */ /* 0x0003e2000b800008 */
[----:B------:R1:W-:Y:S01]  /*af80*/  UTCHMMA gdesc[UR48], gdesc[UR54], tmem[UR8], tmem[UR58], idesc[UR59], UPT ;  /* 0x00ff3a36300075ea */ /* 0x0003e2000b800008 */
[----:B------:R-:W-:Y:S01]  /*af90*/  UMOV UR38, 0x0 ;  /* 0x0000000000267882 */ /* 0x000fe20000000000 */
[----:B------:R-:W-:Y:S01]  /*afa0*/  UMOV UR39, 0x4100910 ;  /* 0x0410091000277882 */ /* 0x000fe20000000000 */
[----:B------:R1:W-:Y:S01]  /*afb0*/  UTCHMMA gdesc[UR44], gdesc[UR76], tmem[UR8], tmem[UR64], idesc[UR65], UPT ;  /* 0x00ff404c2c0075ea */ /* 0x0003e2000b800008 */
[----:B------:R-:W-:Y:S01]  /*afc0*/  UMOV UR32, 0x0 ;  /* 0x0000000000207882 */ /* 0x000fe20000000000 */
[----:B------:R-:W-:Y:S01]  /*afd0*/  UMOV UR33, 0x4100910 ;  /* 0x0410091000217882 */ /* 0x000fe20000000000 */
[----:B------:R1:W-:Y:S01]  /*afe0*/  UTCHMMA gdesc[UR40], gdesc[UR74], tmem[UR8], tmem[UR66], idesc[UR67], UPT ;  /* 0x00ff424a280075ea */ /* 0x0003e2000b800008 */
[----:B------:R-:W-:Y:S01]  /*aff0*/  UMOV UR28, 0x0 ;  /* 0x00000000001c7882 */ /* 0x000fe20000000000 */
[----:B------:R-:W-:Y:S01]  /*b000*/  UMOV UR29, 0x4100910 ;  /* 0x04100910001d7882 */ /* 0x000fe20000000000 */
[----:B------:R-:W-:Y:S01]  /*b010*/  UMOV UR15, URZ ;  /* 0x000000ff000f7c82 */ /* 0x000fe20008000000 */
[----:B------:R1:W-:Y:S01]  /*b020*/  UTCHMMA gdesc[UR34], gdesc[UR46], tmem[UR8], tmem[UR38], idesc[UR39], UPT ;  /* 0x00ff262e220075ea */ /* 0x0003e2000b800008 */
[----:B------:R-:W-:Y:S01]  /*b030*/  UMOV UR20, 0x0 ;  /* 0x0000000000147882 */ /* 0x000fe20000000000 */
[----:B------:R-:W-:Y:S01]  /*b040*/  UMOV UR21, 0x4100910 ;  /* 0x0410091000157882 */ /* 0x000fe20000000000 */
[----:B------:R1:W-:Y:S01]  /*b050*/  UTCHMMA gdesc[UR30], gdesc[UR42], tmem[UR8], tmem[UR32], idesc[UR33], UPT ;  /* 0x00ff202a1e0075ea */ /* 0x0003e2000b800008 */
[----:B------:R-:W-:Y:S01]  /*b060*/  UMOV UR12, UR14 ;  /* 0x0000000e000c7c82 */ /* 0x000fe20008000000 */
[----:B------:R1:W-:Y:S01]  /*b070*/  UTCHMMA gdesc[UR24], gdesc[UR62], tmem[UR8], tmem[UR28], idesc[UR29], UPT ;  /* 0x00ff1c3e180075ea */ /* 0x0003e2000b800008 */
[----:B------:R1:W-:Y:S01]  /*b080*/  UTCHMMA gdesc[UR18], gdesc[UR26], tmem[UR8], tmem[UR20], idesc[UR21], UPT ;  /* 0x00ff141a120075ea */ /* 0x0003e2000b800008 */
[----:B------:R1:W-:Y:S01]  /*b090*/  UTCBAR [UR12], URZ ;  /* 0x000000ff0c0073e9 */ /* 0x0003e200080000ff */
[----:B------:R-:W-:Y:S01]  /*b0a0*/  NOP ;  /* 0x0000000000007918 */ /* 0x000fe20000000000 */
.L_x_6:
[----:B------:R-:W-:Y:S01]  /*b0b0*/  BAR.SYNC.DEFER_BLOCKING 0x0 ;  /* 0x0000000000007b1d */ /* 0x000fe20000010000 */
[----:B------:R-:W-:Y:S01]  /*b0c0*/  LOP3.LUT R19, R3, 0x20, RZ, 0xfc, !PT ;  /* 0x0000002003137812 */ /* 0x000fe200078efcff */
[----:B------:R-:W-:Y:S01]  /*b0d0*/  USHF.R.S32.HI UR15, URZ, 0x1f, UR5 ;  /* 0x0000001fff0f7899 */ /* 0x000fe20008011405 */
[-C--:B------:R-:W-:Y:S01]  /*b0e0*/  ISETP.GE.AND P4, PT, R66, R18.reuse, PT ;  /* 0x000000124200720c */ /* 0x080fe20003f86270 */
[----:B-1----:R-:W-:Y:S02]  /*b0f0*/  USHF.L.U32 UR12, UR5, 0x2, URZ ;  /* 0x00000002050c7899 */ /* 0x002fe400080006ff */
[----:B------:R-:W-:Y:S01]  /*b100*/  USHF.L.U64.HI UR13, UR5, 0x2, UR15 ;  /* 0x00000002050d7899 */ /* 0x000fe2000801020f */
[----:B------:R-:W2:Y:S04]  /*b110*/  LDL.LU.64 R146, [R1+0x158] ;  /* 0x0001580001927983 */ /* 0x000ea80000300a00 */
[----:B------:R-:W3:Y:S04]  /*b120*/  LDL.LU.64 R126, [R1+0x118] ;  /* 0x00011800017e7983 */ /* 0x000ee80000300a00 */
[----:B------:R-:W-:Y:S01]  /*b130*/  @!PT LDS RZ, [RZ] ;  /* 0x00000000fffff984 */ /* 0x000fe20000000800 */
[----:B------:R-:W-:Y:S01]  /*b140*/  @!PT LDS RZ, [RZ] ;  /* 0x00000000fffff984 */ /* 0x000fe20000000800 */
[----:B------:R-:W-:Y:S01]  /*b150*/  @!PT LDS RZ, [RZ] ;  /* 0x00000000fffff984 */ /* 0x000fe20000000800 */
[----:B------:R1:W-:Y:S04]  /*b160*/  LDGSTS.E [R83+0x10000], desc[UR22][R60.64], P5 ;  /* 0x100000003c537fae */ /* 0x0003e8000a9a1016 */
[----:B------:R4:W-:Y:S01]  /*b170*/  LDGSTS.E [R83+0x10008], desc[UR22][R62.64], P3 ;  /* 0x100080003e537fae */ /* 0x0009e200099a1016 */
[----:B------:R-:W-:-:S02]  /*b180*/  ISETP.GE.AND P3, PT, R19, R18, PT ;  /* 0x000000121300720c */ /* 0x000fc40003f66270 */
[----:B------:R-:W-:-:S04]  /*b190*/  SEL R19, RZ, 0x4, P4 ;  /* 0x00000004ff137807 */ /* 0x000fc80002000000 */
[----:B------:R-:W-:Y:S02]  /*b1a0*/  SEL R19, R19, RZ, P1 ;  /* 0x000000ff13137207 */ /* 0x000fe40000800000 */
[----:B-1----:R-:W-:Y:S02]  /*b1b0*/  SEL R60, RZ, 0x4, P3 ;  /* 0x00000004ff3c7807 */ /* 0x002fe40001800000 */
[----:B------:R-:W-:Y:S02]  /*b1c0*/  ISETP.NE.U32.AND P4, PT, R19, RZ, PT ;  /* 0x000000ff1300720c */ /* 0x000fe40003f85070 */
[----:B------:R-:W-:-:S04]  /*b1d0*/  SEL R60, R60, RZ, P1 ;  /* 0x000000ff3c3c7207 */ /* 0x000fc80000800000 */
[----:B------:R-:W-:Y:S02]  /*b1e0*/  ISETP.NE.U32.AND P3, PT, R60, RZ, PT ;  /* 0x000000ff3c00720c */ /* 0x000fe40003f65070 */
[----:B------:R-:W-:-:S04]  /*b1f0*/  IADD3 R60, P5, PT, R104, UR10, RZ ;  /* 0x0000000a683c7c10 */ /* 0x000fc8000ffbe0ff */
[----:B------:R-:W-:Y:S02]  /*b200*/  IADD3.X R61, PT, PT, R105, UR11, RZ, P5, !PT ;  /* 0x0000000b693d7c10 */ /* 0x000fe4000affe4ff */
[----:B----4-:R-:W-:-:S04]  /*b210*/  IADD3 R62, P5, PT, R102, UR10, RZ ;  /* 0x0000000a663e7c10 */ /* 0x010fc8000ffbe0ff */
[----:B------:R-:W-:Y:S01]  /*b220*/  IADD3.X R63, PT, PT, R103, UR11, RZ, P5, !PT ;  /* 0x0000000b673f7c10 */ /* 0x000fe2000affe4ff */
[----:B------:R1:W-:Y:S01]  /*b230*/  LDGSTS.E [R83+0x12000], desc[UR22][R60.64], P3 ;  /* 0x120000003c537fae */ /* 0x0003e200099a1016 */
[----:B------:R-:W-:-:S03]  /*b240*/  ISETP.GE.AND P3, PT, R67, R18, PT ;  /* 0x000000124300720c */ /* 0x000fc60003f66270 */
[----:B------:R4:W-:Y:S01]  /*b250*/  LDGSTS.E [R83+0x12008], desc[UR22][R62.64], P4 ;  /* 0x120080003e537fae */ /* 0x0009e2000a1a1016 */
[----:B------:R-:W-:-:S04]  /*b260*/  ISETP.GE.AND P4, PT, R68, R18, PT ;  /* 0x000000124400720c */ /* 0x000fc80003f86270 */
[----:B------:R-:W-:Y:S02]  /*b270*/  SEL R19, RZ, 0x4, P4 ;  /* 0x00000004ff137807 */ /* 0x000fe40002000000 */
[----:B-1----:R-:W-:Y:S02]  /*b280*/  SEL R60, RZ, 0x4, P3 ;  /* 0x00000004ff3c7807 */ /* 0x002fe40001800000 */
[----:B------:R-:W-:Y:S02]  /*b290*/  SEL R19, R19, RZ, P1 ;  /* 0x000000ff13137207 */ /* 0x000fe40000800000 */
[----:B------:R-:W-:Y:S02]  /*b2a0*/  SEL R60, R60, RZ, P1 ;  /* 0x000000ff3c3c7207 */ /* 0x000fe40000800000 */
[----:B------:R-:W-:Y:S02]  /*b2b0*/  ISETP.NE.U32.AND P4, PT, R19, RZ, PT ;  /* 0x000000ff1300720c */ /* 0x000fe40003f85070 */
[----:B------:R-:W-:-:S02]  /*b2c0*/  ISETP.NE.U32.AND P3, PT, R60, RZ, PT ;  /* 0x000000ff3c00720c */ /* 0x000fc40003f65070 */
[----:B------:R-:W-:-:S04]  /*b2d0*/  IADD3 R60, P5, PT, R76, UR10, RZ ;  /* 0x0000000a4c3c7c10 */ /* 0x000fc8000ffbe0ff */
[----:B------:R-:W-:Y:S02]  /*b2e0*/  IADD3.X R61, PT, PT, R77, UR11, RZ, P5, !PT ;  /* 0x0000000b4d3d7c10 */ /* 0x000fe4000affe4ff */
[----:B----4-:R-:W-:-:S04]  /*b2f0*/  IADD3 R62, P5, PT, R74, UR10, RZ ;  /* 0x0000000a4a3e7c10 */ /* 0x010fc8000ffbe0ff */
[----:B------:R-:W-:Y:S01]  /*b300*/  IADD3.X R63, PT, PT, R75, UR11, RZ, P5, !PT ;  /* 0x0000000b4b3f7c10 */ /* 0x000fe2000affe4ff */
[----:B------:R1:W-:Y:S01]  /*b310*/  LDGSTS.E [R83+0x14000], desc[UR22][R60.64], P3 ;  /* 0x140000003c537fae */ /* 0x0003e200099a1016 */
[-C--:B------:R-:W-:Y:S02]  /*b320*/  ISETP.GE.AND P3, PT, R69, R18.reuse, PT ;  /* 0x000000124500720c */ /* 0x080fe40003f66270 */
[----:B------:R-:W-:Y:S01]  /*b330*/  IADD3 R48, P5, PT, R48, UR10, RZ ;  /* 0x0000000a30307c10 */ /* 0x000fe2000ffbe0ff */
[----:B------:R-:W-:Y:S01]  /*b340*/  LDGSTS.E [R83+0x14008], desc[UR22][R62.64], P4 ;  /* 0x140080003e537fae */ /* 0x000fe2000a1a1016 */
[----:B------:R-:W-:Y:S02]  /*b350*/  ISETP.GE.AND P4, PT, R82, R18, PT ;  /* 0x000000125200720c */ /* 0x000fe40003f86270 */
[----:B------:R-:W-:Y:S02]  /*b360*/  IADD3.X R49, PT, PT, R49, UR11, RZ, P5, !PT ;  /* 0x0000000b31317c10 */ /* 0x000fe4000affe4ff */
[----:B------:R-:W-:-:S02]  /*b370*/  SEL R19, RZ, 0x4, P4 ;  /* 0x00000004ff137807 */ /* 0x000fc40002000000 */
[----:B------:R-:W-:Y:S02]  /*b380*/  IADD3 R46, P5, PT, R46, UR10, RZ ;  /* 0x0000000a2e2e7c10 */ /* 0x000fe4000ffbe0ff */
[----:B-1----:R-:W-:Y:S02]  /*b390*/  SEL R60, RZ, 0x4, P3 ;  /* 0x00000004ff3c7807 */ /* 0x002fe40001800000 */
[----:B------:R-:W-:Y:S02]  /*b3a0*/  SEL R19, R19, RZ, P1 ;  /* 0x000000ff13137207 */ /* 0x000fe40000800000 */
[----:B------:R-:W-:Y:S02]  /*b3b0*/  SEL R60, R60, RZ, P1 ;  /* 0x000000ff3c3c7207 */ /* 0x000fe40000800000 */
[----:B------:R-:W-:Y:S02]  /*b3c0*/  ISETP.NE.U32.AND P4, PT, R19, RZ, PT ;  /* 0x000000ff1300720c */ /* 0x000fe40003f85070 */
[----:B------:R-:W-:-:S02]  /*b3d0*/  ISETP.NE.U32.AND P3, PT, R60, RZ, PT ;  /* 0x000000ff3c00720c */ /* 0x000fc40003f65070 */
[----:B------:R-:W-:-:S11]  /*b3e0*/  IADD3.X R47, PT, PT, R47, UR11, RZ, P5, !PT ;  /* 0x0000000b2f2f7c10 */ /* 0x000fd6000affe4ff */
[----:B------:R-:W-:Y:S01]  /*b3f0*/  LDGSTS.E [R83+0x16000], desc[UR22][R48.64], P3 ;  /* 0x1600000030537fae */ /* 0x000fe200099a1016 */
[----:B------:R-:W-:-:S03]  /*b400*/  ISETP.GE.AND P3, PT, R86, R18, PT ;  /* 0x000000125600720c */ /* 0x000fc60003f66270 */
[----:B------:R1:W-:Y:S01]  /*b410*/  LDGSTS.E [R83+0x16008], desc[UR22][R46.64], P4 ;  /* 0x160080002e537fae */ /* 0x0003e2000a1a1016 */
[----:B------:R-:W-:-:S04]  /*b420*/  SEL R19, RZ, 0x4, P3 ;  /* 0x00000004ff137807 */ /* 0x000fc80001800000 */
[----:B------:R-:W-:-:S04]  /*b430*/  SEL R19, R19, RZ, P1 ;  /* 0x000000ff13137207 */ /* 0x000fc80000800000 */
[----:B------:R-:W-:Y:S02]  /*b440*/  ISETP.NE.U32.AND P3, PT, R19, RZ, PT ;  /* 0x000000ff1300720c */ /* 0x000fe40003f65070 */
[----:B-1----:R-:W-:-:S04]  /*b450*/  IADD3 R46, P4, PT, R84, UR10, RZ ;  /* 0x0000000a542e7c10 */ /* 0x002fc8000ff9e0ff */
[----:B------:R-:W-:Y:S02]  /*b460*/  IADD3.X R47, PT, PT, R85, UR11, RZ, P4, !PT ;  /* 0x0000000b552f7c10 */ /* 0x000fe4000a7fe4ff */
[----:B------:R-:W-:-:S05]  /*b470*/  ISETP.GE.AND P4, PT, R90, R18, PT ;  /* 0x000000125a00720c */ /* 0x000fca0003f86270 */
[----:B------:R1:W-:Y:S01]  /*b480*/  LDGSTS.E [R243+0x10000], desc[UR22][R46.64], P3 ;  /* 0x100000002ef37fae */ /* 0x0003e200099a1016 */
[----:B------:R-:W-:Y:S02]  /*b490*/  ISETP.GE.AND P3, PT, R87, R18, PT ;  /* 0x000000125700720c */ /* 0x000fe40003f66270 */
[----:B------:R-:W-:-:S04]  /*b4a0*/  SEL R19, RZ, 0x4, P4 ;  /* 0x00000004ff137807 */ /* 0x000fc80002000000 */
[----:B------:R-:W-:-:S04]  /*b4b0*/  SEL R19, R19, RZ, P1 ;  /* 0x000000ff13137207 */ /* 0x000fc80000800000 */
[----:B------:R-:W-:Y:S02]  /*b4c0*/  ISETP.NE.U32.AND P4, PT, R19, RZ, PT ;  /* 0x000000ff1300720c */ /* 0x000fe40003f85070 */
[----:B-1----:R-:W-:-:S04]  /*b4d0*/  SEL R46, RZ, 0x4, P3 ;  /* 0x00000004ff2e7807 */ /* 0x002fc80001800000 */
[----:B------:R-:W-:-:S04]  /*b4e0*/  SEL R46, R46, RZ, P1 ;  /* 0x000000ff2e2e7207 */ /* 0x000fc80000800000 */
[----:B------:R-:W-:Y:S02]  /*b4f0*/  ISETP.NE.U32.AND P3, PT, R46, RZ, PT ;  /* 0x000000ff2e00720c */ /* 0x000fe40003f65070 */
[----:B------:R-:W-:-:S04]  /*b500*/  IADD3 R46, P5, PT, R88, UR10, RZ ;  /* 0x0000000a582e7c10 */ /* 0x000fc8000ffbe0ff */
[----:B------:R-:W-:Y:S02]  /*b510*/  IADD3.X R47, PT, PT, R89, UR11, RZ, P5, !PT ;  /* 0x0000000b592f7c10 */ /* 0x000fe4000affe4ff */
[----:B------:R-:W-:-:S04]  /*b520*/  IADD3 R48, P5, PT, R100, UR10, RZ ;  /* 0x0000000a64307c10 */ /* 0x000fc8000ffbe0ff */
        /* <DEDUP_REMOVED lines=15> */
[----:B------:R-:W-:Y:S01]  /*b620*/  LDGSTS.E [R243+0x12008], desc[UR22][R46.64], P3 ;  /* 0x120080002ef37fae */ /* 0x000fe200099a1016 */
[----:B------:R-:W-:Y:S02]  /*b630*/  IADD3 R212, P5, PT, R164, UR12, RZ ;  /* 0x0000000ca4d47c10 */ /* 0x000fe4000ffbe0ff */
[----:B------:R-:W-:Y:S01]  /*b640*/  ISETP.GE.AND P3, PT, R93, R18, PT ;  /* 0x000000125d00720c */ /* 0x000fe20003f66270 */
[----:B------:R1:W-:Y:S01]  /*b650*/  LDGSTS.E [R243+0x14000], desc[UR22][R48.64], P4 ;  /* 0x1400000030f37fae */ /* 0x0003e2000a1a1016 */
[----:B------:R-:W-:Y:S02]  /*b660*/  IADD3 R248, P4, PT, R132, UR12, RZ ;  /* 0x0000000c84f87c10 */ /* 0x000fe4000ff9e0ff */
[----:B------:R-:W-:Y:S02]  /*b670*/  IADD3.X R213, PT, PT, R165, UR13, RZ, P5, !PT ;  /* 0x0000000da5d57c10 */ /* 0x000fe4000affe4ff */
[----:B------:R-:W-:-:S02]  /*b680*/  IADD3.X R249, PT, PT, R133, UR13, RZ, P4, !PT ;  /* 0x0000000d85f97c10 */ /* 0x000fc4000a7fe4ff */
[----:B------:R-:W4:Y:S01]  /*b690*/  LDL.LU.64 R132, [R1+0x110] ;  /* 0x0001100001847983 */ /* 0x000f220000300a00 */
[----:B------:R-:W-:Y:S02]  /*b6a0*/  IADD3 R228, P4, PT, R148, UR12, RZ ;  /* 0x0000000c94e47c10 */ /* 0x000fe4000ff9e0ff */
[----:B------:R-:W-:Y:S01]  /*b6b0*/  IADD3 R196, P5, PT, R196, UR12, RZ ;  /* 0x0000000cc4c47c10 */ /* 0x000fe2000ffbe0ff */
[----:B------:R-:W4:Y:S01]  /*b6c0*/  LDL.LU.64 R160, [R1+0xb8] ;  /* 0x0000b80001a07983 */ /* 0x000f220000300a00 */
[----:B------:R-:W-:Y:S02]  /*b6d0*/  IADD3.X R229, PT, PT, R149, UR13, RZ, P4, !PT ;  /* 0x0000000d95e57c10 */ /* 0x000fe4000a7fe4ff */
[----:B------:R-:W-:Y:S01]  /*b6e0*/  IADD3 R198, P4, PT, R180, UR12, RZ ;  /* 0x0000000cb4c67c10 */ /* 0x000fe2000ff9e0ff */
[----:B------:R-:W4:Y:S01]  /*b6f0*/  LDL.LU.64 R156, [R1+0xb0] ;  /* 0x0000b000019c7983 */ /* 0x000f220000300a00 */
[----:B------:R-:W-:Y:S02]  /*b700*/  IADD3.X R197, PT, PT, R197, UR13, RZ, P5, !PT ;  /* 0x0000000dc5c57c10 */ /* 0x000fe4000affe4ff */
[----:B------:R-:W-:Y:S01]  /*b710*/  IADD3.X R199, PT, PT, R181, UR13, RZ, P4, !PT ;  /* 0x0000000db5c77c10 */ /* 0x000fe2000a7fe4ff */
[----:B------:R-:W4:Y:S01]  /*b720*/  LDL.LU.64 R158, [R1+0x20] ;  /* 0x00002000019e7983 */ /* 0x000f220000300a00 */
[----:B-1----:R-:W-:-:S02]  /*b730*/  IADD3 R48, P5, PT, R54, UR12, RZ ;  /* 0x0000000c36307c10 */ /* 0x002fc4000ffbe0ff */
[----:B------:R-:W-:Y:S01]  /*b740*/  IADD3 R52, P4, PT, R52, UR12, RZ ;  /* 0x0000000c34347c10 */ /* 0x000fe2000ff9e0ff */
[----:B------:R-:W4:Y:S01]  /*b750*/  LDL.LU.64 R162, [R1+0x18] ;  /* 0x0000180001a27983 */ /* 0x000f220000300a00 */
[----:B------:R-:W-:Y:S02]  /*b760*/  IADD3.X R49, PT, PT, R55, UR13, RZ, P5, !PT ;  /* 0x0000000d37317c10 */ /* 0x000fe4000affe4ff */
[----:B------:R-:W-:Y:S01]  /*b770*/  IADD3.X R53, PT, PT, R53, UR13, RZ, P4, !PT ;  /* 0x0000000d35357c10 */ /* 0x000fe2000a7fe4ff */
[----:B------:R-:W4:Y:S01]  /*b780*/  LDL.LU.64 R140, [R1+0x178] ;  /* 0x00017800018c7983 */ /* 0x000f220000300a00 */
[----:B------:R-:W-:Y:S02]  /*b790*/  IADD3 R46, P5, PT, R56, UR12, RZ ;  /* 0x0000000c382e7c10 */ /* 0x000fe4000ffbe0ff */
[----:B------:R-:W-:Y:S01]  /*b7a0*/  IADD3 R54, P4, PT, R134, UR12, RZ ;  /* 0x0000000c86367c10 */ /* 0x000fe2000ff9e0ff */
[----:B------:R-:W4:Y:S01]  /*b7b0*/  LDL.LU.64 R144, [R1+0x170] ;  /* 0x0001700001907983 */ /* 0x000f220000300a00 */
[----:B------:R-:W-:-:S02]  /*b7c0*/  IADD3.X R47, PT, PT, R57, UR13, RZ, P5, !PT ;  /* 0x0000000d392f7c10 */ /* 0x000fc4000affe4ff */
[----:B------:R-:W-:Y:S01]  /*b7d0*/  IADD3.X R55, PT, PT, R135, UR13, RZ, P4, !PT ;  /* 0x0000000d87377c10 */ /* 0x000fe2000a7fe4ff */
[----:B------:R-:W4:Y:S01]  /*b7e0*/  LDL.LU.64 R142, [R1+0x138] ;  /* 0x00013800018e7983 */ /* 0x000f220000300a00 */
[----:B------:R-:W-:Y:S02]  /*b7f0*/  IADD3 R68, P5, PT, R166, UR12, RZ ;  /* 0x0000000ca6447c10 */ /* 0x000fe4000ffbe0ff */
[----:B------:R-:W-:Y:S01]  /*b800*/  IADD3 R56, P4, PT, R150, UR12, RZ ;  /* 0x0000000c96387c10 */ /* 0x000fe2000ff9e0ff */
[----:B------:R-:W4:Y:S01]  /*b810*/  LDL.LU.64 R148, [R1+0x130] ;  /* 0x0001300001947983 */ /* 0x000f220000300a00 */
[----:B------:R-:W-:Y:S02]  /*b820*/  IADD3.X R69, PT, PT, R167, UR13, RZ, P5, !PT ;  /* 0x0000000da7457c10 */ /* 0x000fe4000affe4ff */
[----:B------:R-:W-:Y:S02]  /*b830*/  IADD3.X R57, PT, PT, R151, UR13, RZ, P4, !PT ;  /* 0x0000000d97397c10 */ /* 0x000fe4000a7fe4ff */
[----:B------:R-:W-:-:S02]  /*b840*/  IADD3 R64, P5, PT, R58, UR12, RZ ;  /* 0x0000000c3a407c10 */ /* 0x000fc4000ffbe0ff */
[----:B------:R-:W-:Y:S02]  /*b850*/  IADD3 R66, P4, PT, R182, UR12, RZ ;  /* 0x0000000cb6427c10 */ /* 0x000fe4000ff9e0ff */
[----:B------:R-:W-:Y:S02]  /*b860*/  IADD3.X R65, PT, PT, R59, UR13, RZ, P5, !PT ;  /* 0x0000000d3b417c10 */ /* 0x000fe4000affe4ff */
[----:B------:R-:W-:Y:S02]  /*b870*/  IADD3.X R67, PT, PT, R183, UR13, RZ, P4, !PT ;  /* 0x0000000db7437c10 */ /* 0x000fe4000a7fe4ff */
[----:B------:R-:W-:Y:S02]  /*b880*/  IADD3 R60, P5, PT, R230, UR12, RZ ;  /* 0x0000000ce63c7c10 */ /* 0x000fe4000ffbe0ff */
[----:B------:R-:W-:Y:S02]  /*b890*/  IADD3 R62, P4, PT, R214, UR12, RZ ;  /* 0x0000000cd63e7c10 */ /* 0x000fe4000ff9e0ff */
[----:B------:R-:W-:-:S02]  /*b8a0*/  IADD3.X R61, PT, PT, R231, UR13, RZ, P5, !PT ;  /* 0x0000000de73d7c10 */ /* 0x000fc4000affe4ff */
[----:B------:R-:W-:Y:S02]  /*b8b0*/  IADD3.X R63, PT, PT, R215, UR13, RZ, P4, !PT ;  /* 0x0000000dd73f7c10 */ /* 0x000fe4000a7fe4ff */
[----:B------:R-:W-:Y:S02]  /*b8c0*/  IADD3 R58, P5, PT, R80, UR12, RZ ;  /* 0x0000000c503a7c10 */ /* 0x000fe4000ffbe0ff */
[----:B------:R-:W-:Y:S02]  /*b8d0*/  IADD3 R72, P4, PT, R136, UR12, RZ ;  /* 0x0000000c88487c10 */ /* 0x000fe4000ff9e0ff */
        /* <DEDUP_REMOVED lines=33> */
[----:B------:R-:W-:Y:S02]  /*baf0*/  IADD3 R98, P4, PT, R106, UR10, RZ ;  /* 0x0000000a6a627c10 */ /* 0x000fe4000ff9e0ff */
[----:B------:R-:W-:Y:S02]  /*bb00*/  IADD3.X R103, PT, PT, R109, UR11, RZ, P5, !PT ;  /* 0x0000000b6d677c10 */ /* 0x000fe4000affe4ff */
[----:B------:R-:W-:Y:S02]  /*bb10*/  IADD3 R96, P5, PT, R96, UR10, RZ ;  /* 0x0000000a60607c10 */ /* 0x000fe4000ffbe0ff */
[----:B------:R-:W-:Y:S02]  /*bb20*/  IADD3.X R99, PT, PT, R107, UR11, RZ, P4, !PT ;  /* 0x0000000b6b637c10 */ /* 0x000fe4000a7fe4ff */
        /* <DEDUP_REMOVED lines=24> */
[----:B--2---:R-:W-:Y:S02]  /*bcb0*/  IADD3 R122, P4, PT, R146, UR10, RZ ;  /* 0x0000000a927a7c10 */ /* 0x004fe4000ff9e0ff */
[----:B------:R-:W-:-:S02]  /*bcc0*/  IADD3.X R119, PT, PT, R131, UR11, RZ, P5, !PT ;  /* 0x0000000b83777c10 */ /* 0x000fc4000affe4ff */
[----:B---3--:R-:W-:Y:S02]  /*bcd0*/  IADD3 R124, P5, PT, R126, UR10, RZ ;  /* 0x0000000a7e7c7c10 */ /* 0x008fe4000ffbe0ff */
[----:B------:R-:W-:Y:S02]  /*bce0*/  IADD3.X R123, PT, PT, R147, UR11, RZ, P4, !PT ;  /* 0x0000000b937b7c10 */ /* 0x000fe4000a7fe4ff */
[----:B------:R-:W-:Y:S01]  /*bcf0*/  IADD3.X R125, PT, PT, R127, UR11, RZ, P5, !PT ;  /* 0x0000000b7f7d7c10 */ /* 0x000fe2000affe4ff */
[----:B------:R-:W2:Y:S01]  /*bd00*/  LDL.LU.64 R146, [R1+0xf8] ;  /* 0x0000f80001927983 */ /* 0x000ea20000300a00 */
[----:B------:R-:W-:-:S03]  /*bd10*/  SEL R19, RZ, 0x4, P3 ;  /* 0x00000004ff137807 */ /* 0x000fc60001800000 */
[----:B------:R-:W3:Y:S01]  /*bd20*/  LDL.LU.64 R152, [R1+0xf0] ;  /* 0x0000f00001987983 */ /* 0x000ee20000300a00 */
[----:B------:R-:W-:-:S03]  /*bd30*/  SEL R19, R19, RZ, P1 ;  /* 0x000000ff13137207 */ /* 0x000fc60000800000 */
[----:B------:R-:W3:Y:S01]  /*bd40*/  LDL.LU.64 R150, [R1+0x90] ;  /* 0x0000900001967983 */ /* 0x000ee20000300a00 */
[----:B------:R-:W-:-:S03]  /*bd50*/  ISETP.NE.U32.AND P3, PT, R19, RZ, PT ;  /* 0x000000ff1300720c */ /* 0x000fc60003f65070 */
[----:B------:R-:W3:Y:S01]  /*bd60*/  LDL.LU.64 R216, [R1+0x88] ;  /* 0x0000880001d87983 */ /* 0x000ee20000300a00 */
[----:B------:R-:W-:-:S09]  /*bd70*/  LOP3.LUT R247, R3, 0x64, RZ, 0xfc, !PT ;  /* 0x0000006403f77812 */ /* 0x000fd200078efcff */
[----:B------:R1:W-:Y:S01]  /*bd80*/  LDGSTS.E [R243+0x14008], desc[UR22][R70.64], P3 ;  /* 0x1400800046f37fae */ /* 0x0003e200099a1016 */
[----:B----4-:R-:W-:-:S04]  /*bd90*/  IADD3 R126, P4, PT, R132, UR10, RZ ;  /* 0x0000000a847e7c10 */ /* 0x010fc8000ff9e0ff */
[----:B------:R-:W-:Y:S02]  /*bda0*/  IADD3.X R127, PT, PT, R133, UR11, RZ, P4, !PT ;  /* 0x0000000b857f7c10 */ /* 0x000fe4000a7fe4ff */
[----:B------:R-:W-:Y:S02]  /*bdb0*/  IADD3 R130, P4, PT, R156, UR10, RZ ;  /* 0x0000000a9c827c10 */ /* 0x000fe4000ff9e0ff */
[----:B------:R-:W-:Y:S02]  /*bdc0*/  IADD3 R128, P5, PT, R160, UR10, RZ ;  /* 0x0000000aa0807c10 */ /* 0x000fe4000ffbe0ff */
[----:B------:R-:W-:Y:S02]  /*bdd0*/  IADD3.X R131, PT, PT, R157, UR11, RZ, P4, !PT ;  /* 0x0000000b9d837c10 */ /* 0x000fe4000a7fe4ff */
[----:B------:R-:W4:Y:S01]  /*bde0*/  LDL.LU.64 R156, [R1+0x188] ;  /* 0x00018800019c7983 */ /* 0x000f220000300a00 */
[----:B------:R-:W-:Y:S02]  /*bdf0*/  IADD3.X R129, PT, PT, R161, UR11, RZ, P5, !PT ;  /* 0x0000000ba1817c10 */ /* 0x000fe4000affe4ff */
[----:B------:R-:W-:Y:S01]  /*be00*/  IADD3 R132, P5, PT, R158, UR10, RZ ;  /* 0x0000000a9e847c10 */ /* 0x000fe2000ffbe0ff */
[----:B------:R-:W4:Y:S03]  /*be10*/  LDL.LU.64 R160, [R1+0x180] ;  /* 0x0001800001a07983 */ /* 0x000f260000300a00 */
[----:B------:R-:W-:-:S02]  /*be20*/  IADD3.X R133, PT, PT, R159, UR11, RZ, P5, !PT ;  /* 0x0000000b9f857c10 */ /* 0x000fc4000affe4ff */
[----:B------:R-:W4:Y:S01]  /*be30*/  LDL.LU.64 R158, [R1+0x150] ;  /* 0x00015000019e7983 */ /* 0x000f220000300a00 */
[----:B------:R-:W-:-:S03]  /*be40*/  IADD3 R134, P5, PT, R162, UR10, RZ ;  /* 0x0000000aa2867c10 */ /* 0x000fc6000ffbe0ff */
[----:B------:R-:W4:Y:S01]  /*be50*/  LDL.LU.64 R164, [R1+0x148] ;  /* 0x0001480001a47983 */ /* 0x000f220000300a00 */
[----:B------:R-:W-:-:S03]  /*be60*/  IADD3.X R135, PT, PT, R163, UR11, RZ, P5, !PT ;  /* 0x0000000ba3877c10 */ /* 0x000fc6000affe4ff */
[----:B------:R-:W4:Y:S04]  /*be70*/  LDL.LU.64 R162, [R1+0x108] ;  /* 0x0001080001a27983 */ /* 0x000f280000300a00 */
[----:B------:R-:W4:Y:S04]  /*be80*/  LDL.LU.64 R168, [R1+0x100] ;  /* 0x0001000001a87983 */ /* 0x000f280000300a00 */
[----:B------:R-:W4:Y:S04]  /*be90*/  LDL.LU.64 R166, [R1+0xa8] ;  /* 0x0000a80001a67983 */ /* 0x000f280000300a00 */
[----:B------:R-:W4:Y:S04]  /*bea0*/  LDL.LU.64 R200, [R1+0xa0] ;  /* 0x0000a00001c87983 */ /* 0x000f280000300a00 */
[----:B------:R-:W4:Y:S04]  /*beb0*/  LDL.LU.64 R180, [R1+0x198] ;  /* 0x0001980001b47983 */ /* 0x000f280000300a00 */
[----:B------:R-:W4:Y:S04]  /*bec0*/  LDL.LU.64 R184, [R1+0x190] ;  /* 0x0001900001b87983 */ /* 0x000f280000300a00 */
[----:B------:R-:W4:Y:S04]  /*bed0*/  LDL.LU.64 R182, [R1+0x168] ;  /* 0x0001680001b67983 */ /* 0x000f280000300a00 */
[----:B------:R-:W4:Y:S04]  /*bee0*/  LDL.LU.64 R230, [R1+0xc8] ;  /* 0x0000c80001e67983 */ /* 0x000f280000300a00 */
[----:B------:R-:W4:Y:S01]  /*bef0*/  LDL.LU.64 R214, [R1+0xc0] ;  /* 0x0000c00001d67983 */ /* 0x000f220000300a00 */
[----:B------:R-:W-:-:S04]  /*bf00*/  IADD3 R136, P4, PT, R140, UR10, RZ ;  /* 0x0000000a8c887c10 */ /* 0x000fc8000ff9e0ff */
[----:B------:R-:W-:Y:S02]  /*bf10*/  IADD3.X R137, PT, PT, R141, UR11, RZ, P4, !PT ;  /* 0x0000000b8d897c10 */ /* 0x000fe4000a7fe4ff */
[----:B------:R-:W-:Y:S02]  /*bf20*/  IADD3 R138, P4, PT, R144, UR10, RZ ;  /* 0x0000000a908a7c10 */ /* 0x000fe4000ff9e0ff */
[----:B------:R-:W-:Y:S02]  /*bf30*/  IADD3 R140, P5, PT, R142, UR10, RZ ;  /* 0x0000000a8e8c7c10 */ /* 0x000fe4000ffbe0ff */
[----:B------:R-:W-:Y:S02]  /*bf40*/  IADD3.X R139, PT, PT, R145, UR11, RZ, P4, !PT ;  /* 0x0000000b918b7c10 */ /* 0x000fe4000a7fe4ff */
[----:B------:R-:W-:Y:S02]  /*bf50*/  IADD3 R142, P4, PT, R148, UR10, RZ ;  /* 0x0000000a948e7c10 */ /* 0x000fe4000ff9e0ff */
[----:B------:R-:W-:-:S02]  /*bf60*/  IADD3.X R141, PT, PT, R143, UR11, RZ, P5, !PT ;  /* 0x0000000b8f8d7c10 */ /* 0x000fc4000affe4ff */
[----:B------:R-:W-:Y:S02]  /*bf70*/  IADD3.X R143, PT, PT, R149, UR11, RZ, P4, !PT ;  /* 0x0000000b958f7c10 */ /* 0x000fe4000a7fe4ff */
[----:B--2---:R-:W-:Y:S02]  /*bf80*/  IADD3 R144, P5, PT, R146, UR10, RZ ;  /* 0x0000000a92907c10 */ /* 0x004fe4000ffbe0ff */
[----:B---3--:R-:W-:Y:S02]  /*bf90*/  IADD3 R146, P4, PT, R152, UR10, RZ ;  /* 0x0000000a98927c10 */ /* 0x008fe4000ff9e0ff */
[----:B------:R-:W-:Y:S02]  /*bfa0*/  IADD3.X R145, PT, PT, R147, UR11, RZ, P5, !PT ;  /* 0x0000000b93917c10 */ /* 0x000fe4000affe4ff */
[----:B------:R-:W-:Y:S02]  /*bfb0*/  IADD3 R148, P5, PT, R150, UR10, RZ ;  /* 0x0000000a96947c10 */ /* 0x000fe4000ffbe0ff */
[----:B------:R-:W-:-:S02]  /*bfc0*/  IADD3.X R147, PT, PT, R153, UR11, RZ, P4, !PT ;  /* 0x0000000b99937c10 */ /* 0x000fc4000a7fe4ff */
[----:B------:R-:W-:Y:S02]  /*bfd0*/  IADD3.X R149, PT, PT, R151, UR11, RZ, P5, !PT ;  /* 0x0000000b97957c10 */ /* 0x000fe4000affe4ff */
[----:B------:R-:W-:-:S04]  /*bfe0*/  IADD3 R150, P5, PT, R216, UR10, RZ ;  /* 0x0000000ad8967c10 */ /* 0x000fc8000ffbe0ff */
[----:B------:R-:W-:Y:S02]  /*bff0*/  IADD3.X R151, PT, PT, R217, UR11, RZ, P5, !PT ;  /* 0x0000000bd9977c10 */ /* 0x000fe4000affe4ff */
[----:B----4-:R-:W-:-:S04]  /*c000*/  IADD3 R152, P4, PT, R156, UR10, RZ ;  /* 0x0000000a9c987c10 */ /* 0x010fc8000ff9e0ff */
[----:B------:R-:W-:Y:S02]  /*c010*/  IADD3.X R153, PT, PT, R157, UR11, RZ, P4, !PT ;  /* 0x0000000b9d997c10 */ /* 0x000fe4000a7fe4ff */
[----:B------:R-:W-:Y:S02]  /*c020*/  IADD3 R154, P4, PT, R160, UR10, RZ ;  /* 0x0000000aa09a7c10 */ /* 0x000fe4000ff9e0ff */
        /* <DEDUP_REMOVED lines=20> */
[----:B------:R-:W-:Y:S02]  /*c170*/  IADD3.X R183, PT, PT, R231, UR11, RZ, P4, !PT ;  /* 0x0000000be7b77c10 */ /* 0x000fe4000a7fe4ff */
[----:B------:R-:W2:Y:S01]  /*c180*/  LDL.LU.64 R230, [R1+0xe8] ;  /* 0x0000e80001e67983 */ /* 0x000ea20000300a00 */
[----:B------:R-:W-:-:S02]  /*c190*/  ISETP.GE.AND P4, PT, R247, R18, PT ;  /* 0x00000012f700720c */ /* 0x000fc40003f86270 */
[----:B------:R-:W-:Y:S02]  /*c1a0*/  LOP3.LUT R247, R3, 0x66, RZ, 0xfc, !PT ;  /* 0x0000006603f77812 */ /* 0x000fe400078efcff */
[----:B------:R-:W-:Y:S02]  /*c1b0*/  IADD3 R184, P5, PT, R214, UR10, RZ ;  /* 0x0000000ad6b87c10 */ /* 0x000fe4000ffbe0ff */
[----:B-1----:R-:W-:Y:S02]  /*c1c0*/  SEL R70, RZ, 0x4, P4 ;  /* 0x00000004ff467807 */ /* 0x002fe40002000000 */
[----:B------:R-:W-:Y:S02]  /*c1d0*/  ISETP.GE.AND P3, PT, R247, R18, PT ;  /* 0x00000012f700720c */ /* 0x000fe40003f66270 */
[----:B------:R-:W-:Y:S02]  /*c1e0*/  IADD3.X R185, PT, PT, R215, UR11, RZ, P5, !PT ;  /* 0x0000000bd7b97c10 */ /* 0x000fe4000affe4ff */
[----:B------:R-:W-:-:S02]  /*c1f0*/  IADD3 R30, P4, PT, R30, UR10, RZ ;  /* 0x0000000a1e1e7c10 */ /* 0x000fc4000ff9e0ff */
[----:B------:R-:W-:Y:S02]  /*c200*/  IADD3 R32, P5, PT, R32, UR10, RZ ;  /* 0x0000000a20207c10 */ /* 0x000fe4000ffbe0ff */
[----:B------:R-:W-:Y:S02]  /*c210*/  LOP3.LUT R247, R3, 0x8, RZ, 0xfc, !PT ;  /* 0x0000000803f77812 */ /* 0x000fe400078efcff */
[----:B------:R-:W-:Y:S02]  /*c220*/  SEL R70, R70, RZ, P1 ;  /* 0x000000ff46467207 */ /* 0x000fe40000800000 */
[----:B------:R-:W-:Y:S02]  /*c230*/  SEL R19, RZ, 0x4, P3 ;  /* 0x00000004ff137807 */ /* 0x000fe40001800000 */
[----:B------:R-:W-:Y:S02]  /*c240*/  IADD3.X R31, PT, PT, R31, UR11, RZ, P4, !PT ;  /* 0x0000000b1f1f7c10 */ /* 0x000fe4000a7fe4ff */
[----:B------:R-:W-:-:S02]  /*c250*/  IADD3.X R33, PT, PT, R33, UR11, RZ, P5, !PT ;  /* 0x0000000b21217c10 */ /* 0x000fc4000affe4ff */
[----:B------:R-:W-:Y:S02]  /*c260*/  ISETP.GE.AND P4, PT, R247, R18, PT ;  /* 0x00000012f700720c */ /* 0x000fe40003f86270 */
[----:B------:R-:W-:Y:S02]  /*c270*/  ISETP.NE.U32.AND P3, PT, R70, RZ, PT ;  /* 0x000000ff4600720c */ /* 0x000fe40003f65070 */
[----:B------:R-:W-:Y:S02]  /*c280*/  IADD3 R34, P5, PT, R34, UR10, RZ ;  /* 0x0000000a22227c10 */ /* 0x000fe4000ffbe0ff */
[----:B------:R-:W-:Y:S02]  /*c290*/  SEL R70, R19, RZ, P1 ;  /* 0x000000ff13467207 */ /* 0x000fe40000800000 */
[----:B------:R-:W-:Y:S02]  /*c2a0*/  LOP3.LUT R247, R3, 0xa, RZ, 0xfc, !PT ;  /* 0x0000000a03f77812 */ /* 0x000fe400078efcff */
[----:B------:R-:W-:-:S02]  /*c2b0*/  SEL R19, RZ, 0x4, P4 ;  /* 0x00000004ff137807 */ /* 0x000fc40002000000 */
[----:B------:R-:W-:Y:S02]  /*c2c0*/  IADD3.X R35, PT, PT, R35, UR11, RZ, P5, !PT ;  /* 0x0000000b23237c10 */ /* 0x000fe4000affe4ff */
[----:B------:R-:W-:Y:S01]  /*c2d0*/  ISETP.NE.U32.AND P5, PT, R70, RZ, PT ;  /* 0x000000ff4600720c */ /* 0x000fe20003fa5070 */
[----:B------:R-:W-:Y:S01]  /*c2e0*/  LDGSTS.E [R243+0x16000], desc[UR22][R44.64], P3 ;  /* 0x160000002cf37fae */ /* 0x000fe200099a1016 */
[----:B------:R-:W-:Y:S02]  /*c2f0*/  ISETP.GE.AND P4, PT, R247, R18, PT ;  /* 0x00000012f700720c */ /* 0x000fe40003f86270 */
[----:B------:R-:W-:Y:S02]  /*c300*/  SEL R71, R19, RZ, P1 ;  /* 0x000000ff13477207 */ /* 0x000fe40000800000 */
[----:B------:R-:W-:Y:S02]  /*c310*/  SEL R19, RZ, 0x4, P4 ;  /* 0x00000004ff137807 */ /* 0x000fe40002000000 */
[----:B------:R-:W-:-:S02]  /*c320*/  ISETP.NE.U32.AND P4, PT, R71, RZ, PT ;  /* 0x000000ff4700720c */ /* 0x000fc40003f85070 */
[----:B------:R-:W-:Y:S02]  /*c330*/  LOP3.LUT R247, R3, 0x28, RZ, 0xfc, !PT ;  /* 0x0000002803f77812 */ /* 0x000fe400078efcff */
[----:B------:R-:W-:Y:S01]  /*c340*/  SEL R19, R19, RZ, P1 ;  /* 0x000000ff13137207 */ /* 0x000fe20000800000 */
[----:B------:R-:W-:Y:S01]  /*c350*/  LDGSTS.E [R243+0x16008], desc[UR22][R104.64], P5 ;  /* 0x1600800068f37fae */ /* 0x000fe2000a9a1016 */
[-C--:B------:R-:W-:Y:S02]  /*c360*/  ISETP.GE.AND P3, PT, R247, R18.reuse, PT ;  /* 0x00000012f700720c */ /* 0x080fe40003f66270 */
[----:B------:R-:W-:Y:S02]  /*c370*/  LOP3.LUT R247, R3, 0x2a, RZ, 0xfc, !PT ;  /* 0x0000002a03f77812 */ /* 0x000fe400078efcff */
[----:B------:R-:W-:Y:S02]  /*c380*/  ISETP.NE.U32.AND P5, PT, R19, RZ, PT ;  /* 0x000000ff1300720c */ /* 0x000fe40003fa5070 */
[----:B------:R-:W-:Y:S01]  /*c390*/  SEL R19, RZ, 0x4, P3 ;  /* 0x00000004ff137807 */ /* 0x000fe20001800000 */
[----:B------:R1:W-:Y:S01]  /*c3a0*/  LDGSTS.E [R242+0x10000], desc[UR22][R42.64], P4 ;  /* 0x100000002af27fae */ /* 0x0003e2000a1a1016 */
[----:B------:R-:W-:-:S02]  /*c3b0*/  ISETP.GE.AND P3, PT, R247, R18, PT ;  /* 0x00000012f700720c */ /* 0x000fc40003f66270 */
[C---:B------:R-:W-:Y:S02]  /*c3c0*/  LOP3.LUT R215, R3.reuse, 0x48, RZ, 0xfc, !PT ;  /* 0x0000004803d77812 */ /* 0x040fe400078efcff */
[----:B------:R-:W-:Y:S02]  /*c3d0*/  LOP3.LUT R247, R3, 0x4a, RZ, 0xfc, !PT ;  /* 0x0000004a03f77812 */ /* 0x000fe400078efcff */
[----:B------:R-:W-:-:S03]  /*c3e0*/  ISETP.GE.AND P4, PT, R215, R18, PT ;  /* 0x00000012d700720c */ /* 0x000fc60003f86270 */
[----:B------:R-:W-:Y:S01]  /*c3f0*/  LDGSTS.E [R242+0x10008], desc[UR22][R100.64], P5 ;  /* 0x1000800064f27fae */ /* 0x000fe2000a9a1016 */
[----:B-1----:R-:W-:Y:S02]  /*c400*/  SEL R43, RZ, 0x4, P3 ;  /* 0x00000004ff2b7807 */ /* 0x002fe40001800000 */
[----:B------:R-:W-:Y:S02]  /*c410*/  SEL R42, R19, RZ, P1 ;  /* 0x000000ff132a7207 */ /* 0x000fe40000800000 */
[----:B------:R-:W-:Y:S02]  /*c420*/  ISETP.GE.AND P3, PT, R247, R18, PT ;  /* 0x00000012f700720c */ /* 0x000fe40003f66270 */
[----:B------:R-:W-:Y:S02]  /*c430*/  SEL R43, R43, RZ, P1 ;  /* 0x000000ff2b2b7207 */ /* 0x000fe40000800000 */
[----:B------:R-:W-:Y:S02]  /*c440*/  SEL R19, RZ, 0x4, P4 ;  /* 0x00000004ff137807 */ /* 0x000fe40002000000 */
[----:B------:R-:W-:-:S02]  /*c450*/  ISETP.NE.U32.AND P4, PT, R42, RZ, PT ;  /* 0x000000ff2a00720c */ /* 0x000fc40003f85070 */
[----:B------:R-:W-:Y:S02]  /*c460*/  SEL R44, RZ, 0x4, P3 ;  /* 0x00000004ff2c7807 */ /* 0x000fe40001800000 */
[----:B------:R-:W-:Y:S02]  /*c470*/  ISETP.NE.U32.AND P3, PT, R43, RZ, PT ;  /* 0x000000ff2b00720c */ /* 0x000fe40003f65070 */
[----:B------:R-:W-:-:S07]  /*c480*/  LOP3.LUT R215, R3, 0x68, RZ, 0xfc, !PT ;  /* 0x0000006803d77812 */ /* 0x000fce00078efcff */
[----:B------:R-:W-:Y:S04]  /*c490*/  LDGSTS.E [R242+0x12000], desc[UR22][R102.64], P4 ;  /* 0x1200000066f27fae */ /* 0x000fe8000a1a1016 */
[----:B------:R-:W-:Y:S01]  /*c4a0*/  LDGSTS.E [R242+0x12008], desc[UR22][R98.64], P3 ;  /* 0x1200800062f27fae */ /* 0x000fe200099a1016 */
[----:B------:R-:W-:-:S03]  /*c4b0*/  ISETP.GE.AND P3, PT, R215, R18, PT ;  /* 0x00000012d700720c */ /* 0x000fc60003f66270 */
[----:B------:R-:W3:Y:S01]  /*c4c0*/  LDL.LU.64 R214, [R1+0x98] ;  /* 0x0000980001d67983 */ /* 0x000ee20000300a00 */
[----:B------:R-:W1:Y:S01]  /*c4d0*/  S2R R247, SR_TID.X ;  /* 0x0000000000f77919 */ /* 0x000e620000002100 */
[----:B------:R-:W-:Y:S02]  /*c4e0*/  IADD3 R70, P6, PT, R186, UR12, RZ ;  /* 0x0000000cba467c10 */ /* 0x000fe4000ffde0ff */
[----:B------:R-:W-:Y:S02]  /*c4f0*/  SEL R19, R19, RZ, P1 ;  /* 0x000000ff13137207 */ /* 0x000fe40000800000 */
[----:B------:R-:W-:Y:S02]  /*c500*/  SEL R44, R44, RZ, P1 ;  /* 0x000000ff2c2c7207 */ /* 0x000fe40000800000 */
[----:B------:R-:W-:Y:S02]  /*c510*/  IADD3.X R71, PT, PT, R187, UR13, RZ, P6, !PT ;  /* 0x0000000dbb477c10 */ /* 0x000fe4000b7fe4ff */
[----:B------:R-:W-:-:S02]  /*c520*/  ISETP.NE.U32.AND P5, PT, R19, RZ, PT ;  /* 0x000000ff1300720c */ /* 0x000fc40003fa5070 */
[----:B------:R-:W-:Y:S02]  /*c530*/  IADD3 R42, P6, PT, R202, UR12, RZ ;  /* 0x0000000cca2a7c10 */ /* 0x000fe4000ffde0ff */
[----:B------:R-:W-:Y:S02]  /*c540*/  ISETP.NE.U32.AND P4, PT, R44, RZ, PT ;  /* 0x000000ff2c00720c */ /* 0x000fe40003f85070 */
[----:B------:R-:W-:Y:S02]  /*c550*/  IADD3.X R43, PT, PT, R203, UR13, RZ, P6, !PT ;  /* 0x0000000dcb2b7c10 */ /* 0x000fe4000b7fe4ff */
[----:B------:R-:W-:Y:S02]  /*c560*/  IADD3 R44, P6, PT, R218, UR12, RZ ;  /* 0x0000000cda2c7c10 */ /* 0x000fe4000ffde0ff */
[----:B------:R-:W-:Y:S02]  /*c570*/  SEL R19, RZ, 0x4, P3 ;  /* 0x00000004ff137807 */ /* 0x000fe40001800000 */
[----:B------:R-:W-:Y:S01]  /*c580*/  IADD3.X R45, PT, PT, R219, UR13, RZ, P6, !PT ;  /* 0x0000000ddb2d7c10 */ /* 0x000fe2000b7fe4ff */
[----:B------:R4:W-:Y:S01]  /*c590*/  LDGSTS.E [R242+0x14000], desc[UR22][R96.64], P5 ;  /* 0x1400000060f27fae */ /* 0x0009e2000a9a1016 */
[----:B------:R-:W-:-:S03]  /*c5a0*/  SEL R19, R19, RZ, P1 ;  /* 0x000000ff13137207 */ /* 0x000fc60000800000 */
[----:B------:R4:W-:Y:S01]  /*c5b0*/  LDGSTS.E [R242+0x14008], desc[UR22][R94.64], P4 ;  /* 0x140080005ef27fae */ /* 0x0009e2000a1a1016 */
[----:B-1----:R-:W-:Y:S02]  /*c5c0*/  LEA.HI R201, R247, 0xe, RZ, 0x1a ;  /* 0x0000000ef7c97811 */ /* 0x002fe400078fd0ff */
[----:B------:R-:W-:Y:S02]  /*c5d0*/  LOP3.LUT R247, R3, 0x6a, RZ, 0xfc, !PT ;  /* 0x0000006a03f77812 */ /* 0x000fe400078efcff */
[-C--:B------:R-:W-:Y:S02]  /*c5e0*/  ISETP.GE.AND P3, PT, R201, R18.reuse, PT ;  /* 0x00000012c900720c */ /* 0x080fe40003f66270 */
[----:B------:R-:W-:Y:S02]  /*c5f0*/  ISETP.GE.AND P6, PT, R247, R18, PT ;  /* 0x00000012f700720c */ /* 0x000fe40003fc6270 */
[C---:B------:R-:W-:Y:S02]  /*c600*/  LOP3.LUT R201, R3.reuse, 0xc, RZ, 0xfc, !PT ;  /* 0x0000000c03c97812 */ /* 0x040fe400078efcff */
[----:B------:R-:W-:-:S02]  /*c610*/  LOP3.LUT R247, R3, 0x2c, RZ, 0xfc, !PT ;  /* 0x0000002c03f77812 */ /* 0x000fc400078efcff */
[----:B------:R-:W-:Y:S02]  /*c620*/  ISETP.NE.U32.AND P5, PT, R19, RZ, PT ;  /* 0x000000ff1300720c */ /* 0x000fe40003fa5070 */
[----:B----4-:R-:W-:Y:S02]  /*c630*/  SEL R96, RZ, 0x4, P6 ;  /* 0x00000004ff607807 */ /* 0x010fe40003000000 */
[-C--:B------:R-:W-:Y:S02]  /*c640*/  ISETP.GE.AND P4, PT, R201, R18.reuse, PT ;  /* 0x00000012c900720c */ /* 0x080fe40003f86270 */
[----:B------:R-:W-:Y:S02]  /*c650*/  SEL R19, RZ, 0x4, P3 ;  /* 0x00000004ff137807 */ /* 0x000fe40001800000 */
[----:B------:R-:W-:Y:S02]  /*c660*/  ISETP.GE.AND P3, PT, R247, R18, PT ;  /* 0x00000012f700720c */ /* 0x000fe40003f66270 */
[----:B------:R-:W-:-:S02]  /*c670*/  IADD3 R94, P6, PT, R234, UR12, RZ ;  /* 0x0000000cea5e7c10 */ /* 0x000fc4000ffde0ff */
[----:B------:R-:W-:Y:S01]  /*c680*/  SEL R96, R96, RZ, P1 ;  /* 0x000000ff60607207 */ /* 0x000fe20000800000 */
[----:B------:R3:W-:Y:S01]  /*c690*/  LDGSTS.E [R242+0x16000], desc[UR22][R40.64], P5 ;  /* 0x1600000028f27fae */ /* 0x0007e2000a9a1016 */
[----:B------:R-:W-:Y:S02]  /*c6a0*/  SEL R97, RZ, 0x4, P4 ;  /* 0x00000004ff617807 */ /* 0x000fe40002000000 */
[----:B------:R-:W-:Y:S02]  /*c6b0*/  SEL R98, RZ, 0x4, P3 ;  /* 0x00000004ff627807 */ /* 0x000fe40001800000 */
[----:B------:R-:W-:Y:S02]  /*c6c0*/  IADD3 R28, P3, PT, R28, UR12, RZ ;  /* 0x0000000c1c1c7c10 */ /* 0x000fe4000ff7e0ff */
[----:B------:R-:W-:Y:S02]  /*c6d0*/  IADD3.X R95, PT, PT, R235, UR13, RZ, P6, !PT ;  /* 0x0000000deb5f7c10 */ /* 0x000fe4000b7fe4ff */
[----:B------:R-:W-:-:S02]  /*c6e0*/  ISETP.NE.U32.AND P4, PT, R96, RZ, PT ;  /* 0x000000ff6000720c */ /* 0x000fc40003f85070 */
[----:B------:R-:W-:Y:S02]  /*c6f0*/  SEL R97, R97, RZ, P1 ;  /* 0x000000ff61617207 */ /* 0x000fe40000800000 */
[----:B------:R-:W-:Y:S02]  /*c700*/  IADD3.X R29, PT, PT, R29, UR13, RZ, P3, !PT ;  /* 0x0000000d1d1d7c10 */ /* 0x000fe40009ffe4ff */
[----:B------:R-:W-:Y:S01]  /*c710*/  ISETP.NE.U32.AND P3, PT, R97, RZ, PT ;  /* 0x000000ff6100720c */ /* 0x000fe20003f65070 */
[----:B------:R-:W1:Y:S06]  /*c720*/  S2R R247, SR_TID.X ;  /* 0x0000000000f77919 */ /* 0x000e6c0000002100 */
[----:B------:R4:W-:Y:S06]  /*c730*/  LDGSTS.E [R242+0x16008], desc[UR22][R108.64], P4 ;  /* 0x160080006cf27fae */ /* 0x0009ec000a1a1016 */
[----:B------:R-:W-:Y:S01]  /*c740*/  LDGSTS.E [R9+0x10000], desc[UR22][R116.64], P3 ;  /* 0x1000000074097fae */ /* 0x000fe200099a1016 */
[----:B--2---:R-:W-:-:S04]  /*c750*/  IADD3 R96, P6, PT, R230, UR12, RZ ;  /* 0x0000000ce6607c10 */ /* 0x004fc8000ffde0ff */
[----:B------:R-:W-:Y:S02]  /*c760*/  IADD3.X R97, PT, PT, R231, UR13, RZ, P6, !PT ;  /* 0x0000000de7617c10 */ /* 0x000fe4000b7fe4ff */
[----:B------:R-:W2:Y:S01]  /*c770*/  LDL.LU.64 R230, [R1+0xe0] ;  /* 0x0000e00001e67983 */ /* 0x000ea20000300a00 */
[----:B-1----:R-:W-:-:S04]  /*c780*/  LEA.HI R247, R247, 0x2e, RZ, 0x1a ;  /* 0x0000002ef7f77811 */ /* 0x002fc800078fd0ff */
[----:B------:R-:W-:Y:S02]  /*c790*/  ISETP.GE.AND P5, PT, R247, R18, PT ;  /* 0x00000012f700720c */ /* 0x000fe40003fa6270 */
[----:B------:R-:W-:-:S04]  /*c7a0*/  LOP3.LUT R247, R3, 0x4c, RZ, 0xfc, !PT ;  /* 0x0000004c03f77812 */ /* 0x000fc800078efcff */
[----:B------:R-:W-:Y:S02]  /*c7b0*/  ISETP.GE.AND P3, PT, R247, R18, PT ;  /* 0x00000012f700720c */ /* 0x000fe40003f66270 */
[----:B------:R-:W1:Y:S01]  /*c7c0*/  S2R R247, SR_TID.X ;  /* 0x0000000000f77919 */ /* 0x000e620000002100 */
[----:B------:R-:W-:-:S04]  /*c7d0*/  SEL R19, R19, RZ, P1 ;  /* 0x000000ff13137207 */ /* 0x000fc80000800000 */
[----:B------:R-:W-:Y:S02]  /*c7e0*/  ISETP.NE.U32.AND P4, PT, R19, RZ, PT ;  /* 0x000000ff1300720c */ /* 0x000fe40003f85070 */
[----:B------:R-:W-:Y:S02]  /*c7f0*/  SEL R19, RZ, 0x4, P5 ;  /* 0x00000004ff137807 */ /* 0x000fe40002800000 */
[----:B------:R-:W-:Y:S02]  /*c800*/  SEL R98, R98, RZ, P1 ;  /* 0x000000ff62627207 */ /* 0x000fe40000800000 */
[----:B------:R-:W-:Y:S02]  /*c810*/  SEL R19, R19, RZ, P1 ;  /* 0x000000ff13137207 */ /* 0x000fe40000800000 */
[----:B-1----:R-:W-:-:S05]  /*c820*/  LEA.HI R247, R247, 0x4e, RZ, 0x1a ;  /* 0x0000004ef7f77811 */ /* 0x002fca00078fd0ff */
[----:B------:R-:W-:Y:S01]  /*c830*/  LDGSTS.E [R9+0x10008], desc[UR22][R114.64], P4 ;  /* 0x1000800072097fae */ /* 0x000fe2000a1a1016 */
[----:B------:R-:W-:Y:S02]  /*c840*/  ISETP.NE.U32.AND P5, PT, R98, RZ, PT ;  /* 0x000000ff6200720c */ /* 0x000fe40003fa5070 */
[----:B------:R-:W-:Y:S02]  /*c850*/  SEL R98, RZ, 0x4, P3 ;  /* 0x00000004ff627807 */ /* 0x000fe40001800000 */
[----:B------:R-:W-:Y:S02]  /*c860*/  ISETP.NE.U32.AND P3, PT, R19, RZ, PT ;  /* 0x000000ff1300720c */ /* 0x000fe40003f65070 */
[----:B------:R-:W-:Y:S02]  /*c870*/  SEL R19, R98, RZ, P1 ;  /* 0x000000ff62137207 */ /* 0x000fe40000800000 */
[----:B------:R-:W-:-:S05]  /*c880*/  IADD3 R98, P4, PT, R172, UR12, RZ ;  /* 0x0000000cac627c10 */ /* 0x000fca000ff9e0ff */
[----:B------:R-:W-:Y:S01]  /*c890*/  LDGSTS.E [R9+0x12000], desc[UR22][R106.64], P5 ;  /* 0x120000006a097fae */ /* 0x000fe2000a9a1016 */
[----:B---3--:R-:W-:-:S03]  /*c8a0*/  IADD3 R40, P6, PT, R214, UR12, RZ ;  /* 0x0000000cd6287c10 */ /* 0x008fc6000ffde0ff */
[----:B------:R-:W-:Y:S01]  /*c8b0*/  LDGSTS.E [R9+0x12008], desc[UR22][R112.64], P3 ;  /* 0x1200800070097fae */ /* 0x000fe200099a1016 */
[----:B------:R-:W-:Y:S02]  /*c8c0*/  IADD3.X R41, PT, PT, R215, UR13, RZ, P6, !PT ;  /* 0x0000000dd7297c10 */ /* 0x000fe4000b7fe4ff */
[----:B------:R-:W-:-:S04]  /*c8d0*/  IADD3 R100, P6, PT, R188, UR12, RZ ;  /* 0x0000000cbc647c10 */ /* 0x000fc8000ffde0ff */
[----:B------:R-:W-:Y:S02]  /*c8e0*/  IADD3.X R101, PT, PT, R189, UR13, RZ, P6, !PT ;  /* 0x0000000dbd657c10 */ /* 0x000fe4000b7fe4ff */
[-C--:B------:R-:W-:Y:S02]  /*c8f0*/  ISETP.GE.AND P6, PT, R247, R18.reuse, PT ;  /* 0x00000012f700720c */ /* 0x080fe40003fc6270 */
[----:B------:R-:W1:Y:S01]  /*c900*/  S2R R247, SR_TID.X ;  /* 0x0000000000f77919 */ /* 0x000e620000002100 */
[----:B------:R-:W-:Y:S02]  /*c910*/  LOP3.LUT R215, R3, 0x6c, RZ, 0xfc, !PT ;  /* 0x0000006c03d77812 */ /* 0x000fe400078efcff */
[----:B------:R-:W-:Y:S02]  /*c920*/  IADD3.X R99, PT, PT, R173, UR13, RZ, P4, !PT ;  /* 0x0000000dad637c10 */ /* 0x000fe4000a7fe4ff */
[----:B------:R-:W-:Y:S02]  /*c930*/  ISETP.GE.AND P3, PT, R215, R18, PT ;  /* 0x00000012d700720c */ /* 0x000fe40003f66270 */
[----:B------:R-:W-:-:S04]  /*c940*/  IADD3 R102, P4, PT, R204, UR12, RZ ;  /* 0x0000000ccc667c10 */ /* 0x000fc8000ff9e0ff */
[----:B------:R-:W-:Y:S02]  /*c950*/  IADD3.X R103, PT, PT, R205, UR13, RZ, P4, !PT ;  /* 0x0000000dcd677c10 */ /* 0x000fe4000a7fe4ff */
[----:B-1----:R-:W-:-:S04]  /*c960*/  LEA.HI R215, R247, 0x6e, RZ, 0x1a ;  /* 0x0000006ef7d77811 */ /* 0x002fc800078fd0ff */
[----:B------:R-:W-:Y:S02]  /*c970*/  ISETP.GE.AND P4, PT, R215, R18, PT ;  /* 0x00000012d700720c */ /* 0x000fe40003f86270 */
[----:B------:R-:W3:Y:S01]  /*c980*/  LDL.LU.64 R214, [R1+0x80] ;  /* 0x0000800001d67983 */ /* 0x000ee20000300a00 */
[----:B------:R-:W-:Y:S02]  /*c990*/  ISETP.NE.U32.AND P5, PT, R19, RZ, PT ;  /* 0x000000ff1300720c */ /* 0x000fe40003fa5070 */
[----:B------:R-:W-:Y:S02]  /*c9a0*/  SEL R19, RZ, 0x4, P6 ;  /* 0x00000004ff137807 */ /* 0x000fe40003000000 */
[----:B------:R-:W-:Y:S02]  /*c9b0*/  SEL R105, RZ, 0x4, P3 ;  /* 0x00000004ff697807 */ /* 0x000fe40001800000 */
[----:B------:R-:W-:Y:S02]  /*c9c0*/  SEL R19, R19, RZ, P1 ;  /* 0x000000ff13137207 */ /* 0x000fe40000800000 */
[----:B------:R-:W-:-:S02]  /*c9d0*/  SEL R105, R105, RZ, P1 ;  /* 0x000000ff69697207 */ /* 0x000fc40000800000 */
[----:B------:R-:W-:-:S03]  /*c9e0*/  LOP3.LUT R247, R3, 0x10, RZ, 0xfc, !PT ;  /* 0x0000001003f77812 */ /* 0x000fc600078efcff */
[----:B------:R-:W-:Y:S01]  /*c9f0*/  LDGSTS.E [R9+0x14000], desc[UR22][R110.64], P5 ;  /* 0x140000006e097fae */ /* 0x000fe2000a9a1016 */
[----:B------:R-:W-:Y:S02]  /*ca00*/  ISETP.NE.U32.AND P5, PT, R19, RZ, PT ;  /* 0x000000ff1300720c */ /* 0x000fe40003fa5070 */
[----:B----4-:R-:W-:Y:S02]  /*ca10*/  SEL R108, RZ, 0x4, P4 ;  /* 0x00000004ff6c7807 */ /* 0x010fe40002000000 */
[----:B------:R-:W-:Y:S02]  /*ca20*/  ISETP.NE.U32.AND P4, PT, R105, RZ, PT ;  /* 0x000000ff6900720c */ /* 0x000fe40003f85070 */
[----:B------:R-:W-:Y:S02]  /*ca30*/  ISETP.GE.AND P3, PT, R247, R18, PT ;  /* 0x00000012f700720c */ /* 0x000fe40003f66270 */
[----:B------:R-:W-:Y:S02]  /*ca40*/  LOP3.LUT R247, R3, 0x12, RZ, 0xfc, !PT ;  /* 0x0000001203f77812 */ /* 0x000fe400078efcff */
[----:B------:R-:W-:-:S02]  /*ca50*/  SEL R19, RZ, 0x4, P3 ;  /* 0x00000004ff137807 */ /* 0x000fc40001800000 */
[----:B------:R-:W-:Y:S01]  /*ca60*/  IADD3 R104, P6, PT, R220, UR12, RZ ;  /* 0x0000000cdc687c10 */ /* 0x000fe2000ffde0ff */
[----:B------:R-:W-:Y:S01]  /*ca70*/  LDGSTS.E [R9+0x14008], desc[UR22][R38.64], P5 ;  /* 0x1400800026097fae */ /* 0x000fe2000a9a1016 */
[----:B------:R-:W-:Y:S02]  /*ca80*/  SEL R19, R19, RZ, P1 ;  /* 0x000000ff13137207 */ /* 0x000fe40000800000 */
[----:B------:R-:W-:Y:S01]  /*ca90*/  ISETP.GE.AND P5, PT, R247, R18, PT ;  /* 0x00000012f700720c */ /* 0x000fe20003fa6270 */
[----:B------:R1:W-:Y:S01]  /*caa0*/  LDGSTS.E [R9+0x16000], desc[UR22][R36.64], P4 ;  /* 0x1600000024097fae */ /* 0x0003e2000a1a1016 */
[----:B------:R-:W-:Y:S02]  /*cab0*/  LOP3.LUT R247, R3, 0x30, RZ, 0xfc, !PT ;  /* 0x0000003003f77812 */ /* 0x000fe400078efcff */
[----:B------:R-:W-:Y:S02]  /*cac0*/  ISETP.NE.U32.AND P4, PT, R19, RZ, PT ;  /* 0x000000ff1300720c */ /* 0x000fe40003f85070 */
[----:B------:R-:W-:-:S02]  /*cad0*/  IADD3.X R105, PT, PT, R221, UR13, RZ, P6, !PT ;  /* 0x0000000ddd697c10 */ /* 0x000fc4000b7fe4ff */
[----:B------:R-:W-:Y:S02]  /*cae0*/  SEL R19, RZ, 0x4, P5 ;  /* 0x00000004ff137807 */ /* 0x000fe40002800000 */
[----:B------:R-:W-:Y:S02]  /*caf0*/  IADD3 R26, P6, PT, R26, UR12, RZ ;  /* 0x0000000c1a1a7c10 */ /* 0x000fe4000ffde0ff */
[----:B------:R-:W-:Y:S02]  /*cb00*/  ISETP.GE.AND P5, PT, R247, R18, PT ;  /* 0x00000012f700720c */ /* 0x000fe40003fa6270 */
[----:B------:R-:W-:Y:S02]  /*cb10*/  LOP3.LUT R247, R3, 0x50, RZ, 0xfc, !PT ;  /* 0x0000005003f77812 */ /* 0x000fe400078efcff */
[----:B------:R-:W-:Y:S02]  /*cb20*/  IADD3.X R27, PT, PT, R27, UR13, RZ, P6, !PT ;  /* 0x0000000d1b1b7c10 */ /* 0x000fe4000b7fe4ff */
[----:B-1----:R-:W-:-:S02]  /*cb30*/  SEL R36, RZ, 0x4, P5 ;  /* 0x00000004ff247807 */ /* 0x002fc40002800000 */
[----:B------:R-:W-:Y:S02]  /*cb40*/  ISETP.GE.AND P6, PT, R247, R18, PT ;  /* 0x00000012f700720c */ /* 0x000fe40003fc6270 */
[----:B------:R-:W-:Y:S02]  /*cb50*/  SEL R37, R19, RZ, P1 ;  /* 0x000000ff13257207 */ /* 0x000fe40000800000 */
[----:B------:R-:W-:Y:S02]  /*cb60*/  SEL R19, R36, RZ, P1 ;  /* 0x000000ff24137207 */ /* 0x000fe40000800000 */
[----:B------:R-:W-:Y:S02]  /*cb70*/  SEL R38, RZ, 0x4, P6 ;  /* 0x00000004ff267807 */ /* 0x000fe40003000000 */
[----:B------:R-:W-:Y:S02]  /*cb80*/  ISETP.NE.U32.AND P5, PT, R37, RZ, PT ;  /* 0x000000ff2500720c */ /* 0x000fe40003fa5070 */
[----:B--2---:R-:W-:-:S04]  /*cb90*/  IADD3 R36, P6, PT, R230, UR12, RZ ;  /* 0x0000000ce6247c10 */ /* 0x004fc8000ffde0ff */
[----:B------:R-:W-:Y:S02]  /*cba0*/  IADD3.X R37, PT, PT, R231, UR13, RZ, P6, !PT ;  /* 0x0000000de7257c10 */ /* 0x000fe4000b7fe4ff */
[----:B------:R-:W2:Y:S01]  /*cbb0*/  LDL.LU.64 R230, [R1+0xd8] ;  /* 0x0000d80001e67983 */ /* 0x000ea20000300a00 */
[----:B------:R-:W-:Y:S02]  /*cbc0*/  IADD3 R106, P3, PT, R236, UR12, RZ ;  /* 0x0000000cec6a7c10 */ /* 0x000fe4000ff7e0ff */
[----:B------:R-:W-:Y:S02]  /*cbd0*/  SEL R108, R108, RZ, P1 ;  /* 0x000000ff6c6c7207 */ /* 0x000fe40000800000 */
[----:B------:R-:W-:Y:S02]  /*cbe0*/  IADD3.X R107, PT, PT, R237, UR13, RZ, P3, !PT ;  /* 0x0000000ded6b7c10 */ /* 0x000fe40009ffe4ff */
[----:B------:R-:W-:Y:S02]  /*cbf0*/  ISETP.NE.U32.AND P3, PT, R108, RZ, PT ;  /* 0x000000ff6c00720c */ /* 0x000fe40003f65070 */
[----:B------:R-:W-:-:S11]  /*cc00*/  LOP3.LUT R201, R3, 0x32, RZ, 0xfc, !PT ;  /* 0x0000003203c97812 */ /* 0x000fd600078efcff */
[----:B------:R1:W-:Y:S01]  /*cc10*/  LDGSTS.E [R9+0x16008], desc[UR22][R118.64], P3 ;  /* 0x1600800076097fae */ /* 0x0003e200099a1016 */
[----:B------:R-:W-:Y:S02]  /*cc20*/  ISETP.GE.AND P3, PT, R201, R18, PT ;  /* 0x00000012c900720c */ /* 0x000fe40003f66270 */
[----:B------:R-:W-:Y:S01]  /*cc30*/  SEL R38, R38, RZ, P1 ;  /* 0x000000ff26267207 */ /* 0x000fe20000800000 */
[----:B------:R-:W-:Y:S01]  /*cc40*/  LDGSTS.E [R8+0x10000], desc[UR22][R120.64], P4 ;  /* 0x1000000078087fae */ /* 0x000fe2000a1a1016 */
[----:B------:R-:W-:-:S03]  /*cc50*/  LOP3.LUT R247, R3, 0x52, RZ, 0xfc, !PT ;  /* 0x0000005203f77812 */ /* 0x000fc600078efcff */
[----:B------:R-:W-:Y:S01]  /*cc60*/  LDGSTS.E [R8+0x10008], desc[UR22][R122.64], P5 ;  /* 0x100080007a087fae */ /* 0x000fe2000a9a1016 */
[----:B-1----:R-:W-:Y:S02]  /*cc70*/  SEL R9, RZ, 0x4, P3 ;  /* 0x00000004ff097807 */ /* 0x002fe40001800000 */
[----:B------:R-:W-:Y:S02]  /*cc80*/  ISETP.NE.U32.AND P3, PT, R19, RZ, PT ;  /* 0x000000ff1300720c */ /* 0x000fe40003f65070 */
[----:B------:R-:W-:Y:S02]  /*cc90*/  SEL R9, R9, RZ, P1 ;  /* 0x000000ff09097207 */ /* 0x000fe40000800000 */
[----:B------:R-:W-:Y:S02]  /*cca0*/  ISETP.NE.U32.AND P5, PT, R38, RZ, PT ;  /* 0x000000ff2600720c */ /* 0x000fe40003fa5070 */
[----:B------:R-:W-:-:S07]  /*ccb0*/  ISETP.NE.U32.AND P4, PT, R9, RZ, PT ;  /* 0x000000ff0900720c */ /* 0x000fce0003f85070 */
[----:B------:R-:W-:Y:S01]  /*ccc0*/  LDGSTS.E [R8+0x12000], desc[UR22][R124.64], P3 ;  /* 0x120000007c087fae */ /* 0x000fe200099a1016 */
[----:B------:R-:W-:-:S04]  /*ccd0*/  ISETP.GE.AND P3, PT, R247, R18, PT ;  /* 0x00000012f700720c */ /* 0x000fc80003f66270 */
[----:B------:R-:W-:Y:S01]  /*cce0*/  SEL R9, RZ, 0x4, P3 ;  /* 0x00000004ff097807 */ /* 0x000fe20001800000 */
[----:B------:R-:W-:Y:S01]  /*ccf0*/  LDGSTS.E [R8+0x12008], desc[UR22][R126.64], P4 ;  /* 0x120080007e087fae */ /* 0x000fe2000a1a1016 */
[----:B------:R-:W-:Y:S02]  /*cd00*/  LOP3.LUT R247, R3, 0x72, RZ, 0xfc, !PT ;  /* 0x0000007203f77812 */ /* 0x000fe400078efcff */
[----:B------:R-:W-:Y:S01]  /*cd10*/  SEL R9, R9, RZ, P1 ;  /* 0x000000ff09097207 */ /* 0x000fe20000800000 */
[----:B------:R-:W-:Y:S01]  /*cd20*/  LDGSTS.E [R8+0x14000], desc[UR22][R128.64], P5 ;  /* 0x1400000080087fae */ /* 0x000fe2000a9a1016 */
[----:B------:R-:W-:Y:S02]  /*cd30*/  ISETP.GE.AND P4, PT, R247, R18, PT ;  /* 0x00000012f700720c */ /* 0x000fe40003f86270 */
[----:B------:R-:W-:Y:S02]  /*cd40*/  ISETP.NE.U32.AND P5, PT, R9, RZ, PT ;  /* 0x000000ff0900720c */ /* 0x000fe40003fa5070 */
[----:B------:R-:W-:-:S02]  /*cd50*/  LOP3.LUT R247, R3, 0x16, RZ, 0xfc, !PT ;  /* 0x0000001603f77812 */ /* 0x000fc400078efcff */
[----:B------:R-:W-:-:S04]  /*cd60*/  SEL R111, RZ, 0x4, P4 ;  /* 0x00000004ff6f7807 */ /* 0x000fc80002000000 */
[----:B------:R-:W-:-:S05]  /*cd70*/  SEL R113, R111, RZ, P1 ;  /* 0x000000ff6f717207 */ /* 0x000fca0000800000 */
[----:B------:R-:W-:Y:S01]  /*cd80*/  LDGSTS.E [R8+0x14008], desc[UR22][R130.64], P5 ;  /* 0x1400800082087fae */ /* 0x000fe2000a9a1016 */
[----:B---3--:R-:W-:-:S04]  /*cd90*/  IADD3 R38, P6, PT, R214, UR12, RZ ;  /* 0x0000000cd6267c10 */ /* 0x008fc8000ffde0ff */
[----:B------:R-:W-:Y:S02]  /*cda0*/  IADD3.X R39, PT, PT, R215, UR13, RZ, P6, !PT ;  /* 0x0000000dd7277c10 */ /* 0x000fe4000b7fe4ff */
[----:B------:R-:W-:-:S04]  /*cdb0*/  LOP3.LUT R215, R3, 0x70, RZ, 0xfc, !PT ;  /* 0x0000007003d77812 */ /* 0x000fc800078efcff */
[-C--:B------:R-:W-:Y:S02]  /*cdc0*/  ISETP.GE.AND P3, PT, R215, R18.reuse, PT ;  /* 0x00000012d700720c */ /* 0x080fe40003f66270 */
[----:B------:R-:W-:Y:S02]  /*cdd0*/  LOP3.LUT R215, R3, 0x14, RZ, 0xfc, !PT ;  /* 0x0000001403d77812 */ /* 0x000fe400078efcff */
[----:B------:R-:W-:Y:S02]  /*cde0*/  SEL R9, RZ, 0x4, P3 ;  /* 0x00000004ff097807 */ /* 0x000fe40001800000 */
[-C--:B------:R-:W-:Y:S02]  /*cdf0*/  ISETP.GE.AND P4, PT, R215, R18.reuse, PT ;  /* 0x00000012d700720c */ /* 0x080fe40003f86270 */
[----:B------:R-:W-:Y:S01]  /*ce00*/  SEL R9, R9, RZ, P1 ;  /* 0x000000ff09097207 */ /* 0x000fe20000800000 */
[----:B------:R-:W3:Y:S01]  /*ce10*/  LDL.LU.64 R214, [R1+0x78] ;  /* 0x0000780001d67983 */ /* 0x000ee20000300a00 */
[----:B------:R-:W-:-:S02]  /*ce20*/  ISETP.GE.AND P3, PT, R247, R18, PT ;  /* 0x00000012f700720c */ /* 0x000fc40003f66270 */
[----:B------:R-:W-:Y:S02]  /*ce30*/  SEL R19, RZ, 0x4, P4 ;  /* 0x00000004ff137807 */ /* 0x000fe40002000000 */
[----:B------:R-:W-:Y:S02]  /*ce40*/  ISETP.NE.U32.AND P4, PT, R9, RZ, PT ;  /* 0x000000ff0900720c */ /* 0x000fe40003f85070 */
[----:B------:R-:W-:Y:S02]  /*ce50*/  SEL R9, RZ, 0x4, P3 ;  /* 0x00000004ff097807 */ /* 0x000fe40001800000 */
[----:B------:R-:W-:-:S04]  /*ce60*/  IADD3 R110, P3, PT, R190, UR12, RZ ;  /* 0x0000000cbe6e7c10 */ /* 0x000fc8000ff7e0ff */
[----:B------:R-:W-:Y:S02]  /*ce70*/  IADD3.X R111, PT, PT, R191, UR13, RZ, P3, !PT ;  /* 0x0000000dbf6f7c10 */ /* 0x000fe40009ffe4ff */
[----:B------:R-:W-:Y:S02]  /*ce80*/  ISETP.NE.U32.AND P3, PT, R113, RZ, PT ;  /* 0x000000ff7100720c */ /* 0x000fe40003f65070 */
[----:B------:R-:W-:Y:S01]  /*ce90*/  LOP3.LUT R247, R3, 0x34, RZ, 0xfc, !PT ;  /* 0x0000003403f77812 */ /* 0x000fe200078efcff */
[----:B------:R-:W-:Y:S03]  /*cea0*/  LDGSTS.E [R8+0x16000], desc[UR22][R132.64], P4 ;  /* 0x1600000084087fae */ /* 0x000fe6000a1a1016 */
[----:B------:R-:W-:Y:S02]  /*ceb0*/  ISETP.GE.AND P5, PT, R247, R18, PT ;  /* 0x00000012f700720c */ /* 0x000fe40003fa6270 */
[----:B------:R-:W-:-:S05]  /*cec0*/  LOP3.LUT R247, R3, 0x36, RZ, 0xfc, !PT ;  /* 0x0000003603f77812 */ /* 0x000fca00078efcff */
[----:B------:R1:W-:Y:S01]  /*ced0*/  LDGSTS.E [R8+0x16008], desc[UR22][R134.64], P3 ;  /* 0x1600800086087fae */ /* 0x0003e200099a1016 */
[----:B------:R-:W-:Y:S02]  /*cee0*/  ISETP.GE.AND P3, PT, R247, R18, PT ;  /* 0x00000012f700720c */ /* 0x000fe40003f66270 */
[----:B------:R-:W4:Y:S01]  /*cef0*/  S2R R247, SR_TID.X ;  /* 0x0000000000f77919 */ /* 0x000f220000002100 */
[----:B------:R-:W-:-:S04]  /*cf00*/  SEL R19, R19, RZ, P1 ;  /* 0x000000ff13137207 */ /* 0x000fc80000800000 */
[----:B------:R-:W-:Y:S02]  /*cf10*/  ISETP.NE.U32.AND P4, PT, R19, RZ, PT ;  /* 0x000000ff1300720c */ /* 0x000fe40003f85070 */
[----:B------:R-:W-:Y:S02]  /*cf20*/  SEL R19, RZ, 0x4, P5 ;  /* 0x00000004ff137807 */ /* 0x000fe40002800000 */
[----:B------:R-:W-:Y:S02]  /*cf30*/  SEL R9, R9, RZ, P1 ;  /* 0x000000ff09097207 */ /* 0x000fe40000800000 */
[----:B------:R-:W-:Y:S02]  /*cf40*/  SEL R19, R19, RZ, P1 ;  /* 0x000000ff13137207 */ /* 0x000fe40000800000 */
[----:B------:R-:W-:Y:S02]  /*cf50*/  SEL R114, RZ, 0x4, P3 ;  /* 0x00000004ff727807 */ /* 0x000fe40001800000 */
[----:B------:R-:W-:-:S02]  /*cf60*/  ISETP.NE.U32.AND P5, PT, R9, RZ, PT ;  /* 0x000000ff0900720c */ /* 0x000fc40003fa5070 */
[----:B------:R-:W-:Y:S01]  /*cf70*/  ISETP.NE.U32.AND P3, PT, R19, RZ, PT ;  /* 0x000000ff1300720c */ /* 0x000fe20003f65070 */
[----:B------:R-:W-:Y:S01]  /*cf80*/  LDGSTS.E [R7+0x10000], desc[UR22][R136.64], P4 ;  /* 0x1000000088077fae */ /* 0x000fe2000a1a1016 */
[----:B------:R-:W-:Y:S02]  /*cf90*/  SEL R19, R114, RZ, P1 ;  /* 0x000000ff72137207 */ /* 0x000fe40000800000 */
[----:B------:R-:W-:-:S04]  /*cfa0*/  IADD3 R114, P4, PT, R238, UR12, RZ ;  /* 0x0000000cee727c10 */ /* 0x000fc8000ff9e0ff */
[----:B------:R-:W-:-:S03]  /*cfb0*/  IADD3.X R115, PT, PT, R239, UR13, RZ, P4, !PT ;  /* 0x0000000def737c10 */ /* 0x000fc6000a7fe4ff */
[----:B------:R-:W-:Y:S01]  /*cfc0*/  LDGSTS.E [R7+0x10008], desc[UR22][R138.64], P5 ;  /* 0x100080008a077fae */ /* 0x000fe2000a9a1016 */
[----:B----4-:R-:W-:-:S03]  /*cfd0*/  SHF.R.U32.HI R238, RZ, 0x6, R247 ;  /* 0x00000006ffee7819 */ /* 0x010fc600000116f7 */
[----:B------:R-:W-:Y:S01]  /*cfe0*/  LDGSTS.E [R7+0x12000], desc[UR22][R140.64], P3 ;  /* 0x120000008c077fae */ /* 0x000fe200099a1016 */
[----:B------:R-:W-:-:S04]  /*cff0*/  SGXT.U32 R238, R238, 0x1 ;  /* 0x00000001eeee781a */ /* 0x000fc80000000000 */
[----:B------:R-:W-:-:S04]  /*d000*/  LOP3.LUT R238, R238, 0x56, RZ, 0xfc, !PT ;  /* 0x00000056eeee7812 */ /* 0x000fc800078efcff */
[----:B------:R-:W-:-:S04]  /*d010*/  ISETP.GE.AND P3, PT, R238, R18, PT ;  /* 0x00000012ee00720c */ /* 0x000fc80003f66270 */
[----:B------:R-:W-:Y:S02]  /*d020*/  SEL R119, RZ, 0x4, P3 ;  /* 0x00000004ff777807 */ /* 0x000fe40001800000 */
[----:B--2---:R-:W-:Y:S02]  /*d030*/  IADD3 R116, P4, PT, R230, UR12, RZ ;  /* 0x0000000ce6747c10 */ /* 0x004fe4000ff9e0ff */
[----:B------:R-:W-:Y:S02]  /*d040*/  LOP3.LUT R230, R3, 0x74, RZ, 0xfc, !PT ;  /* 0x0000007403e67812 */ /* 0x000fe400078efcff */
[----:B------:R-:W-:Y:S02]  /*d050*/  IADD3.X R117, PT, PT, R231, UR13, RZ, P4, !PT ;  /* 0x0000000de7757c10 */ /* 0x000fe4000a7fe4ff */
[----:B------:R-:W-:Y:S02]  /*d060*/  LOP3.LUT R231, R3, 0x76, RZ, 0xfc, !PT ;  /* 0x0000007603e77812 */ /* 0x000fe400078efcff */
[----:B------:R-:W-:-:S02]  /*d070*/  ISETP.GE.AND P3, PT, R230, R18, PT ;  /* 0x00000012e600720c */ /* 0x000fc40003f66270 */
[----:B------:R-:W-:Y:S02]  /*d080*/  ISETP.GE.AND P4, PT, R231, R18, PT ;  /* 0x00000012e700720c */ /* 0x000fe40003f86270 */
[----:B------:R-:W2:Y:S01]  /*d090*/  LDL.LU.64 R230, [R1+0xd0] ;  /* 0x0000d00001e67983 */ /* 0x000ea20000300a00 */
[----:B------:R-:W-:-:S04]  /*d0a0*/  IADD3 R108, P6, PT, R174, UR12, RZ ;  /* 0x0000000cae6c7c10 */ /* 0x000fc8000ffde0ff */
[----:B------:R-:W-:Y:S02]  /*d0b0*/  IADD3.X R109, PT, PT, R175, UR13, RZ, P6, !PT ;  /* 0x0000000daf6d7c10 */ /* 0x000fe4000b7fe4ff */
[----:B------:R-:W-:-:S04]  /*d0c0*/  IADD3 R112, P6, PT, R206, UR12, RZ ;  /* 0x0000000cce707c10 */ /* 0x000fc8000ffde0ff */
[----:B------:R-:W-:Y:S02]  /*d0d0*/  IADD3.X R113, PT, PT, R207, UR13, RZ, P6, !PT ;  /* 0x0000000dcf717c10 */ /* 0x000fe4000b7fe4ff */
[----:B-1----:R-:W-:Y:S02]  /*d0e0*/  IADD3 R8, P6, PT, R222, UR12, RZ ;  /* 0x0000000cde087c10 */ /* 0x002fe4000ffde0ff */
[----:B------:R-:W-:Y:S02]  /*d0f0*/  LOP3.LUT R201, R3, 0x54, RZ, 0xfc, !PT ;  /* 0x0000005403c97812 */ /* 0x000fe400078efcff */
[----:B------:R-:W-:Y:S02]  /*d100*/  IADD3.X R9, PT, PT, R223, UR13, RZ, P6, !PT ;  /* 0x0000000ddf097c10 */ /* 0x000fe4000b7fe4ff */
[----:B------:R-:W-:Y:S02]  /*d110*/  IADD3 R24, P6, PT, R24, UR12, RZ ;  /* 0x0000000c18187c10 */ /* 0x000fe4000ffde0ff */
[----:B------:R-:W-:-:S02]  /*d120*/  ISETP.NE.U32.AND P5, PT, R19, RZ, PT ;  /* 0x000000ff1300720c */ /* 0x000fc40003fa5070 */
[----:B------:R-:W-:Y:S02]  /*d130*/  IADD3.X R25, PT, PT, R25, UR13, RZ, P6, !PT ;  /* 0x0000000d19197c10 */ /* 0x000fe4000b7fe4ff */
[----:B------:R-:W-:-:S04]  /*d140*/  ISETP.GE.AND P6, PT, R201, R18, PT ;  /* 0x00000012c900720c */ /* 0x000fc80003fc6270 */
[----:B------:R-:W-:-:S04]  /*d150*/  SEL R19, RZ, 0x4, P6 ;  /* 0x00000004ff137807 */ /* 0x000fc80003000000 */
[----:B------:R-:W-:Y:S01]  /*d160*/  SEL R19, R19, RZ, P1 ;  /* 0x000000ff13137207 */ /* 0x000fe20000800000 */
[----:B------:R-:W-:Y:S01]  /*d170*/  LDGSTS.E [R7+0x12008], desc[UR22][R142.64], P5 ;  /* 0x120080008e077fae */ /* 0x000fe2000a9a1016 */
[----:B------:R-:W-:Y:S02]  /*d180*/  SEL R119, R119, RZ, P1 ;  /* 0x000000ff77777207 */ /* 0x000fe40000800000 */
[----:B------:R-:W-:Y:S02]  /*d190*/  ISETP.NE.U32.AND P5, PT, R19, RZ, PT ;  /* 0x000000ff1300720c */ /* 0x000fe40003fa5070 */
[----:B------:R-:W-:Y:S02]  /*d1a0*/  SEL R19, RZ, 0x4, P4 ;  /* 0x00000004ff137807 */ /* 0x000fe40002000000 */
[----:B------:R-:W-:Y:S02]  /*d1b0*/  ISETP.NE.U32.AND P4, PT, R119, RZ, PT ;  /* 0x000000ff7700720c */ /* 0x000fe40003f85070 */
[----:B------:R-:W-:-:S02]  /*d1c0*/  SEL R123, RZ, 0x4, P3 ;  /* 0x00000004ff7b7807 */ /* 0x000fc40001800000 */
[----:B------:R-:W-:Y:S02]  /*d1d0*/  IADD3 R120, P3, PT, R176, UR12, RZ ;  /* 0x0000000cb0787c10 */ /* 0x000fe4000ff7e0ff */
[----:B------:R-:W-:Y:S02]  /*d1e0*/  SEL R123, R123, RZ, P1 ;  /* 0x000000ff7b7b7207 */ /* 0x000fe40000800000 */
[----:B------:R-:W-:Y:S01]  /*d1f0*/  IADD3.X R121, PT, PT, R177, UR13, RZ, P3, !PT ;  /* 0x0000000db1797c10 */ /* 0x000fe20009ffe4ff */
[----:B------:R-:W-:Y:S01]  /*d200*/  LDGSTS.E [R7+0x14000], desc[UR22][R144.64], P5 ;  /* 0x1400000090077fae */ /* 0x000fe2000a9a1016 */
[----:B------:R-:W-:Y:S02]  /*d210*/  ISETP.NE.U32.AND P3, PT, R123, RZ, PT ;  /* 0x000000ff7b00720c */ /* 0x000fe40003f65070 */
[----:B------:R-:W-:Y:S01]  /*d220*/  SEL R19, R19, RZ, P1 ;  /* 0x000000ff13137207 */ /* 0x000fe20000800000 */
[----:B------:R-:W-:Y:S03]  /*d230*/  LDGSTS.E [R7+0x14008], desc[UR22][R146.64], P4 ;  /* 0x1400800092077fae */ /* 0x000fe6000a1a1016 */
[----:B------:R-:W-:-:S07]  /*d240*/  ISETP.NE.U32.AND P4, PT, R19, RZ, PT ;  /* 0x000000ff1300720c */ /* 0x000fce0003f85070 */
[----:B------:R-:W-:Y:S06]  /*d250*/  LDGSTS.E [R7+0x16000], desc[UR22][R148.64], P3 ;  /* 0x1600000094077fae */ /* 0x000fec00099a1016 */
[----:B------:R1:W-:Y:S01]  /*d260*/  LDGSTS.E [R7+0x16008], desc[UR22][R150.64], P4 ;  /* 0x1600800096077fae */ /* 0x0003e2000a1a1016 */
[----:B---3--:R-:W-:-:S04]  /*d270*/  IADD3 R118, P6, PT, R214, UR12, RZ ;  /* 0x0000000cd6767c10 */ /* 0x008fc8000ffde0ff */
[----:B------:R-:W-:Y:S02]  /*d280*/  IADD3.X R119, PT, PT, R215, UR13, RZ, P6, !PT ;  /* 0x0000000dd7777c10 */ /* 0x000fe4000b7fe4ff */
[----:B------:R-:W-:-:S04]  /*d290*/  LOP3.LUT R215, R3, 0x18, RZ, 0xfc, !PT ;  /* 0x0000001803d77812 */ /* 0x000fc800078efcff */
[-C--:B------:R-:W-:Y:S02]  /*d2a0*/  ISETP.GE.AND P5, PT, R215, R18.reuse, PT ;  /* 0x00000012d700720c */ /* 0x080fe40003fa6270 */
[----:B------:R-:W-:Y:S02]  /*d2b0*/  LOP3.LUT R215, R3, 0x1a, RZ, 0xfc, !PT ;  /* 0x0000001a03d77812 */ /* 0x000fe400078efcff */
[----:B------:R-:W-:Y:S02]  /*d2c0*/  SEL R19, RZ, 0x4, P5 ;  /* 0x00000004ff137807 */ /* 0x000fe40002800000 */
[----:B------:R-:W-:Y:S02]  /*d2d0*/  ISETP.GE.AND P5, PT, R215, R18, PT ;  /* 0x00000012d700720c */ /* 0x000fe40003fa6270 */
[----:B------:R-:W-:Y:S02]  /*d2e0*/  LOP3.LUT R214, R3, 0x38, RZ, 0xfc, !PT ;  /* 0x0000003803d67812 */ /* 0x000fe400078efcff */
[----:B------:R-:W-:-:S02]  /*d2f0*/  SEL R125, RZ, 0x4, P5 ;  /* 0x00000004ff7d7807 */ /* 0x000fc40002800000 */
[----:B------:R-:W-:Y:S02]  /*d300*/  SEL R124, R19, RZ, P1 ;  /* 0x000000ff137c7207 */ /* 0x000fe40000800000 */
[----:B------:R-:W-:Y:S02]  /*d310*/  IADD3 R122, P6, PT, R192, UR12, RZ ;  /* 0x0000000cc07a7c10 */ /* 0x000fe4000ffde0ff */
[----:B------:R-:W-:Y:S02]  /*d320*/  ISETP.GE.AND P3, PT, R214, R18, PT ;  /* 0x00000012d600720c */ /* 0x000fe40003f66270 */
[----:B------:R-:W-:Y:S02]  /*d330*/  LOP3.LUT R215, R3, 0x3a, RZ, 0xfc, !PT ;  /* 0x0000003a03d77812 */ /* 0x000fe400078efcff */
[----:B------:R-:W-:Y:S02]  /*d340*/  SEL R125, R125, RZ, P1 ;  /* 0x000000ff7d7d7207 */ /* 0x000fe40000800000 */
[----:B------:R-:W-:-:S02]  /*d350*/  ISETP.NE.U32.AND P5, PT, R124, RZ, PT ;  /* 0x000000ff7c00720c */ /* 0x000fc40003fa5070 */
[----:B------:R-:W-:Y:S02]  /*d360*/  IADD3.X R123, PT, PT, R193, UR13, RZ, P6, !PT ;  /* 0x0000000dc17b7c10 */ /* 0x000fe4000b7fe4ff */
[----:B------:R-:W-:Y:S02]  /*d370*/  SEL R19, RZ, 0x4, P3 ;  /* 0x00000004ff137807 */ /* 0x000fe40001800000 */
[----:B------:R-:W-:Y:S02]  /*d380*/  ISETP.GE.AND P6, PT, R215, R18, PT ;  /* 0x00000012d700720c */ /* 0x000fe40003fc6270 */
[----:B------:R-:W-:Y:S02]  /*d390*/  ISETP.NE.U32.AND P3, PT, R125, RZ, PT ;  /* 0x000000ff7d00720c */ /* 0x000fe40003f65070 */
[----:B------:R-:W-:Y:S02]  /*d3a0*/  SEL R126, RZ, 0x4, P6 ;  /* 0x00000004ff7e7807 */ /* 0x000fe40003000000 */
[----:B------:R-:W-:Y:S01]  /*d3b0*/  SEL R19, R19, RZ, P1 ;  /* 0x000000ff13137207 */ /* 0x000fe20000800000 */
[----:B------:R-:W-:Y:S01]  /*d3c0*/  LDGSTS.E [R6+0x10000], desc[UR22][R152.64], P5 ;  /* 0x1000000098067fae */ /* 0x000fe2000a9a1016 */
[----:B------:R-:W-:-:S02]  /*d3d0*/  SEL R126, R126, RZ, P1 ;  /* 0x000000ff7e7e7207 */ /* 0x000fc40000800000 */
[----:B------:R-:W-:Y:S02]  /*d3e0*/  ISETP.NE.U32.AND P4, PT, R19, RZ, PT ;  /* 0x000000ff1300720c */ /* 0x000fe40003f85070 */
[----:B------:R-:W-:Y:S02]  /*d3f0*/  LOP3.LUT R215, R3, 0x58, RZ, 0xfc, !PT ;  /* 0x0000005803d77812 */ /* 0x000fe400078efcff */
[----:B------:R-:W-:Y:S01]  /*d400*/  ISETP.NE.U32.AND P5, PT, R126, RZ, PT ;  /* 0x000000ff7e00720c */ /* 0x000fe20003fa5070 */
[----:B------:R-:W-:Y:S01]  /*d410*/  LDGSTS.E [R6+0x10008], desc[UR22][R154.64], P3 ;  /* 0x100080009a067fae */ /* 0x000fe200099a1016 */
[----:B------:R-:W-:Y:S02]  /*d420*/  ISETP.GE.AND P3, PT, R215, R18, PT ;  /* 0x00000012d700720c */ /* 0x000fe40003f66270 */
[----:B------:R-:W-:Y:S02]  /*d430*/  LOP3.LUT R215, R3, 0x78, RZ, 0xfc, !PT ;  /* 0x0000007803d77812 */ /* 0x000fe400078efcff */
[----:B-1----:R-:W-:-:S02]  /*d440*/  SEL R7, RZ, 0x4, P3 ;  /* 0x00000004ff077807 */ /* 0x002fc40001800000 */
[----:B------:R-:W-:Y:S01]  /*d450*/  LOP3.LUT R214, R3, 0x5a, RZ, 0xfc, !PT ;  /* 0x0000005a03d67812 */ /* 0x000fe200078efcff */
[----:B------:R-:W-:Y:S01]  /*d460*/  LDGSTS.E [R6+0x12000], desc[UR22][R156.64], P4 ;  /* 0x120000009c067fae */ /* 0x000fe2000a1a1016 */
[----:B------:R-:W-:Y:S02]  /*d470*/  SEL R7, R7, RZ, P1 ;  /* 0x000000ff07077207 */ /* 0x000fe40000800000 */
[-C--:B------:R-:W-:Y:S01]  /*d480*/  ISETP.GE.AND P4, PT, R215, R18.reuse, PT ;  /* 0x00000012d700720c */ /* 0x080fe20003f86270 */
[----:B------:R-:W-:Y:S01]  /*d490*/  LDGSTS.E [R6+0x12008], desc[UR22][R158.64], P5 ;  /* 0x120080009e067fae */ /* 0x000fe2000a9a1016 */
[----:B------:R-:W-:Y:S02]  /*d4a0*/  ISETP.GE.AND P3, PT, R214, R18, PT ;  /* 0x00000012d600720c */ /* 0x000fe40003f66270 */
[----:B------:R-:W-:Y:S02]  /*d4b0*/  LOP3.LUT R215, R3, 0x1c, RZ, 0xfc, !PT ;  /* 0x0000001c03d77812 */ /* 0x000fe400078efcff */
[----:B------:R-:W-:-:S02]  /*d4c0*/  ISETP.NE.U32.AND P5, PT, R7, RZ, PT ;  /* 0x000000ff0700720c */ /* 0x000fc40003fa5070 */
[----:B------:R-:W-:Y:S02]  /*d4d0*/  SEL R7, RZ, 0x4, P3 ;  /* 0x00000004ff077807 */ /* 0x000fe40001800000 */
[----:B------:R-:W-:Y:S02]  /*d4e0*/  ISETP.GE.AND P3, PT, R215, R18, PT ;  /* 0x00000012d700720c */ /* 0x000fe40003f66270 */
[----:B------:R-:W1:Y:S01]  /*d4f0*/  S2R R215, SR_TID.X ;  /* 0x0000000000d77919 */ /* 0x000e620000002100 */
[----:B------:R-:W-:Y:S02]  /*d500*/  IADD3 R124, P6, PT, R208, UR12, RZ ;  /* 0x0000000cd07c7c10 */ /* 0x000fe4000ffde0ff */
[----:B------:R-:W-:Y:S02]  /*d510*/  LOP3.LUT R214, R3, 0x7a, RZ, 0xfc, !PT ;  /* 0x0000007a03d67812 */ /* 0x000fe400078efcff */
[----:B------:R-:W-:Y:S02]  /*d520*/  IADD3.X R125, PT, PT, R209, UR13, RZ, P6, !PT ;  /* 0x0000000dd17d7c10 */ /* 0x000fe4000b7fe4ff */
[----:B------:R-:W-:Y:S01]  /*d530*/  IADD3 R126, P6, PT, R224, UR12, RZ ;  /* 0x0000000ce07e7c10 */ /* 0x000fe2000ffde0ff */
[----:B------:R-:W-:Y:S01]  /*d540*/  LDGSTS.E [R6+0x14000], desc[UR22][R160.64], P5 ;  /* 0x14000000a0067fae */ /* 0x000fe2000a9a1016 */
[----:B------:R-:W-:-:S02]  /*d550*/  SEL R130, RZ, 0x4, P4 ;  /* 0x00000004ff827807 */ /* 0x000fc40002000000 */
[----:B------:R-:W-:Y:S02]  /*d560*/  ISETP.GE.AND P4, PT, R214, R18, PT ;  /* 0x00000012d600720c */ /* 0x000fe40003f86270 */
[----:B------:R-:W-:Y:S02]  /*d570*/  SEL R7, R7, RZ, P1 ;  /* 0x000000ff07077207 */ /* 0x000fe40000800000 */
[----:B------:R-:W-:Y:S02]  /*d580*/  IADD3.X R127, PT, PT, R225, UR13, RZ, P6, !PT ;  /* 0x0000000de17f7c10 */ /* 0x000fe4000b7fe4ff */
[----:B------:R-:W-:Y:S02]  /*d590*/  IADD3 R128, P6, PT, R240, UR12, RZ ;  /* 0x0000000cf0807c10 */ /* 0x000fe4000ffde0ff */
[----:B------:R-:W-:Y:S02]  /*d5a0*/  SEL R19, RZ, 0x4, P4 ;  /* 0x00000004ff137807 */ /* 0x000fe40002000000 */
[----:B------:R-:W-:-:S02]  /*d5b0*/  ISETP.NE.U32.AND P4, PT, R7, RZ, PT ;  /* 0x000000ff0700720c */ /* 0x000fc40003f85070 */
[----:B------:R-:W-:Y:S02]  /*d5c0*/  SEL R7, RZ, 0x4, P3 ;  /* 0x00000004ff077807 */ /* 0x000fe40001800000 */
[----:B------:R-:W-:Y:S02]  /*d5d0*/  IADD3 R22, P3, PT, R22, UR12, RZ ;  /* 0x0000000c16167c10 */ /* 0x000fe4000ff7e0ff */
[----:B------:R-:W-:Y:S02]  /*d5e0*/  IADD3.X R129, PT, PT, R241, UR13, RZ, P6, !PT ;  /* 0x0000000df1817c10 */ /* 0x000fe4000b7fe4ff */
[----:B------:R-:W-:Y:S02]  /*d5f0*/  SEL R131, R130, RZ, P1 ;  /* 0x000000ff82837207 */ /* 0x000fe40000800000 */
[----:B------:R-:W-:Y:S02]  /*d600*/  IADD3.X R23, PT, PT, R23, UR13, RZ, P3, !PT ;  /* 0x0000000d17177c10 */ /* 0x000fe40009ffe4ff */
[----:B------:R-:W-:Y:S01]  /*d610*/  ISETP.NE.U32.AND P3, PT, R131, RZ, PT ;  /* 0x000000ff8300720c */ /* 0x000fe20003f65070 */
[----:B------:R-:W-:Y:S01]  /*d620*/  LDGSTS.E [R6+0x14008], desc[UR22][R162.64], P4 ;  /* 0x14008000a2067fae */ /* 0x000fe2000a1a1016 */
[----:B-1----:R-:W-:-:S02]  /*d630*/  LEA.HI R215, R215, 0x1e, RZ, 0x1a ;  /* 0x0000001ed7d77811 */ /* 0x002fc400078fd0ff */
[----:B------:R-:W-:Y:S02]  /*d640*/  SEL R19, R19, RZ, P1 ;  /* 0x000000ff13137207 */ /* 0x000fe40000800000 */
[----:B------:R-:W-:Y:S02]  /*d650*/  ISETP.GE.AND P5, PT, R215, R18, PT ;  /* 0x00000012d700720c */ /* 0x000fe40003fa6270 */
[----:B------:R-:W-:Y:S02]  /*d660*/  SEL R7, R7, RZ, P1 ;  /* 0x000000ff07077207 */ /* 0x000fe40000800000 */
[----:B------:R-:W-:Y:S02]  /*d670*/  ISETP.NE.U32.AND P4, PT, R19, RZ, PT ;  /* 0x000000ff1300720c */ /* 0x000fe40003f85070 */
[----:B------:R-:W-:Y:S01]  /*d680*/  LOP3.LUT R215, R3, 0x3c, RZ, 0xfc, !PT ;  /* 0x0000003c03d77812 */ /* 0x000fe200078efcff */
[----:B------:R-:W-:Y:S01]  /*d690*/  LDGSTS.E [R6+0x16000], desc[UR22][R164.64], P3 ;  /* 0x16000000a4067fae */ /* 0x000fe200099a1016 */
[----:B------:R-:W-:-:S02]  /*d6a0*/  SEL R19, RZ, 0x4, P5 ;  /* 0x00000004ff137807 */ /* 0x000fc40002800000 */
[----:B------:R-:W-:Y:S02]  /*d6b0*/  ISETP.NE.U32.AND P5, PT, R7, RZ, PT ;  /* 0x000000ff0700720c */ /* 0x000fe40003fa5070 */
[----:B--2---:R-:W-:-:S05]  /*d6c0*/  IADD3 R130, P6, PT, R230, UR12, RZ ;  /* 0x0000000ce6827c10 */ /* 0x004fca000ffde0ff */
[----:B------:R1:W-:Y:S01]  /*d6d0*/  LDGSTS.E [R6+0x16008], desc[UR22][R166.64], P4 ;  /* 0x16008000a6067fae */ /* 0x0003e2000a1a1016 */
[----:B------:R-:W-:-:S05]  /*d6e0*/  IADD3.X R131, PT, PT, R231, UR13, RZ, P6, !PT ;  /* 0x0000000de7837c10 */ /* 0x000fca000b7fe4ff */
[----:B------:R2:W-:Y:S01]  /*d6f0*/  LDGSTS.E [R5+0x10000], desc[UR22][R168.64], P5 ;  /* 0x10000000a8057fae */ /* 0x0005e2000a9a1016 */
[----:B------:R-:W-:Y:S02]  /*d700*/  IADD3 R132, P6, PT, R250, UR12, RZ ;  /* 0x0000000cfa847c10 */ /* 0x000fe4000ffde0ff */
[----:B------:R-:W3:Y:S01]  /*d710*/  S2R R250, SR_TID.X ;  /* 0x0000000000fa7919 */ /* 0x000ee20000002100 */
[----:B------:R-:W-:-:S04]  /*d720*/  ISETP.GE.AND P3, PT, R215, R18, PT ;  /* 0x00000012d700720c */ /* 0x000fc80003f66270 */
[----:B------:R-:W-:Y:S02]  /*d730*/  SEL R7, RZ, 0x4, P3 ;  /* 0x00000004ff077807 */ /* 0x000fe40001800000 */
[----:B-1----:R-:W-:Y:S02]  /*d740*/  IADD3 R6, P4, PT, R178, UR12, RZ ;  /* 0x0000000cb2067c10 */ /* 0x002fe4000ff9e0ff */
[----:B------:R-:W-:-:S04]  /*d750*/  SEL R7, R7, RZ, P1 ;  /* 0x000000ff07077207 */ /* 0x000fc80000800000 */
[----:B------:R-:W-:Y:S02]  /*d760*/  ISETP.NE.U32.AND P5, PT, R7, RZ, PT ;  /* 0x000000ff0700720c */ /* 0x000fe40003fa5070 */
[----:B------:R-:W-:Y:S02]  /*d770*/  IADD3.X R7, PT, PT, R179, UR13, RZ, P4, !PT ;  /* 0x0000000db3077c10 */ /* 0x000fe4000a7fe4ff */
[----:B------:R-:W-:-:S04]  /*d780*/  IADD3 R136, P4, PT, R210, UR12, RZ ;  /* 0x0000000cd2887c10 */ /* 0x000fc8000ff9e0ff */
[----:B------:R-:W-:Y:S02]  /*d790*/  IADD3.X R137, PT, PT, R211, UR13, RZ, P4, !PT ;  /* 0x0000000dd3897c10 */ /* 0x000fe4000a7fe4ff */
[----:B---3--:R-:W-:-:S04]  /*d7a0*/  LEA.HI R250, R250, 0x3e, RZ, 0x1a ;  /* 0x0000003efafa7811 */ /* 0x008fc800078fd0ff */
[----:B------:R-:W-:Y:S02]  /*d7b0*/  ISETP.GE.AND P4, PT, R250, R18, PT ;  /* 0x00000012fa00720c */ /* 0x000fe40003f86270 */
[----:B------:R-:W1:Y:S01]  /*d7c0*/  S2R R250, SR_TID.X ;  /* 0x0000000000fa7919 */ /* 0x000e620000002100 */
[----:B------:R-:W-:-:S04]  /*d7d0*/  SEL R19, R19, RZ, P1 ;  /* 0x000000ff13137207 */ /* 0x000fc80000800000 */
[----:B------:R-:W-:Y:S02]  /*d7e0*/  ISETP.NE.U32.AND P3, PT, R19, RZ, PT ;  /* 0x000000ff1300720c */ /* 0x000fe40003f65070 */
[----:B------:R-:W-:Y:S02]  /*d7f0*/  LOP3.LUT R215, R3, 0x5c, RZ, 0xfc, !PT ;  /* 0x0000005c03d77812 */ /* 0x000fe400078efcff */
[----:B------:R-:W-:Y:S02]  /*d800*/  SEL R19, RZ, 0x4, P4 ;  /* 0x00000004ff137807 */ /* 0x000fe40002000000 */
[----:B------:R-:W-:Y:S02]  /*d810*/  IADD3.X R133, PT, PT, R251, UR13, RZ, P6, !PT ;  /* 0x0000000dfb857c10 */ /* 0x000fe4000b7fe4ff */
[----:B------:R-:W-:-:S05]  /*d820*/  IADD3 R134, P6, PT, R194, UR12, RZ ;  /* 0x0000000cc2867c10 */ /* 0x000fca000ffde0ff */
[----:B------:R2:W-:Y:S01]  /*d830*/  LDGSTS.E [R5+0x10008], desc[UR22][R170.64], P3 ;  /* 0x10008000aa057fae */ /* 0x0005e200099a1016 */
[----:B------:R-:W-:Y:S02]  /*d840*/  ISETP.GE.AND P3, PT, R215, R18, PT ;  /* 0x00000012d700720c */ /* 0x000fe40003f66270 */
[----:B------:R-:W-:Y:S01]  /*d850*/  SEL R140, R19, RZ, P1 ;  /* 0x000000ff138c7207 */ /* 0x000fe20000800000 */
[----:B------:R2:W-:Y:S01]  /*d860*/  LDGSTS.E [R5+0x12000], desc[UR22][R180.64], P5 ;  /* 0x12000000b4057fae */ /* 0x0005e2000a9a1016 */
[----:B------:R-:W-:Y:S02]  /*d870*/  SEL R19, RZ, 0x4, P3 ;  /* 0x00000004ff137807 */ /* 0x000fe40001800000 */
[----:B------:R-:W-:Y:S02]  /*d880*/  IADD3.X R135, PT, PT, R195, UR13, RZ, P6, !PT ;  /* 0x0000000dc3877c10 */ /* 0x000fe4000b7fe4ff */
[----:B------:R-:W-:Y:S02]  /*d890*/  IADD3 R138, P6, PT, R226, UR12, RZ ;  /* 0x0000000ce28a7c10 */ /* 0x000fe4000ffde0ff */
[----:B-1----:R-:W-:-:S02]  /*d8a0*/  LEA.HI R251, R250, 0x5e, RZ, 0x1a ;  /* 0x0000005efafb7811 */ /* 0x002fc400078fd0ff */
[----:B------:R-:W-:Y:S02]  /*d8b0*/  LEA.HI R250, R250, 0x7e, RZ, 0x1a ;  /* 0x0000007efafa7811 */ /* 0x000fe400078fd0ff */
[----:B------:R-:W-:Y:S02]  /*d8c0*/  SEL R19, R19, RZ, P1 ;  /* 0x000000ff13137207 */ /* 0x000fe40000800000 */
[-C--:B------:R-:W-:Y:S02]  /*d8d0*/  ISETP.GE.AND P4, PT, R250, R18.reuse, PT ;  /* 0x00000012fa00720c */ /* 0x080fe40003f86270 */
[----:B------:R-:W-:Y:S02]  /*d8e0*/  LOP3.LUT R250, R3, 0x7c, RZ, 0xfc, !PT ;  /* 0x0000007c03fa7812 */ /* 0x000fe400078efcff */
[----:B------:R-:W-:Y:S02]  /*d8f0*/  ISETP.GE.AND P5, PT, R251, R18, PT ;  /* 0x00000012fb00720c */ /* 0x000fe40003fa6270 */
[----:B------:R-:W-:-:S02]  /*d900*/  ISETP.NE.U32.AND P3, PT, R140, RZ, PT ;  /* 0x000000ff8c00720c */ /* 0x000fc40003f65070 */
[----:B------:R-:W-:Y:S02]  /*d910*/  IADD3.X R139, PT, PT, R227, UR13, RZ, P6, !PT ;  /* 0x0000000de38b7c10 */ /* 0x000fe4000b7fe4ff */
[----:B------:R-:W-:Y:S02]  /*d920*/  LOP3.LUT R247, R247, 0x7f, RZ, 0xc0, !PT ;  /* 0x0000007ff7f77812 */ /* 0x000fe400078ec0ff */
[-C--:B------:R-:W-:Y:S02]  /*d930*/  ISETP.GE.AND P6, PT, R250, R18.reuse, PT ;  /* 0x00000012fa00720c */ /* 0x080fe40003fc6270 */
[----:B------:R-:W-:Y:S02]  /*d940*/  SEL R140, RZ, 0x4, P4 ;  /* 0x00000004ff8c7807 */ /* 0x000fe40002000000 */
[----:B------:R-:W-:Y:S02]  /*d950*/  ISETP.NE.U32.AND P4, PT, R19, RZ, PT ;  /* 0x000000ff1300720c */ /* 0x000fe40003f85070 */
[----:B------:R-:W-:Y:S01]  /*d960*/  SEL R141, RZ, 0x4, P5 ;  /* 0x00000004ff8d7807 */ /* 0x000fe20002800000 */
[----:B------:R2:W-:Y:S01]  /*d970*/  LDGSTS.E [R5+0x12008], desc[UR22][R182.64], P3 ;  /* 0x12008000b6057fae */ /* 0x0005e200099a1016 */
[----:B------:R-:W-:-:S02]  /*d980*/  ISETP.GE.AND P5, PT, R247, R18, PT ;  /* 0x00000012f700720c */ /* 0x000fc40003fa6270 */
[----:B------:R-:W-:Y:S02]  /*d990*/  SEL R142, RZ, 0x4, P6 ;  /* 0x00000004ff8e7807 */ /* 0x000fe40003000000 */
[----:B------:R-:W-:Y:S02]  /*d9a0*/  IADD3 R18, P6, PT, R50, UR12, RZ ;  /* 0x0000000c32127c10 */ /* 0x000fe4000ffde0ff */
[----:B------:R-:W-:Y:S02]  /*d9b0*/  SEL R141, R141, RZ, P1 ;  /* 0x000000ff8d8d7207 */ /* 0x000fe40000800000 */
[----:B------:R-:W-:Y:S01]  /*d9c0*/  SEL R50, RZ, 0x4, P5 ;  /* 0x00000004ff327807 */ /* 0x000fe20002800000 */
[----:B------:R2:W-:Y:S01]  /*d9d0*/  LDGSTS.E [R5+0x14000], desc[UR22][R184.64], P4 ;  /* 0x14000000b8057fae */ /* 0x0005e2000a1a1016 */
[----:B------:R-:W-:Y:S02]  /*d9e0*/  SEL R142, R142, RZ, P1 ;  /* 0x000000ff8e8e7207 */ /* 0x000fe40000800000 */
[----:B------:R-:W-:-:S02]  /*d9f0*/  SEL R140, R140, RZ, P1 ;  /* 0x000000ff8c8c7207 */ /* 0x000fc40000800000 */
[----:B------:R-:W-:Y:S02]  /*da00*/  ISETP.NE.U32.AND P5, PT, R141, RZ, PT ;  /* 0x000000ff8d00720c */ /* 0x000fe40003fa5070 */
[----:B------:R-:W-:Y:S02]  /*da10*/  SEL R50, R50, RZ, P1 ;  /* 0x000000ff32327207 */ /* 0x000fe40000800000 */
[----:B------:R-:W-:Y:S02]  /*da20*/  ISETP.NE.U32.AND P3, PT, R142, RZ, PT ;  /* 0x000000ff8e00720c */ /* 0x000fe40003f65070 */
[----:B------:R-:W-:Y:S02]  /*da30*/  ISETP.NE.U32.AND P1, PT, R140, RZ, PT ;  /* 0x000000ff8c00720c */ /* 0x000fe40003f25070 */
[----:B------:R-:W-:-:S05]  /*da40*/  ISETP.NE.U32.AND P4, PT, R50, RZ, PT ;  /* 0x000000ff3200720c */ /* 0x000fca0003f85070 */
[----:B------:R2:W-:Y:S04]  /*da50*/  LDGSTS.E [R5+0x14008], desc[UR22][R32.64], P5 ;  /* 0x1400800020057fae */ /* 0x0005e8000a9a1016 */
[----:B------:R2:W-:Y:S04]  /*da60*/  LDGSTS.E [R5+0x16000], desc[UR22][R30.64], P3 ;  /* 0x160000001e057fae */ /* 0x0005e800099a1016 */
[----:B------:R2:W-:Y:S04]  /*da70*/  LDGSTS.E [R5+0x16008], desc[UR22][R34.64], P1 ;  /* 0x1600800022057fae */ /* 0x0005e800089a1016 */
[----:B------:R-:W0:Y:S04]  /*da80*/  LDGDEPBAR ;  /* 0x00000000000079af */ /* 0x000e280000000000 */
[----:B------:R2:W-:Y:S04]  /*da90*/  LDGSTS.E [R17+0x28000], desc[UR22][R248.64], P4 ;  /* 0x28000000f8117fae */ /* 0x0005e8000a1a1016 */
        /* <DEDUP_REMOVED lines=47> */
[----:B------:R2:W-:Y:S01]  /*dd90*/  LDGSTS.E [R11+0x28300], desc[UR22][R116.64], P4 ;  /* 0x28300000740b7fae */ /* 0x0005e2000a1a1016 */
[----:B------:R-:W-:-:S03]  /*dda0*/  ISETP.GE.AND P3, PT, R252, 0x100, PT ;  /* 0x00000100fc00780c */ /* 0x000fc60003f66270 */
[----:B------:R2:W-:Y:S01]  /*ddb0*/  LDGSTS.E [R11+0x28700], desc[UR22][R118.64], P4 ;  /* 0x28700000760b7fae */ /* 0x0005e2000a1a1016 */
[----:B------:R-:W-:-:S03]  /*ddc0*/  IADD3.X R19, PT, PT, R51, UR13, RZ, P6, !PT ;  /* 0x0000000d33137c10 */ /* 0x000fc6000b7fe4ff */
[----:B------:R2:W-:Y:S01]  /*ddd0*/  LDGSTS.E [R11+0x28b00], desc[UR22][R120.64], P4 ;  /* 0x28b00000780b7fae */ /* 0x0005e2000a1a1016 */
[----:B------:R-:W-:-:S03]  /*dde0*/  IADD3 R20, P6, PT, R20, UR12, RZ ;  /* 0x0000000c14147c10 */ /* 0x000fc6000ffde0ff */
[----:B------:R2:W-:Y:S04]  /*ddf0*/  LDGSTS.E [R11+0x28f00], desc[UR22][R122.64], P4 ;  /* 0x28f000007a0b7fae */ /* 0x0005e8000a1a1016 */
[----:B------:R2:W-:Y:S04]  /*de00*/  LDGSTS.E [R11+0x29300], desc[UR22][R124.64], P4 ;  /* 0x293000007c0b7fae */ /* 0x0005e8000a1a1016 */
[----:B------:R2:W-:Y:S04]  /*de10*/  LDGSTS.E [R11+0x29700], desc[UR22][R126.64], P4 ;  /* 0x297000007e0b7fae */ /* 0x0005e8000a1a1016 */
[----:B------:R2:W-:Y:S01]  /*de20*/  LDGSTS.E [R11+0x29b00], desc[UR22][R128.64], P4 ;  /* 0x29b00000800b7fae */ /* 0x0005e2000a1a1016 */
[----:B------:R-:W-:-:S03]  /*de30*/  IADD3.X R21, PT, PT, R21, UR13, RZ, P6, !PT ;  /* 0x0000000d15157c10 */ /* 0x000fc6000b7fe4ff */
[----:B------:R2:W-:Y:S04]  /*de40*/  LDGSTS.E [R11+0x29f00], desc[UR22][R22.64], P4 ;  /* 0x29f00000160b7fae */ /* 0x0005e8000a1a1016 */
[----:B------:R2:W-:Y:S04]  /*de50*/  LDGSTS.E [R10+0x28380], desc[UR22][R130.64], P4 ;  /* 0x28380000820a7fae */ /* 0x0005e8000a1a1016 */
[----:B------:R2:W-:Y:S04]  /*de60*/  LDGSTS.E [R10+0x28780], desc[UR22][R132.64], P4 ;  /* 0x28780000840a7fae */ /* 0x0005e8000a1a1016 */
[----:B------:R2:W-:Y:S04]  /*de70*/  LDGSTS.E [R10+0x28b80], desc[UR22][R6.64], P4 ;  /* 0x28b80000060a7fae */ /* 0x0005e8000a1a1016 */
[----:B------:R2:W-:Y:S04]  /*de80*/  LDGSTS.E [R10+0x28f80], desc[UR22][R134.64], P4 ;  /* 0x28f80000860a7fae */ /* 0x0005e8000a1a1016 */
[----:B------:R2:W-:Y:S01]  /*de90*/  LDGSTS.E [R10+0x29380], desc[UR22][R136.64], P4 ;  /* 0x29380000880a7fae */ /* 0x0005e2000a1a1016 */
[----:B------:R-:W-:-:S03]  /*dea0*/  UMOV UR21, URZ ;  /* 0x000000ff00157c82 */ /* 0x000fc60008000000 */
[----:B------:R2:W-:Y:S04]  /*deb0*/  LDGSTS.E [R10+0x29780], desc[UR22][R138.64], P4 ;  /* 0x297800008a0a7fae */ /* 0x0005e8000a1a1016 */
[----:B------:R2:W-:Y:S04]  /*dec0*/  LDGSTS.E [R10+0x29b80], desc[UR22][R18.64], P4 ;  /* 0x29b80000120a7fae */ /* 0x0005e8000a1a1016 */
[----:B------:R2:W-:Y:S01]  /*ded0*/  LDGSTS.E [R10+0x29f80], desc[UR22][R20.64], P4 ;  /* 0x29f80000140a7fae */ /* 0x0005e2000a1a1016 */
[----:B------:R-:W-:-:S03]  /*dee0*/  ISETP.GE.AND P1, PT, R252, 0x80, PT ;  /* 0x00000080fc00780c */ /* 0x000fc60003f26270 */
[----:B------:R-:W0:Y:S01]  /*def0*/  LDGDEPBAR ;  /* 0x00000000000079af */ /* 0x000e220000000000 */
[----:B------:R-:W-:Y:S09]  /*df00*/  @!P3 BRA `(.L_x_7) ;  /* 0x0000006c00e4b947 */ /* 0x000ff20003800000 */
[----:B------:R-:W3:Y:S01]  /*df10*/  LDL.LU R216, [R1+0x1cc] ;  /* 0x0001cc0001d87983 */ /* 0x000ee20000300800 */
[----:B--2--5:R-:W-:Y:S01]  /*df20*/  SHF.R.S32.HI R137, RZ, 0x1f, R245 ;  /* 0x0000001fff897819 */ /* 0x024fe200000114f5 */
[----:B------:R-:W1:Y:S01]  /*df30*/  S2R R51, SR_TID.X ;  /* 0x0000000000337919 */ /* 0x000e620000002100 */
[----:B------:R-:W-:Y:S01]  /*df40*/  IMAD R96, R238, UR16, RZ ;  /* 0x00000010ee607c24 */ /* 0x000fe2000f8e02ff */
[----:B------:R-:W-:Y:S01]  /*df50*/  SHF.R.S32.HI R62, RZ, 0x1f, R244 ;  /* 0x0000001fff3e7819 */ /* 0x000fe200000114f4 */
[----:B------:R-:W2:Y:S01]  /*df60*/  LDCU.128 UR24, c[0x0][0x380] ;  /* 0x00007000ff1877ac */ /* 0x000ea20008000c00 */
[----:B------:R-:W4:Y:S04]  /*df70*/  LDL.LU R231, [R1+0x1d0] ;  /* 0x0001d00001e77983 */ /* 0x000f280000300800 */
[----:B------:R-:W2:Y:S04]  /*df80*/  LDL.LU R251, [R1+0x1d4] ;  /* 0x0001d40001fb7983 */ /* 0x000ea80000300800 */
        /* <DEDUP_REMOVED lines=11> */
[----:B------:R-:W-:Y:S04]  /*e040*/  STL [R1+0x324], R4 ;  /* 0x0003240401007387 */ /* 0x000fe80000100800 */
[----:B------:R-:W-:Y:S04]  /*e050*/  STL [R1+0x320], R2 ;  /* 0x0003200201007387 */ /* 0x000fe80000100800 */
[----:B------:R-:W-:Y:S01]  /*e060*/  STL [R1+0x31c], R0 ;  /* 0x00031c0001007387 */ /* 0x000fe20000100800 */
[----:B---3--:R-:W-:-:S04]  /*e070*/  IADD3 R52, P5, PT, R245, R216, RZ ;  /* 0x000000d8f5347210 */ /* 0x008fc80007fbe0ff */
[----:B------:R-:W-:Y:S01]  /*e080*/  LEA.HI.X.SX32 R58, R216, R137, 0x1, P5 ;  /* 0x00000089d83a7211 */ /* 0x000fe200028f0eff */
[----:B------:R3:W-:Y:S01]  /*e090*/  STL [R1+0x328], R52 ;  /* 0x0003283401007387 */ /* 0x0007e20000100800 */
[----:B----4-:R-:W-:-:S03]  /*e0a0*/  IADD3 R46, P6, PT, R245, R231, RZ ;  /* 0x000000e7f52e7210 */ /* 0x010fc60007fde0ff */
[----:B------:R-:W4:Y:S01]  /*e0b0*/  LDL.LU R203, [R1+0x204] ;  /* 0x0002040001cb7983 */ /* 0x000f220000300800 */
[----:B------:R-:W-:-:S03]  /*e0c0*/  LEA.HI.X.SX32 R56, R231, R137, 0x1, P6 ;  /* 0x00000089e7387211 */ /* 0x000fc600030f0eff */
[----:B------:R-:W3:Y:S01]  /*e0d0*/  LDL.LU R233, [R1+0x208] ;  /* 0x0002080001e97983 */ /* 0x000ee20000300800 */
[C---:B--2---:R-:W-:Y:S02]  /*e0e0*/  IADD3 R42, P3, PT, R245.reuse, R251, RZ ;  /* 0x000000fbf52a7210 */ /* 0x044fe40007f7e0ff */
[----:B------:R-:W-:Y:S01]  /*e0f0*/  IADD3 R40, P4, PT, R245, R201, RZ ;  /* 0x000000c9f5287210 */ /* 0x000fe20007f9e0ff */
[----:B------:R-:W2:Y:S03]  /*e100*/  LDL.LU R231, [R1+0x20c] ;  /* 0x00020c0001e77983 */ /* 0x000ea60000300800 */
[----:B------:R-:W-:Y:S02]  /*e110*/  LEA.HI.X.SX32 R50, R201, R137, 0x1, P4 ;  /* 0x00000089c9327211 */ /* 0x000fe400020f0eff */
[----:B------:R-:W2:Y:S01]  /*e120*/  LDL.LU R201, [R1+0x210] ;  /* 0x0002100001c97983 */ /* 0x000ea20000300800 */
[----:B------:R-:W-:-:S02]  /*e130*/  IADD3 R23, P5, PT, R245, R247, RZ ;  /* 0x000000f7f5177210 */ /* 0x000fc40007fbe0ff */
[----:B------:R-:W-:Y:S01]  /*e140*/  IADD3 R13, P6, PT, R245, R214, RZ ;  /* 0x000000d6f50d7210 */ /* 0x000fe20007fde0ff */
[----:B------:R-:W3:Y:S01]  /*e150*/  LDL.LU R186, [R1+0x214] ;  /* 0x0002140001ba7983 */ /* 0x000ee20000300800 */
[-C--:B------:R-:W-:Y:S02]  /*e160*/  LEA.HI.X.SX32 R54, R251, R137.reuse, 0x1, P3 ;  /* 0x00000089fb367211 */ /* 0x080fe400018f0eff */
[----:B------:R-:W-:Y:S01]  /*e170*/  IADD3 R251, P3, PT, R245, R252, RZ ;  /* 0x000000fcf5fb7210 */ /* 0x000fe20007f7e0ff */
[----:B------:R-:W3:Y:S01]  /*e180*/  LDL.LU R216, [R1+0x218] ;  /* 0x0002180001d87983 */ /* 0x000ee20000300800 */
[-C--:B------:R-:W-:Y:S02]  /*e190*/  LEA.HI.X.SX32 R48, R247, R137.reuse, 0x1, P5 ;  /* 0x00000089f7307211 */ /* 0x080fe400028f0eff */
[-C--:B------:R-:W-:Y:S02]  /*e1a0*/  LEA.HI.X.SX32 R44, R214, R137.reuse, 0x1, P6 ;  /* 0x00000089d62c7211 */ /* 0x080fe400030f0eff */
[----:B------:R-:W-:Y:S01]  /*e1b0*/  LEA.HI.X.SX32 R252, R252, R137, 0x1, P3 ;  /* 0x00000089fcfc7211 */ /* 0x000fe200018f0eff */
[----:B------:R-:W3:Y:S01]  /*e1c0*/  LDL.LU R214, [R1+0x21c] ;  /* 0x00021c0001d67983 */ /* 0x000ee20000300800 */
[----:B------:R-:W-:-:S02]  /*e1d0*/  IADD3 R247, P5, PT, R245, R187, RZ ;  /* 0x000000bbf5f77210 */ /* 0x000fc40007fbe0ff */
[----:B------:R-:W-:Y:S01]  /*e1e0*/  IADD3 R11, P6, PT, R245, R217, RZ ;  /* 0x000000d9f50b7210 */ /* 0x000fe20007fde0ff */
[----:B------:R-:W3:Y:S01]  /*e1f0*/  LDL.LU R219, [R1+0x220] ;  /* 0x0002200001db7983 */ /* 0x000ee20000300800 */
[----:B------:R-:W-:Y:S02]  /*e200*/  LEA.HI.X.SX32 R248, R187, R137, 0x1, P5 ;  /* 0x00000089bbf87211 */ /* 0x000fe400028f0eff */
[----:B------:R-:W-:Y:S01]  /*e210*/  IADD3 R243, P3, PT, R245, R215, RZ ;  /* 0x000000d7f5f37210 */ /* 0x000fe20007f7e0ff */
[----:B------:R-:W3:Y:S01]  /*e220*/  LDL.LU R187, [R1+0x224] ;  /* 0x0002240001bb7983 */ /* 0x000ee20000300800 */
[-C--:B------:R-:W-:Y:S02]  /*e230*/  LEA.HI.X.SX32 R37, R217, R137.reuse, 0x1, P6 ;  /* 0x00000089d9257211 */ /* 0x080fe400030f0eff */
[----:B------:R-:W-:Y:S01]  /*e240*/  LEA.HI.X.SX32 R15, R215, R137, 0x1, P3 ;  /* 0x00000089d70f7211 */ /* 0x000fe200018f0eff */
[----:B------:R-:W3:Y:S04]  /*e250*/  LDL.LU R217, [R1+0x228] ;  /* 0x0002280001d97983 */ /* 0x000ee80000300800 */
[----:B------:R-:W3:Y:S04]  /*e260*/  LDL.LU R215, [R1+0x22c] ;  /* 0x00022c0001d77983 */ /* 0x000ee80000300800 */
[----:B------:R-:W3:Y:S01]  /*e270*/  LDL.LU R172, [R1+0x230] ;  /* 0x0002300001ac7983 */ /* 0x000ee20000300800 */
[----:B------:R-:W-:-:S03]  /*e280*/  IADD3 R236, P6, PT, R245, R200, RZ ;  /* 0x000000c8f5ec7210 */ /* 0x000fc60007fde0ff */
[----:B------:R-:W3:Y:S01]  /*e290*/  LDL.LU R202, [R1+0x234] ;  /* 0x0002340001ca7983 */ /* 0x000ee20000300800 */
[----:B------:R-:W-:-:S03]  /*e2a0*/  LEA.HI.X.SX32 R237, R200, R137, 0x1, P6 ;  /* 0x00000089c8ed7211 */ /* 0x000fc600030f0eff */
[----:B------:R-:W3:Y:S04]  /*e2b0*/  LDL.LU R200, [R1+0x238] ;  /* 0x0002380001c87983 */ /* 0x000ee80000300800 */
[----:B------:R-:W3:Y:S04]  /*e2c0*/  LDL.LU R175, [R1+0x23c] ;  /* 0x00023c0001af7983 */ /* 0x000ee80000300800 */
[----:B------:R-:W3:Y:S01]  /*e2d0*/  LDL.LU R205, [R1+0x240] ;  /* 0x0002400001cd7983 */ /* 0x000ee20000300800 */
[----:B----4-:R-:W-:-:S04]  /*e2e0*/  IADD3 R234, P3, PT, R245, R203, RZ ;  /* 0x000000cbf5ea7210 */ /* 0x010fc80007f7e0ff */
[----:B------:R-:W-:Y:S02]  /*e2f0*/  LEA.HI.X.SX32 R235, R203, R137, 0x1, P3 ;  /* 0x00000089cbeb7211 */ /* 0x000fe400018f0eff */
[----:B------:R-:W4:Y:S01]  /*e300*/  LDL.LU R203, [R1+0x244] ;  /* 0x0002440001cb7983 */ /* 0x000f220000300800 */
[----:B--2---:R-:W-:-:S04]  /*e310*/  IADD3 R228, P6, PT, R245, R201, RZ ;  /* 0x000000c9f5e47210 */ /* 0x004fc80007fde0ff */
[----:B------:R-:W-:Y:S02]  /*e320*/  LEA.HI.X.SX32 R229, R201, R137, 0x1, P6 ;  /* 0x00000089c9e57211 */ /* 0x000fe400030f0eff */
[----:B------:R-:W2:Y:S04]  /*e330*/  LDL.LU R201, [R1+0x248] ;  /* 0x0002480001c97983 */ /* 0x000ea80000300800 */
[----:B------:R-:W2:Y:S01]  /*e340*/  LDL.LU R173, [R1+0x24c] ;  /* 0x00024c0001ad7983 */ /* 0x000ea20000300800 */
[----:B---3--:R-:W-:-:S03]  /*e350*/  IADD3 R226, P3, PT, R245, R186, RZ ;  /* 0x000000baf5e27210 */ /* 0x008fc60007f7e0ff */
[----:B------:R-:W3:Y:S01]  /*e360*/  LDL.LU R188, [R1+0x250] ;  /* 0x0002500001bc7983 */ /* 0x000ee20000300800 */
[----:B------:R-:W-:-:S03]  /*e370*/  LEA.HI.X.SX32 R227, R186, R137, 0x1, P3 ;  /* 0x00000089bae37211 */ /* 0x000fc600018f0eff */
[----:B------:R-:W3:Y:S01]  /*e380*/  LDL.LU R186, [R1+0x254] ;  /* 0x0002540001ba7983 */ /* 0x000ee20000300800 */
[----:B------:R-:W-:-:S03]  /*e390*/  IADD3 R220, P6, PT, R245, R219, RZ ;  /* 0x000000dbf5dc7210 */ /* 0x000fc60007fde0ff */
[----:B------:R-:W3:Y:S01]  /*e3a0*/  LDL.LU R193, [R1+0x258] ;  /* 0x0002580001c17983 */ /* 0x000ee20000300800 */
[----:B------:R-:W-:Y:S02]  /*e3b0*/  IADD3 R218, P3, PT, R245, R187, RZ ;  /* 0x000000bbf5da7210 */ /* 0x000fe40007f7e0ff */
[-C--:B------:R-:W-:Y:S01]  /*e3c0*/  LEA.HI.X.SX32 R221, R219, R137.reuse, 0x1, P6 ;  /* 0x00000089dbdd7211 */ /* 0x080fe200030f0eff */
[----:B------:R-:W3:Y:S01]  /*e3d0*/  LDL.LU R191, [R1+0x25c] ;  /* 0x00025c0001bf7983 */ /* 0x000ee20000300800 */
[----:B------:R-:W-:-:S03]  /*e3e0*/  LEA.HI.X.SX32 R219, R187, R137, 0x1, P3 ;  /* 0x00000089bbdb7211 */ /* 0x000fc600018f0eff */
        /* <DEDUP_REMOVED lines=8> */
[C---:B------:R-:W-:Y:S02]  /*e470*/  IADD3 R239, P5, PT, R245.reuse, R230, RZ ;  /* 0x000000e6f5ef7210 */ /* 0x040fe40007fbe0ff */
[----:B------:R-:W-:Y:S01]  /*e480*/  IADD3 R210, P3, PT, R245, R202, RZ ;  /* 0x000000caf5d27210 */ /* 0x000fe20007f7e0ff */
[----:B------:R-:W3:Y:S01]  /*e490*/  LDL.LU R177, [R1+0x278] ;  /* 0x0002780001b17983 */ /* 0x000ee20000300800 */
[----:B------:R-:W-:-:S02]  /*e4a0*/  LEA.HI.X.SX32 R240, R230, R137, 0x1, P5 ;  /* 0x00000089e6f07211 */ /* 0x000fc400028f0eff */
[----:B------:R-:W-:-:S04]  /*e4b0*/  IADD3 R230, P5, PT, R245, R231, RZ ;  /* 0x000000e7f5e67210 */ /* 0x000fc80007fbe0ff */
[----:B------:R-:W-:Y:S02]  /*e4c0*/  LEA.HI.X.SX32 R231, R231, R137, 0x1, P5 ;  /* 0x00000089e7e77211 */ /* 0x000fe400028f0eff */
[----:B------:R-:W-:-:S04]  /*e4d0*/  IADD3 R222, P5, PT, R245, R214, RZ ;  /* 0x000000d6f5de7210 */ /* 0x000fc80007fbe0ff */
[----:B------:R-:W-:Y:S02]  /*e4e0*/  LEA.HI.X.SX32 R223, R214, R137, 0x1, P5 ;  /* 0x00000089d6df7211 */ /* 0x000fe400028f0eff */
[----:B------:R-:W-:-:S04]  /*e4f0*/  IADD3 R214, P5, PT, R245, R215, RZ ;  /* 0x000000d7f5d67210 */ /* 0x000fc80007fbe0ff */
[----:B------:R-:W-:Y:S02]  /*e500*/  LEA.HI.X.SX32 R215, R215, R137, 0x1, P5 ;  /* 0x00000089d7d77211 */ /* 0x000fe400028f0eff */
[----:B------:R-:W-:-:S04]  /*e510*/  IADD3 R206, P5, PT, R245, R175, RZ ;  /* 0x000000aff5ce7210 */ /* 0x000fc80007fbe0ff */
[-C--:B------:R-:W-:Y:S02]  /*e520*/  LEA.HI.X.SX32 R207, R175, R137.reuse, 0x1, P5 ;  /* 0x00000089afcf7211 */ /* 0x080fe400028f0eff */
[----:B------:R-:W-:Y:S01]  /*e530*/  LEA.HI.X.SX32 R211, R202, R137, 0x1, P3 ;  /* 0x00000089cad37211 */ /* 0x000fe200018f0eff */
[----:B------:R-:W3:Y:S01]  /*e540*/  LDL.LU R175, [R1+0x27c] ;  /* 0x00027c0001af7983 */ /* 0x000ee20000300800 */
[----:B----4-:R-:W-:-:S04]  /*e550*/  IADD3 R202, P3, PT, R245, R203, RZ ;  /* 0x000000cbf5ca7210 */ /* 0x010fc80007f7e0ff */
[----:B------:R-:W-:Y:S02]  /*e560*/  LEA.HI.X.SX32 R203, R203, R137, 0x1, P3 ;  /* 0x00000089cbcb7211 */ /* 0x000fe400018f0eff */
[----:B--2---:R-:W-:-:S04]  /*e570*/  IADD3 R198, P5, PT, R245, R173, RZ ;  /* 0x000000adf5c67210 */ /* 0x004fc80007fbe0ff */
[----:B------:R-:W-:Y:S02]  /*e580*/  LEA.HI.X.SX32 R199, R173, R137, 0x1, P5 ;  /* 0x00000089adc77211 */ /* 0x000fe400028f0eff */
[----:B------:R-:W2:Y:S04]  /*e590*/  LDL.LU R173, [R1+0x280] ;  /* 0x0002800001ad7983 */ /* 0x000ea80000300800 */
[----:B------:R-:W4:Y:S01]  /*e5a0*/  LDL.LU R156, [R1+0x284] ;  /* 0x00028400019c7983 */ /* 0x000f220000300800 */
[----:B---3--:R-:W-:-:S03]  /*e5b0*/  IADD3 R194, P3, PT, R245, R186, RZ ;  /* 0x000000baf5c27210 */ /* 0x008fc60007f7e0ff */
[----:B------:R-:W3:Y:S04]  /*e5c0*/  LDL.LU R157, [R1+0x288] ;  /* 0x00028800019d7983 */ /* 0x000ee80000300800 */
[----:B------:R-:W3:Y:S01]  /*e5d0*/  LDL.LU R154, [R1+0x28c] ;  /* 0x00028c00019a7983 */ /* 0x000ee20000300800 */
[----:B------:R-:W-:-:S03]  /*e5e0*/  LEA.HI.X.SX32 R195, R186, R137, 0x1, P3 ;  /* 0x00000089bac37211 */ /* 0x000fc600018f0eff */
[----:B------:R-:W3:Y:S04]  /*e5f0*/  LDL.LU R155, [R1+0x290] ;  /* 0x00029000019b7983 */ /* 0x000ee80000300800 */
[----:B------:R-:W3:Y:S01]  /*e600*/  LDL.LU R152, [R1+0x294] ;  /* 0x0002940001987983 */ /* 0x000ee20000300800 */
[----:B------:R-:W-:-:S03]  /*e610*/  IADD3 R186, P3, PT, R245, R187, RZ ;  /* 0x000000bbf5ba7210 */ /* 0x000fc60007f7e0ff */
        /* <DEDUP_REMOVED lines=10> */
[----:B------:R-:W3:Y:S04]  /*e6c0*/  LDL.LU R147, [R1+0x2b4] ;  /* 0x0002b40001937983 */ /* 0x000ee80000300800 */
[----:B------:R-:W3:Y:S04]  /*e6d0*/  LDL.LU R145, [R1+0x2b8] ;  /* 0x0002b80001917983 */ /* 0x000ee80000300800 */
[----:B------:R-:W3:Y:S04]  /*e6e0*/  LDL.LU R143, [R1+0x2bc] ;  /* 0x0002bc00018f7983 */ /* 0x000ee80000300800 */
[----:B------:R-:W3:Y:S04]  /*e6f0*/  LDL.LU R141, [R1+0x2c0] ;  /* 0x0002c000018d7983 */ /* 0x000ee80000300800 */
[----:B------:R-:W3:Y:S04]  /*e700*/  LDL.LU R31, [R1+0x2c4] ;  /* 0x0002c400011f7983 */ /* 0x000ee80000300800 */
[----:B------:R-:W3:Y:S01]  /*e710*/  LDL.LU R32, [R1+0x2c8] ;  /* 0x0002c80001207983 */ /* 0x000ee20000300800 */
[----:B------:R-:W-:-:S02]  /*e720*/  IADD3 R249, P4, PT, R245, R250, RZ ;  /* 0x000000faf5f97210 */ /* 0x000fc40007f9e0ff */
[----:B------:R-:W-:Y:S02]  /*e730*/  IADD3 R204, P6, PT, R245, R205, RZ ;  /* 0x000000cdf5cc7210 */ /* 0x000fe40007fde0ff */
[----:B-1----:R-:W-:Y:S01]  /*e740*/  LEA.HI R51, R51, 0x7e, RZ, 0x1a ;  /* 0x0000007e33337811 */ /* 0x002fe200078fd0ff */
[----:B------:R-:W1:Y:S01]  /*e750*/  S2R R238, SR_TID.X ;  /* 0x0000000000ee7919 */ /* 0x000e620000002100 */
[-C--:B------:R-:W-:Y:S02]  /*e760*/  LEA.HI.X.SX32 R250, R250, R137.reuse, 0x1, P4 ;  /* 0x00000089fafa7211 */ /* 0x080fe400020f0eff */
[----:B------:R-:W-:Y:S01]  /*e770*/  IADD3 R241, P4, PT, R245, R232, RZ ;  /* 0x000000e8f5f17210 */ /* 0x000fe20007f9e0ff */
[----:B------:R-:W3:Y:S03]  /*e780*/  LDL.LU R17, [R1+0x1a8] ;  /* 0x0001a80001117983 */ /* 0x000ee60000300800 */
[----:B------:R-:W-:-:S02]  /*e790*/  LEA.HI.X.SX32 R242, R232, R137, 0x1, P4 ;  /* 0x00000089e8f27211 */ /* 0x000fc400020f0eff */
[----:B------:R-:W-:Y:S02]  /*e7a0*/  LEA.HI.X.SX32 R205, R205, R137, 0x1, P6 ;  /* 0x00000089cdcd7211 */ /* 0x000fe400030f0eff */
[----:B------:R-:W-:Y:S01]  /*e7b0*/  IADD3 R190, P5, PT, R245, R191, RZ ;  /* 0x000000bff5be7210 */ /* 0x000fe20007fbe0ff */
[----:B------:R-:W-:Y:S01]  /*e7c0*/  IMAD R33, R51, UR16, RZ ;  /* 0x0000001033217c24 */ /* 0x000fe2000f8e02ff */
[----:B------:R-:W-:Y:S01]  /*e7d0*/  IADD3 R232, P4, PT, R245, R233, RZ ;  /* 0x000000e9f5e87210 */ /* 0x000fe20007f9e0ff */
[----:B------:R-:W3:Y:S03]  /*e7e0*/  LDL.LU R76, [R1+0x1ac] ;  /* 0x0001ac00014c7983 */ /* 0x000ee60000300800 */
[----:B------:R-:W-:Y:S02]  /*e7f0*/  LEA.HI.X.SX32 R233, R233, R137, 0x1, P4 ;  /* 0x00000089e9e97211 */ /* 0x000fe400020f0eff */
[----:B------:R-:W-:-:S04]  /*e800*/  IADD3 R224, P4, PT, R245, R216, RZ ;  /* 0x000000d8f5e07210 */ /* 0x000fc80007f9e0ff */
[----:B------:R-:W-:Y:S02]  /*e810*/  LEA.HI.X.SX32 R225, R216, R137, 0x1, P4 ;  /* 0x00000089d8e17211 */ /* 0x000fe400020f0eff */
[----:B------:R-:W-:-:S04]  /*e820*/  IADD3 R216, P4, PT, R245, R217, RZ ;  /* 0x000000d9f5d87210 */ /* 0x000fc80007f9e0ff */
[----:B------:R-:W-:Y:S02]  /*e830*/  LEA.HI.X.SX32 R217, R217, R137, 0x1, P4 ;  /* 0x00000089d9d97211 */ /* 0x000fe400020f0eff */
[----:B------:R-:W-:-:S04]  /*e840*/  IADD3 R208, P4, PT, R245, R200, RZ ;  /* 0x000000c8f5d07210 */ /* 0x000fc80007f9e0ff */
[----:B------:R-:W-:Y:S02]  /*e850*/  LEA.HI.X.SX32 R209, R200, R137, 0x1, P4 ;  /* 0x00000089c8d17211 */ /* 0x000fe400020f0eff */
[C---:B------:R-:W-:Y:S02]  /*e860*/  IADD3 R200, P4, PT, R245.reuse, R201, RZ ;  /* 0x000000c9f5c87210 */ /* 0x040fe40007f9e0ff */
[----:B------:R-:W-:Y:S02]  /*e870*/  IADD3 R196, P6, PT, R245, R188, RZ ;  /* 0x000000bcf5c47210 */ /* 0x000fe40007fde0ff */
[----:B------:R-:W-:Y:S02]  /*e880*/  LEA.HI.X.SX32 R201, R201, R137, 0x1, P4 ;  /* 0x00000089c9c97211 */ /* 0x000fe400020f0eff */
[----:B------:R-:W-:Y:S02]  /*e890*/  IADD3 R192, P4, PT, R245, R193, RZ ;  /* 0x000000c1f5c07210 */ /* 0x000fe40007f9e0ff */
[----:B------:R-:W-:-:S02]  /*e8a0*/  LEA.HI.X.SX32 R197, R188, R137, 0x1, P6 ;  /* 0x00000089bcc57211 */ /* 0x000fc400030f0eff */
[----:B------:R-:W-:Y:S02]  /*e8b0*/  IADD3 R188, P6, PT, R245, R189, RZ ;  /* 0x000000bdf5bc7210 */ /* 0x000fe40007fde0ff */
[-C--:B------:R-:W-:Y:S02]  /*e8c0*/  LEA.HI.X.SX32 R193, R193, R137.reuse, 0x1, P4 ;  /* 0x00000089c1c17211 */ /* 0x080fe400020f0eff */
[----:B------:R-:W-:Y:S01]  /*e8d0*/  IADD3 R184, P4, PT, R245, R176, RZ ;  /* 0x000000b0f5b87210 */ /* 0x000fe20007f9e0ff */
[----:B------:R-:W1:Y:S01]  /*e8e0*/  S2R R51, SR_TID.X ;  /* 0x0000000000337919 */ /* 0x000e620000002100 */
[-C--:B------:R-:W-:Y:S02]  /*e8f0*/  LEA.HI.X.SX32 R191, R191, R137.reuse, 0x1, P5 ;  /* 0x00000089bfbf7211 */ /* 0x080fe400028f0eff */
[----:B------:R-:W-:Y:S02]  /*e900*/  LEA.HI.X.SX32 R189, R189, R137, 0x1, P6 ;  /* 0x00000089bdbd7211 */ /* 0x000fe400030f0eff */
[----:B------:R-:W-:-:S02]  /*e910*/  IADD3 R182, P5, PT, R245, R174, RZ ;  /* 0x000000aef5b67210 */ /* 0x000fc40007fbe0ff */
[C---:B------:R-:W-:Y:S02]  /*e920*/  IADD3 R180, P6, PT, R245.reuse, R172, RZ ;  /* 0x000000acf5b47210 */ /* 0x040fe40007fde0ff */
[----:B------:R-:W-:Y:S02]  /*e930*/  LEA.HI.X.SX32 R185, R176, R137, 0x1, P4 ;  /* 0x00000089b0b97211 */ /* 0x000fe400020f0eff */
[C---:B------:R-:W-:Y:S02]  /*e940*/  IADD3 R176, P4, PT, R245.reuse, R177, RZ ;  /* 0x000000b1f5b07210 */ /* 0x040fe40007f9e0ff */
[-C--:B------:R-:W-:Y:S02]  /*e950*/  LEA.HI.X.SX32 R183, R174, R137.reuse, 0x1, P5 ;  /* 0x00000089aeb77211 */ /* 0x080fe400028f0eff */
[----:B------:R-:W-:Y:S02]  /*e960*/  LEA.HI.X.SX32 R181, R172, R137, 0x1, P6 ;  /* 0x00000089acb57211 */ /* 0x000fe400030f0eff */
[----:B------:R-:W-:-:S02]  /*e970*/  IADD3 R174, P5, PT, R245, R175, RZ ;  /* 0x000000aff5ae7210 */ /* 0x000fc40007fbe0ff */
[-C--:B------:R-:W-:Y:S02]  /*e980*/  LEA.HI.X.SX32 R177, R177, R137.reuse, 0x1, P4 ;  /* 0x00000089b1b17211 */ /* 0x080fe400020f0eff */
[----:B------:R-:W-:Y:S02]  /*e990*/  LEA.HI.X.SX32 R175, R175, R137, 0x1, P5 ;  /* 0x00000089afaf7211 */ /* 0x000fe400028f0eff */
[----:B-1----:R-:W-:-:S04]  /*e9a0*/  SHF.R.U32.HI R30, RZ, 0x6, R51 ;  /* 0x00000006ff1e7819 */ /* 0x002fc80000011633 */
[----:B------:R-:W-:-:S04]  /*e9b0*/  SGXT.U32 R30, R30, 0x1 ;  /* 0x000000011e1e781a */ /* 0x000fc80000000000 */
[----:B------:R-:W-:-:S05]  /*e9c0*/  LOP3.LUT R30, R30, 0x78, RZ, 0xfc, !PT ;  /* 0x000000781e1e7812 */ /* 0x000fca00078efcff */
[----:B------:R-:W-:Y:S01]  /*e9d0*/  IMAD R129, R30, UR16, RZ ;  /* 0x000000101e817c24 */ /* 0x000fe2000f8e02ff */
[----:B------:R-:W-:-:S04]  /*e9e0*/  SHF.R.U32.HI R238, RZ, 0x6, R238 ;  /* 0x00000006ffee7819 */ /* 0x000fc800000116ee */
[----:B------:R-:W-:Y:S02]  /*e9f0*/  SGXT.U32 R238, R238, 0x1 ;  /* 0x00000001eeee781a */ /* 0x000fe40000000000 */
[C---:B--2---:R-:W-:Y:S02]  /*ea00*/  IADD3 R172, P6, PT, R245.reuse, R173, RZ ;  /* 0x000000adf5ac7210 */ /* 0x044fe40007fde0ff */
[C---:B----4-:R-:W-:Y:S02]  /*ea10*/  IADD3 R170, P3, PT, R245.reuse, R156, RZ ;  /* 0x0000009cf5aa7210 */ /* 0x050fe40007f7e0ff */
[----:B---3--:R-:W-:Y:S02]  /*ea20*/  IADD3 R168, P4, PT, R245, R157, RZ ;  /* 0x0000009df5a87210 */ /* 0x008fe40007f9e0ff */
[-C--:B------:R-:W-:Y:S02]  /*ea30*/  LEA.HI.X.SX32 R173, R173, R137.reuse, 0x1, P6 ;  /* 0x00000089adad7211 */ /* 0x080fe400030f0eff */
[----:B------:R-:W-:-:S02]  /*ea40*/  LEA.HI.X.SX32 R171, R156, R137, 0x1, P3 ;  /* 0x000000899cab7211 */ /* 0x000fc400018f0eff */
[C---:B------:R-:W-:Y:S02]  /*ea50*/  IADD3 R166, P5, PT, R245.reuse, R154, RZ ;  /* 0x0000009af5a67210 */ /* 0x040fe40007fbe0ff */
[----:B------:R-:W-:Y:S02]  /*ea60*/  IADD3 R164, P6, PT, R245, R155, RZ ;  /* 0x0000009bf5a47210 */ /* 0x000fe40007fde0ff */
[----:B------:R-:W-:Y:S02]  /*ea70*/  LEA.HI.X.SX32 R169, R157, R137, 0x1, P4 ;  /* 0x000000899da97211 */ /* 0x000fe400020f0eff */
[C---:B------:R-:W-:Y:S02]  /*ea80*/  IADD3 R162, P3, PT, R245.reuse, R152, RZ ;  /* 0x00000098f5a27210 */ /* 0x040fe40007f7e0ff */
[----:B------:R-:W-:Y:S02]  /*ea90*/  IADD3 R160, P4, PT, R245, R153, RZ ;  /* 0x00000099f5a07210 */ /* 0x000fe40007f9e0ff */
[----:B------:R-:W-:-:S02]  /*eaa0*/  LEA.HI.X.SX32 R167, R154, R137, 0x1, P5 ;  /* 0x000000899aa77211 */ /* 0x000fc400028f0eff */
[-C--:B------:R-:W-:Y:S02]  /*eab0*/  LEA.HI.X.SX32 R165, R155, R137.reuse, 0x1, P6 ;  /* 0x000000899ba57211 */ /* 0x080fe400030f0eff */
[-C--:B------:R-:W-:Y:S02]  /*eac0*/  LEA.HI.X.SX32 R163, R152, R137.reuse, 0x1, P3 ;  /* 0x0000008998a37211 */ /* 0x080fe400018f0eff */
[C---:B------:R-:W-:Y:S02]  /*ead0*/  IADD3 R158, P5, PT, R245.reuse, R150, RZ ;  /* 0x00000096f59e7210 */ /* 0x040fe40007fbe0ff */
[C---:B------:R-:W-:Y:S02]  /*eae0*/  IADD3 R156, P6, PT, R245.reuse, R148, RZ ;  /* 0x00000094f59c7210 */ /* 0x040fe40007fde0ff */
[----:B------:R-:W-:Y:S02]  /*eaf0*/  IADD3 R154, P3, PT, R245, R146, RZ ;  /* 0x00000092f59a7210 */ /* 0x000fe40007f7e0ff */
[----:B------:R-:W-:-:S02]  /*eb00*/  LEA.HI.X.SX32 R161, R153, R137, 0x1, P4 ;  /* 0x0000008999a17211 */ /* 0x000fc400020f0eff */
[C---:B------:R-:W-:Y:S02]  /*eb10*/  IADD3 R152, P4, PT, R245.reuse, R144, RZ ;  /* 0x00000090f5987210 */ /* 0x040fe40007f9e0ff */
[-C--:B------:R-:W-:Y:S02]  /*eb20*/  LEA.HI.X.SX32 R159, R150, R137.reuse, 0x1, P5 ;  /* 0x00000089969f7211 */ /* 0x080fe400028f0eff */
[-C--:B------:R-:W-:Y:S02]  /*eb30*/  LEA.HI.X.SX32 R157, R148, R137.reuse, 0x1, P6 ;  /* 0x00000089949d7211 */ /* 0x080fe400030f0eff */
[----:B------:R-:W-:Y:S02]  /*eb40*/  LEA.HI.X.SX32 R155, R146, R137, 0x1, P3 ;  /* 0x00000089929b7211 */ /* 0x000fe400018f0eff */
[C---:B------:R-:W-:Y:S02]  /*eb50*/  IADD3 R150, P5, PT, R245.reuse, R151, RZ ;  /* 0x00000097f5967210 */ /* 0x040fe40007fbe0ff */
[----:B------:R-:W-:-:S02]  /*eb60*/  IADD3 R148, P6, PT, R245, R149, RZ ;  /* 0x00000095f5947210 */ /* 0x000fc40007fde0ff */
[C---:B------:R-:W-:Y:S02]  /*eb70*/  IADD3 R146, P3, PT, R245.reuse, R147, RZ ;  /* 0x00000093f5927210 */ /* 0x040fe40007f7e0ff */
[----:B------:R-:W-:Y:S02]  /*eb80*/  LEA.HI.X.SX32 R153, R144, R137, 0x1, P4 ;  /* 0x0000008990997211 */ /* 0x000fe400020f0eff */
[----:B------:R-:W-:Y:S02]  /*eb90*/  IADD3 R144, P4, PT, R245, R145, RZ ;  /* 0x00000091f5907210 */ /* 0x000fe40007f9e0ff */
[-C--:B------:R-:W-:Y:S02]  /*eba0*/  LEA.HI.X.SX32 R151, R151, R137.reuse, 0x1, P5 ;  /* 0x0000008997977211 */ /* 0x080fe400028f0eff */
[-C--:B------:R-:W-:Y:S02]  /*ebb0*/  LEA.HI.X.SX32 R149, R149, R137.reuse, 0x1, P6 ;  /* 0x0000008995957211 */ /* 0x080fe400030f0eff */
[----:B------:R-:W-:-:S02]  /*ebc0*/  LEA.HI.X.SX32 R147, R147, R137, 0x1, P3 ;  /* 0x0000008993937211 */ /* 0x000fc400018f0eff */
[C---:B------:R-:W-:Y:S02]  /*ebd0*/  IADD3 R142, P5, PT, R245.reuse, R143, RZ ;  /* 0x0000008ff58e7210 */ /* 0x040fe40007fbe0ff */
[C---:B------:R-:W-:Y:S02]  /*ebe0*/  IADD3 R140, P6, PT, R245.reuse, R141, RZ ;  /* 0x0000008df58c7210 */ /* 0x040fe40007fde0ff */
[----:B------:R-:W-:Y:S02]  /*ebf0*/  IADD3 R138, P3, PT, R245, R31, RZ ;  /* 0x0000001ff58a7210 */ /* 0x000fe40007f7e0ff */
[-C--:B------:R-:W-:Y:S02]  /*ec00*/  LEA.HI.X.SX32 R145, R145, R137.reuse, 0x1, P4 ;  /* 0x0000008991917211 */ /* 0x080fe400020f0eff */
[----:B------:R-:W-:Y:S02]  /*ec10*/  IADD3 R136, P4, PT, R245, R32, RZ ;  /* 0x00000020f5887210 */ /* 0x000fe40007f9e0ff */
[----:B------:R-:W-:-:S02]  /*ec20*/  LEA.HI.X.SX32 R143, R143, R137, 0x1, P5 ;  /* 0x000000898f8f7211 */ /* 0x000fc400028f0eff */
[-C--:B------:R-:W-:Y:S02]  /*ec30*/  LEA.HI.X.SX32 R141, R141, R137.reuse, 0x1, P6 ;  /* 0x000000898d8d7211 */ /* 0x080fe400030f0eff */
[-C--:B------:R-:W-:Y:S02]  /*ec40*/  LEA.HI.X.SX32 R139, R31, R137.reuse, 0x1, P3 ;  /* 0x000000891f8b7211 */ /* 0x080fe400018f0eff */
[----:B------:R-:W-:Y:S02]  /*ec50*/  LEA.HI.X.SX32 R137, R32, R137, 0x1, P4 ;  /* 0x0000008920897211 */ /* 0x000fe400020f0eff */
[----:B------:R-:W-:-:S04]  /*ec60*/  SHF.R.U32.HI R32, RZ, 0x6, R51 ;  /* 0x00000006ff207819 */ /* 0x000fc80000011633 */
[----:B------:R-:W-:-:S04]  /*ec70*/  SGXT.U32 R32, R32, 0x1 ;  /* 0x000000012020781a */ /* 0x000fc80000000000 */
[----:B------:R-:W-:-:S05]  /*ec80*/  LOP3.LUT R32, R32, 0x7a, RZ, 0xfc, !PT ;  /* 0x0000007a20207812 */ /* 0x000fca00078efcff */
[----:B------:R-:W-:Y:S02]  /*ec90*/  IMAD R131, R32, UR16, RZ ;  /* 0x0000001020837c24 */ /* 0x000fe4000f8e02ff */
[----:B------:R-:W1:Y:S01]  /*eca0*/  S2R R32, SR_TID.X ;  /* 0x0000000000207919 */ /* 0x000e620000002100 */
[----:B------:R-:W-:-:S04]  /*ecb0*/  SHF.R.U32.HI R31, RZ, 0x6, R51 ;  /* 0x00000006ff1f7819 */ /* 0x000fc80000011633 */
[----:B------:R-:W-:-:S04]  /*ecc0*/  SGXT.U32 R31, R31, 0x1 ;  /* 0x000000011f1f781a */ /* 0x000fc80000000000 */
[----:B------:R-:W-:-:S05]  /*ecd0*/  LOP3.LUT R31, R31, 0x7c, RZ, 0xfc, !PT ;  /* 0x0000007c1f1f7812 */ /* 0x000fca00078efcff */
[----:B------:R-:W-:Y:S01]  /*ece0*/  IMAD R133, R31, UR16, RZ ;  /* 0x000000101f857c24 */ /* 0x000fe2000f8e02ff */
[----:B------:R-:W-:-:S04]  /*ecf0*/  SHF.R.U32.HI R31, RZ, 0x6, R51 ;  /* 0x00000006ff1f7819 */ /* 0x000fc80000011633 */
[----:B------:R-:W-:-:S04]  /*ed00*/  SGXT.U32 R31, R31, 0x1 ;  /* 0x000000011f1f781a */ /* 0x000fc80000000000 */
[----:B------:R-:W-:Y:S02]  /*ed10*/  LOP3.LUT R31, R31, 0x76, RZ, 0xfc, !PT ;  /* 0x000000761f1f7812 */ /* 0x000fe400078efcff */
[----:B-1----:R-:W-:-:S04]  /*ed20*/  SHF.R.U32.HI R30, RZ, 0x6, R32 ;  /* 0x00000006ff1e7819 */ /* 0x002fc80000011620 */
[----:B------:R-:W-:-:S04]  /*ed30*/  SGXT.U32 R30, R30, 0x1 ;  /* 0x000000011e1e781a */ /* 0x000fc80000000000 */
[----:B------:R-:W-:Y:S01]  /*ed40*/  LOP3.LUT R30, R30, 0x72, RZ, 0xfc, !PT ;  /* 0x000000721e1e7812 */ /* 0x000fe200078efcff */
[----:B------:R-:W-:Y:S01]  /*ed50*/  IMAD R125, R31, UR16, RZ ;  /* 0x000000101f7d7c24 */ /* 0x000fe2000f8e02ff */
[--C-:B------:R-:W-:Y:S02]  /*ed60*/  SHF.R.U32.HI R31, RZ, 0x6, R32.reuse ;  /* 0x00000006ff1f7819 */ /* 0x100fe40000011620 */
[--C-:B------:R-:W-:Y:S01]  /*ed70*/  SHF.R.U32.HI R35, RZ, 0x6, R32.reuse ;  /* 0x00000006ff237819 */ /* 0x100fe20000011620 */
[----:B------:R-:W-:Y:S01]  /*ed80*/  IMAD R70, R30, UR16, RZ ;  /* 0x000000101e467c24 */ /* 0x000fe2000f8e02ff */
[----:B------:R-:W-:Y:S02]  /*ed90*/  SHF.R.U32.HI R30, RZ, 0x6, R32 ;  /* 0x00000006ff1e7819 */ /* 0x000fe40000011620 */
[----:B------:R-:W-:Y:S02]  /*eda0*/  SGXT.U32 R31, R31, 0x1 ;  /* 0x000000011f1f781a */ /* 0x000fe40000000000 */
[----:B------:R-:W-:-:S02]  /*edb0*/  SGXT.U32 R35, R35, 0x1 ;  /* 0x000000012323781a */ /* 0x000fc40000000000 */
[----:B------:R-:W-:Y:S02]  /*edc0*/  SGXT.U32 R30, R30, 0x1 ;  /* 0x000000011e1e781a */ /* 0x000fe40000000000 */
[----:B------:R-:W-:Y:S02]  /*edd0*/  IADD3 R134, P3, PT, R244, R33, RZ ;  /* 0x00000021f4867210 */ /* 0x000fe40007f7e0ff */
[----:B------:R-:W-:Y:S02]  /*ede0*/  LOP3.LUT R35, R35, 0x74, RZ, 0xfc, !PT ;  /* 0x0000007423237812 */ /* 0x000fe400078efcff */
[----:B------:R-:W-:Y:S02]  /*edf0*/  LOP3.LUT R31, R31, 0x70, RZ, 0xfc, !PT ;  /* 0x000000701f1f7812 */ /* 0x000fe400078efcff */
[----:B------:R-:W-:Y:S02]  /*ee00*/  LOP3.LUT R30, R30, 0x6c, RZ, 0xfc, !PT ;  /* 0x0000006c1e1e7812 */ /* 0x000fe400078efcff */
[----:B------:R-:W-:Y:S01]  /*ee10*/  LEA.HI.X.SX32 R135, R33, R62, 0x1, P3 ;  /* 0x0000003e21877211 */ /* 0x000fe200018f0eff */
[----:B------:R-:W-:Y:S01]  /*ee20*/  IMAD R66, R35, UR16, RZ ;  /* 0x0000001023427c24 */ /* 0x000fe2000f8e02ff */
[----:B------:R-:W1:Y:S01]  /*ee30*/  S2R R33, SR_TID.X ;  /* 0x0000000000217919 */ /* 0x000e620000002100 */
[----:B------:R-:W-:Y:S01]  /*ee40*/  IMAD R72, R31, UR16, RZ ;  /* 0x000000101f487c24 */ /* 0x000fe2000f8e02ff */
[--C-:B------:R-:W-:Y:S01]  /*ee50*/  SHF.R.U32.HI R31, RZ, 0x6, R32.reuse ;  /* 0x00000006ff1f7819 */ /* 0x100fe20000011620 */
[----:B------:R-:W-:Y:S01]  /*ee60*/  IMAD R74, R30, UR16, RZ ;  /* 0x000000101e4a7c24 */ /* 0x000fe2000f8e02ff */
[----:B------:R-:W-:-:S02]  /*ee70*/  SHF.R.U32.HI R30, RZ, 0x6, R32 ;  /* 0x00000006ff1e7819 */ /* 0x000fc40000011620 */
[----:B------:R-:W-:Y:S02]  /*ee80*/  SHF.R.U32.HI R35, RZ, 0x6, R32 ;  /* 0x00000006ff237819 */ /* 0x000fe40000011620 */
[----:B------:R-:W-:Y:S02]  /*ee90*/  SGXT.U32 R31, R31, 0x1 ;  /* 0x000000011f1f781a */ /* 0x000fe40000000000 */
[----:B------:R-:W-:Y:S02]  /*eea0*/  SGXT.U32 R30, R30, 0x1 ;  /* 0x000000011e1e781a */ /* 0x000fe40000000000 */
[----:B------:R-:W-:Y:S02]  /*eeb0*/  SGXT.U32 R35, R35, 0x1 ;  /* 0x000000012323781a */ /* 0x000fe40000000000 */
[----:B------:R-:W-:Y:S02]  /*eec0*/  LOP3.LUT R31, R31, 0x6a, RZ, 0xfc, !PT ;  /* 0x0000006a1f1f7812 */ /* 0x000fe400078efcff */
[----:B------:R-:W-:-:S02]  /*eed0*/  LOP3.LUT R35, R35, 0x68, RZ, 0xfc, !PT ;  /* 0x0000006823237812 */ /* 0x000fc400078efcff */
[----:B------:R-:W-:Y:S01]  /*eee0*/  LOP3.LUT R30, R30, 0x66, RZ, 0xfc, !PT ;  /* 0x000000661e1e7812 */ /* 0x000fe200078efcff */
[----:B------:R-:W-:Y:S01]  /*eef0*/  IMAD R78, R31, UR16, RZ ;  /* 0x000000101f4e7c24 */ /* 0x000fe2000f8e02ff */
[----:B------:R-:W-:Y:S01]  /*ef00*/  LEA.HI R31, R32, 0x5e, RZ, 0x1a ;  /* 0x0000005e201f7811 */ /* 0x000fe200078fd0ff */
[----:B------:R-:W-:Y:S01]  /*ef10*/  IMAD R80, R35, UR16, RZ ;  /* 0x0000001023507c24 */ /* 0x000fe2000f8e02ff */
[--C-:B------:R-:W-:Y:S01]  /*ef20*/  SHF.R.U32.HI R35, RZ, 0x6, R32.reuse ;  /* 0x00000006ff237819 */ /* 0x100fe20000011620 */
[----:B------:R-:W-:Y:S01]  /*ef30*/  IMAD R82, R30, UR16, RZ ;  /* 0x000000101e527c24 */ /* 0x000fe2000f8e02ff */
[--C-:B------:R-:W-:Y:S02]  /*ef40*/  SHF.R.U32.HI R30, RZ, 0x6, R32.reuse ;  /* 0x00000006ff1e7819 */ /* 0x100fe40000011620 */
[----:B------:R-:W-:-:S04]  /*ef50*/  SHF.R.U32.HI R32, RZ, 0x6, R32 ;  /* 0x00000006ff207819 */ /* 0x000fc80000011620 */
[----:B------:R-:W-:Y:S02]  /*ef60*/  SGXT.U32 R32, R32, 0x1 ;  /* 0x000000012020781a */ /* 0x000fe40000000000 */
[----:B------:R-:W-:Y:S02]  /*ef70*/  LOP3.LUT R238, R238, 0x52, RZ, 0xfc, !PT ;  /* 0x00000052eeee7812 */ /* 0x000fe400078efcff */
[----:B------:R-:W-:-:S03]  /*ef80*/  LOP3.LUT R32, R32, 0x64, RZ, 0xfc, !PT ;  /* 0x0000006420207812 */ /* 0x000fc600078efcff */
[----:B------:R-:W-:Y:S02]  /*ef90*/  IMAD R100, R238, UR16, RZ ;  /* 0x00000010ee647c24 */ /* 0x000fe4000f8e02ff */
[----:B------:R-:W-:Y:S01]  /*efa0*/  IMAD R84, R32, UR16, RZ ;  /* 0x0000001020547c24 */ /* 0x000fe2000f8e02ff */
[----:B-1----:R-:W-:Y:S01]  /*efb0*/  SHF.R.U32.HI R238, RZ, 0x6, R33 ;  /* 0x00000006ffee7819 */ /* 0x002fe20000011621 */
[----:B------:R-:W1:Y:S03]  /*efc0*/  S2R R32, SR_TID.X ;  /* 0x0000000000207919 */ /* 0x000e660000002100 */
[----:B------:R-:W-:-:S04]  /*efd0*/  SGXT.U32 R238, R238, 0x1 ;  /* 0x00000001eeee781a */ /* 0x000fc80000000000 */
[----:B------:R-:W-:-:S05]  /*efe0*/  LOP3.LUT R238, R238, 0x50, RZ, 0xfc, !PT ;  /* 0x00000050eeee7812 */ /* 0x000fca00078efcff */
[----:B------:R-:W-:Y:S02]  /*eff0*/  IMAD R102, R238, UR16, RZ ;  /* 0x00000010ee667c24 */ /* 0x000fe4000f8e02ff */
[----:B------:R-:W2:Y:S01]  /*f000*/  S2R R238, SR_TID.X ;  /* 0x0000000000ee7919 */ /* 0x000ea20000002100 */
[----:B------:R-:W-:Y:S02]  /*f010*/  SGXT.U32 R30, R30, 0x1 ;  /* 0x000000011e1e781a */ /* 0x000fe40000000000 */
[----:B------:R-:W-:Y:S02]  /*f020*/  SGXT.U32 R35, R35, 0x1 ;  /* 0x000000012323781a */ /* 0x000fe40000000000 */
[----:B------:R-:W-:Y:S02]  /*f030*/  LOP3.LUT R30, R30, 0x60, RZ, 0xfc, !PT ;  /* 0x000000601e1e7812 */ /* 0x000fe400078efcff */
[----:B------:R-:W-:-:S03]  /*f040*/  LOP3.LUT R35, R35, 0x62, RZ, 0xfc, !PT ;  /* 0x0000006223237812 */ /* 0x000fc600078efcff */
[----:B------:R-:W-:Y:S02]  /*f050*/  IMAD R88, R30, UR16, RZ ;  /* 0x000000101e587c24 */ /* 0x000fe4000f8e02ff */
[----:B------:R-:W-:Y:S01]  /*f060*/  IMAD R86, R35, UR16, RZ ;  /* 0x0000001023567c24 */ /* 0x000fe2000f8e02ff */
[--C-:B-1----:R-:W-:Y:S02]  /*f070*/  SHF.R.U32.HI R30, RZ, 0x6, R32.reuse ;  /* 0x00000006ff1e7819 */ /* 0x102fe40000011620 */
[--C-:B------:R-:W-:Y:S02]  /*f080*/  SHF.R.U32.HI R35, RZ, 0x6, R32.reuse ;  /* 0x00000006ff237819 */ /* 0x100fe40000011620 */
[--C-:B------:R-:W-:Y:S02]  /*f090*/  SHF.R.U32.HI R34, RZ, 0x6, R32.reuse ;  /* 0x00000006ff227819 */ /* 0x100fe40000011620 */
[----:B------:R-:W-:-:S04]  /*f0a0*/  SHF.R.U32.HI R32, RZ, 0x6, R32 ;  /* 0x00000006ff207819 */ /* 0x000fc80000011620 */
[----:B------:R-:W-:-:S04]  /*f0b0*/  SGXT.U32 R32, R32, 0x1 ;  /* 0x000000012020781a */ /* 0x000fc80000000000 */
[----:B------:R-:W-:-:S05]  /*f0c0*/  LOP3.LUT R32, R32, 0x54, RZ, 0xfc, !PT ;  /* 0x0000005420207812 */ /* 0x000fca00078efcff */
[----:B------:R-:W-:Y:S01]  /*f0d0*/  IMAD R98, R32, UR16, RZ ;  /* 0x0000001020627c24 */ /* 0x000fe2000f8e02ff */
[----:B--2---:R-:W-:-:S04]  /*f0e0*/  SHF.R.U32.HI R32, RZ, 0x6, R238 ;  /* 0x00000006ff207819 */ /* 0x004fc800000116ee */
[----:B------:R-:W-:-:S04]  /*f0f0*/  SGXT.U32 R32, R32, 0x1 ;  /* 0x000000012020781a */ /* 0x000fc80000000000 */
[----:B------:R-:W-:-:S05]  /*f100*/  LOP3.LUT R32, R32, 0x4c, RZ, 0xfc, !PT ;  /* 0x0000004c20207812 */ /* 0x000fca00078efcff */
[----:B------:R-:W-:Y:S01]  /*f110*/  IMAD R104, R32, UR16, RZ ;  /* 0x0000001020687c24 */ /* 0x000fe2000f8e02ff */
[----:B------:R-:W-:-:S04]  /*f120*/  SHF.R.U32.HI R32, RZ, 0x6, R238 ;  /* 0x00000006ff207819 */ /* 0x000fc800000116ee */
[----:B------:R-:W-:-:S04]  /*f130*/  SGXT.U32 R32, R32, 0x1 ;  /* 0x000000012020781a */ /* 0x000fc80000000000 */
[----:B------:R-:W-:-:S05]  /*f140*/  LOP3.LUT R32, R32, 0x46, RZ, 0xfc, !PT ;  /* 0x0000004620207812 */ /* 0x000fca00078efcff */
[----:B------:R-:W-:Y:S01]  /*f150*/  IMAD R110, R32, UR16, RZ ;  /* 0x00000010206e7c24 */ /* 0x000fe2000f8e02ff */
[----:B------:R-:W-:-:S04]  /*f160*/  SHF.R.U32.HI R32, RZ, 0x6, R238 ;  /* 0x00000006ff207819 */ /* 0x000fc800000116ee */
[----:B------:R-:W-:-:S04]  /*f170*/  SGXT.U32 R32, R32, 0x1 ;  /* 0x000000012020781a */ /* 0x000fc80000000000 */
[----:B------:R-:W-:-:S05]  /*f180*/  LOP3.LUT R32, R32, 0x44, RZ, 0xfc, !PT ;  /* 0x0000004420207812 */ /* 0x000fca00078efcff */
[----:B------:R-:W-:Y:S02]  /*f190*/  IMAD R112, R32, UR16, RZ ;  /* 0x0000001020707c24 */ /* 0x000fe4000f8e02ff */
[----:B------:R-:W1:Y:S01]  /*f1a0*/  S2R R32, SR_TID.X ;  /* 0x0000000000207919 */ /* 0x000e620000002100 */
[----:B------:R-:W-:Y:S02]  /*f1b0*/  SGXT.U32 R30, R30, 0x1 ;  /* 0x000000011e1e781a */ /* 0x000fe40000000000 */
[----:B------:R-:W-:Y:S02]  /*f1c0*/  SGXT.U32 R35, R35, 0x1 ;  /* 0x000000012323781a */ /* 0x000fe40000000000 */
[----:B------:R-:W-:Y:S02]  /*f1d0*/  LOP3.LUT R30, R30, 0x58, RZ, 0xfc, !PT ;  /* 0x000000581e1e7812 */ /* 0x000fe400078efcff */
[----:B------:R-:W-:-:S03]  /*f1e0*/  LOP3.LUT R35, R35, 0x5a, RZ, 0xfc, !PT ;  /* 0x0000005a23237812 */ /* 0x000fc600078efcff */
[----:B------:R-:W-:Y:S01]  /*f1f0*/  IMAD R94, R30, UR16, RZ ;  /* 0x000000101e5e7c24 */ /* 0x000fe2000f8e02ff */
[--C-:B------:R-:W-:Y:S01]  /*f200*/  SHF.R.U32.HI R30, RZ, 0x6, R238.reuse ;  /* 0x00000006ff1e7819 */ /* 0x100fe200000116ee */
[----:B------:R-:W-:Y:S01]  /*f210*/  IMAD R92, R35, UR16, RZ ;  /* 0x00000010235c7c24 */ /* 0x000fe2000f8e02ff */
[--C-:B------:R-:W-:Y:S02]  /*f220*/  SHF.R.U32.HI R35, RZ, 0x6, R238.reuse ;  /* 0x00000006ff237819 */ /* 0x100fe400000116ee */
[----:B------:R-:W-:-:S04]  /*f230*/  SHF.R.U32.HI R238, RZ, 0x6, R238 ;  /* 0x00000006ffee7819 */ /* 0x000fc800000116ee */
[----:B------:R-:W-:-:S04]  /*f240*/  SGXT.U32 R238, R238, 0x1 ;  /* 0x00000001eeee781a */ /* 0x000fc80000000000 */
[----:B------:R-:W-:-:S05]  /*f250*/  LOP3.LUT R238, R238, 0x42, RZ, 0xfc, !PT ;  /* 0x00000042eeee7812 */ /* 0x000fca00078efcff */
[----:B------:R-:W-:Y:S01]  /*f260*/  IMAD R116, R238, UR16, RZ ;  /* 0x00000010ee747c24 */ /* 0x000fe2000f8e02ff */
[----:B-1----:R-:W-:-:S04]  /*f270*/  SHF.R.U32.HI R238, RZ, 0x6, R32 ;  /* 0x00000006ffee7819 */ /* 0x002fc80000011620 */
[----:B------:R-:W-:-:S04]  /*f280*/  SGXT.U32 R238, R238, 0x1 ;  /* 0x00000001eeee781a */ /* 0x000fc80000000000 */
[----:B------:R-:W-:-:S05]  /*f290*/  LOP3.LUT R238, R238, 0x40, RZ, 0xfc, !PT ;  /* 0x00000040eeee7812 */ /* 0x000fca00078efcff */
[----:B------:R-:W-:Y:S02]  /*f2a0*/  IMAD R120, R238, UR16, RZ ;  /* 0x00000010ee787c24 */ /* 0x000fe4000f8e02ff */
[----:B------:R-:W1:Y:S01]  /*f2b0*/  S2R R238, SR_TID.X ;  /* 0x0000000000ee7919 */ /* 0x000e620000002100 */
[----:B------:R-:W-:-:S05]  /*f2c0*/  LEA.HI R32, R32, 0x3e, RZ, 0x1a ;  /* 0x0000003e20207811 */ /* 0x000fca00078fd0ff */
[----:B------:R-:W-:Y:S01]  /*f2d0*/  IMAD R60, R32, UR16, RZ ;  /* 0x00000010203c7c24 */ /* 0x000fe2000f8e02ff */
[----:B-1----:R-:W-:-:S04]  /*f2e0*/  SHF.R.U32.HI R32, RZ, 0x6, R238 ;  /* 0x00000006ff207819 */ /* 0x002fc800000116ee */
        /* <DEDUP_REMOVED lines=8> */
[----:B------:R-:W-:-:S04]  /*f370*/  SGXT.U32 R30, R30, 0x1 ;  /* 0x000000011e1e781a */ /* 0x000fc80000000000 */
[----:B------:R-:W-:Y:S01]  /*f380*/  LOP3.LUT R30, R30, 0x48, RZ, 0xfc, !PT ;  /* 0x000000481e1e7812 */ /* 0x000fe200078efcff */
[----:B------:R-:W-:-:S04]  /*f390*/  IMAD R31, R31, UR16, RZ ;  /* 0x000000101f1f7c24 */ /* 0x000fc8000f8e02ff */
[----:B------:R-:W-:Y:S01]  /*f3a0*/  IMAD R108, R30, UR16, RZ ;  /* 0x000000101e6c7c24 */ /* 0x000fe2000f8e02ff */
[----:B------:R-:W-:-:S04]  /*f3b0*/  SHF.R.U32.HI R30, RZ, 0x6, R238 ;  /* 0x00000006ff1e7819 */ /* 0x000fc800000116ee */
[----:B------:R-:W-:Y:S02]  /*f3c0*/  SGXT.U32 R30, R30, 0x1 ;  /* 0x000000011e1e781a */ /* 0x000fe40000000000 */
[----:B------:R-:W-:Y:S02]  /*f3d0*/  IADD3 R8, P6, PT, R244, R31, RZ ;  /* 0x0000001ff4087210 */ /* 0x000fe40007fde0ff */
[----:B------:R-:W-:Y:S02]  /*f3e0*/  SGXT.U32 R34, R34, 0x1 ;  /* 0x000000012222781a */ /* 0x000fe40000000000 */
[----:B------:R-:W-:Y:S02]  /*f3f0*/  IADD3 R132, P5, PT, R244, R133, RZ ;  /* 0x00000085f4847210 */ /* 0x000fe40007fbe0ff */
[----:B------:R-:W-:Y:S02]  /*f400*/  LOP3.LUT R30, R30, 0x38, RZ, 0xfc, !PT ;  /* 0x000000381e1e7812 */ /* 0x000fe400078efcff */
[----:B------:R-:W-:-:S02]  /*f410*/  LOP3.LUT R34, R34, 0x5c, RZ, 0xfc, !PT ;  /* 0x0000005c22227812 */ /* 0x000fc400078efcff */
[-C--:B------:R-:W-:Y:S02]  /*f420*/  LEA.HI.X.SX32 R133, R133, R62.reuse, 0x1, P5 ;  /* 0x0000003e85857211 */ /* 0x080fe400028f0eff */
[-C--:B------:R-:W-:Y:S01]  /*f430*/  LEA.HI.X.SX32 R7, R31, R62.reuse, 0x1, P6 ;  /* 0x0000003e1f077211 */ /* 0x080fe200030f0eff */
[----:B------:R-:W-:Y:S01]  /*f440*/  IMAD R118, R30, UR16, RZ ;  /* 0x000000101e767c24 */ /* 0x000fe2000f8e02ff */
[----:B------:R-:W-:Y:S01]  /*f450*/  IADD3 R128, P5, PT, R244, R129, RZ ;  /* 0x00000081f4807210 */ /* 0x000fe20007fbe0ff */
[----:B------:R-:W2:Y:S01]  /*f460*/  LDL.LU R30, [R1+0x1b0] ;  /* 0x0001b000011e7983 */ /* 0x000ea20000300800 */
[----:B------:R-:W-:Y:S02]  /*f470*/  LEA.HI R33, R33, 0x4e, RZ, 0x1a ;  /* 0x0000004e21217811 */ /* 0x000fe400078fd0ff */
[----:B-1----:R-:W-:Y:S01]  /*f480*/  SHF.R.U32.HI R31, RZ, 0x6, R32 ;  /* 0x00000006ff1f7819 */ /* 0x002fe20000011620 */
[----:B------:R-:W-:Y:S01]  /*f490*/  IMAD R90, R34, UR16, RZ ;  /* 0x00000010225a7c24 */ /* 0x000fe2000f8e02ff */
[----:B------:R-:W-:Y:S01]  /*f4a0*/  LEA.HI.X.SX32 R129, R129, R62, 0x1, P5 ;  /* 0x0000003e81817211 */ /* 0x000fe200028f0eff */
[----:B------:R-:W-:Y:S01]  /*f4b0*/  IMAD R33, R33, UR16, RZ ;  /* 0x0000001021217c24 */ /* 0x000fe2000f8e02ff */
[----:B------:R-:W-:Y:S01]  /*f4c0*/  SGXT.U32 R31, R31, 0x1 ;  /* 0x000000011f1f781a */ /* 0x000fe20000000000 */
[----:B------:R-:W3:Y:S01]  /*f4d0*/  LDL.LU R34, [R1+0x1b4] ;  /* 0x0001b40001227983 */ /* 0x000ee20000300800 */
[----:B------:R-:W-:-:S03]  /*f4e0*/  IADD3 R41, P5, PT, R244, R66, RZ ;  /* 0x00000042f4297210 */ /* 0x000fc60007fbe0ff */
[----:B------:R-:W4:Y:S01]  /*f4f0*/  LDL.LU R91, [R1+0x1b8] ;  /* 0x0001b800015b7983 */ /* 0x000f220000300800 */
[----:B------:R-:W-:-:S03]  /*f500*/  LOP3.LUT R31, R31, 0x32, RZ, 0xfc, !PT ;  /* 0x000000321f1f7812 */ /* 0x000fc600078efcff */
[----:B------:R-:W4:Y:S01]  /*f510*/  LDL.LU R93, [R1+0x1bc] ;  /* 0x0001bc00015d7983 */ /* 0x000f220000300800 */
[-C--:B------:R-:W-:Y:S02]  /*f520*/  LEA.HI.X.SX32 R66, R66, R62.reuse, 0x1, P5 ;  /* 0x0000003e42427211 */ /* 0x080fe400028f0eff */
[----:B------:R-:W-:Y:S01]  /*f530*/  IADD3 R10, P5, PT, R244, R33, RZ ;  /* 0x00000021f40a7210 */ /* 0x000fe20007fbe0ff */
[----:B------:R-:W-:Y:S02]  /*f540*/  IMAD R38, R31, UR16, RZ ;  /* 0x000000101f267c24 */ /* 0x000fe4000f8e02ff */
[----:B------:R-:W4:Y:S01]  /*f550*/  LDL.LU R31, [R1+0x1c0] ;  /* 0x0001c000011f7983 */ /* 0x000f220000300800 */
[----:B------:R-:W-:-:S03]  /*f560*/  LEA.HI.X.SX32 R9, R33, R62, 0x1, P5 ;  /* 0x0000003e21097211 */ /* 0x000fc600028f0eff */
[----:B------:R-:W4:Y:S04]  /*f570*/  LDL.LU R33, [R1+0x1c4] ;  /* 0x0001c40001217983 */ /* 0x000f280000300800 */
[----:B------:R-:W4:Y:S04]  /*f580*/  LDL.LU R3, [R1+0x1c8] ;  /* 0x0001c80001037983 */ /* 0x000f280000300800 */
[----:B------:R-:W4:Y:S01]  /*f590*/  LDL.LU R52, [R1+0x304] ;  /* 0x0003040001347983 */ /* 0x000f220000300800 */
[----:B------:R-:W-:-:S04]  /*f5a0*/  SHF.R.U32.HI R32, RZ, 0x6, R32 ;  /* 0x00000006ff207819 */ /* 0x000fc80000011620 */
[----:B------:R-:W-:-:S04]  /*f5b0*/  SGXT.U32 R32, R32, 0x1 ;  /* 0x000000012020781a */ /* 0x000fc80000000000 */
[----:B------:R-:W-:-:S05]  /*f5c0*/  LOP3.LUT R32, R32, 0x30, RZ, 0xfc, !PT ;  /* 0x0000003020207812 */ /* 0x000fca00078efcff */
[----:B------:R-:W-:Y:S02]  /*f5d0*/  IMAD R36, R32, UR16, RZ ;  /* 0x0000001020247c24 */ /* 0x000fe4000f8e02ff */
[----:B------:R-:W1:Y:S01]  /*f5e0*/  S2R R32, SR_TID.X ;  /* 0x0000000000207919 */ /* 0x000e620000002100 */
[----:B------:R-:W-:Y:S01]  /*f5f0*/  LEA.HI R51, R51, 0x6e, RZ, 0x1a ;  /* 0x0000006e33337811 */ /* 0x000fe200078fd0ff */
[----:B------:R-:W1:Y:S01]  /*f600*/  S2R R101, SR_TID.X ;  /* 0x0000000000657919 */ /* 0x000e620000002100 */
[----:B------:R-:W-:-:S03]  /*f610*/  SGXT.U32 R35, R35, 0x1 ;  /* 0x000000012323781a */ /* 0x000fc60000000000 */
[----:B------:R-:W-:Y:S01]  /*f620*/  IMAD R51, R51, UR16, RZ ;  /* 0x0000001033337c24 */ /* 0x000fe2000f8e02ff */
[----:B------:R-:W-:Y:S02]  /*f630*/  LOP3.LUT R35, R35, 0x4a, RZ, 0xfc, !PT ;  /* 0x0000004a23237812 */ /* 0x000fe400078efcff */
[----:B-1----:R-:W-:-:S05]  /*f640*/  LEA.HI R32, R32, 0x2e, RZ, 0x1a ;  /* 0x0000002e20207811 */ /* 0x002fca00078fd0ff */
[----:B------:R-:W-:Y:S02]  /*f650*/  IMAD R64, R32, UR16, RZ ;  /* 0x0000001020407c24 */ /* 0x000fe4000f8e02ff */
[----:B------:R-:W1:Y:S01]  /*f660*/  S2R R32, SR_TID.X ;  /* 0x0000000000207919 */ /* 0x000e620000002100 */
[C---:B------:R-:W-:Y:S01]  /*f670*/  IADD3 R6, P4, PT, R244.reuse, R51, RZ ;  /* 0x00000033f4067210 */ /* 0x040fe20007f9e0ff */
[----:B------:R-:W-:Y:S01]  /*f680*/  IMAD R106, R35, UR16, RZ ;  /* 0x00000010236a7c24 */ /* 0x000fe2000f8e02ff */
[----:B------:R-:W-:Y:S02]  /*f690*/  SHF.R.U32.HI R35, RZ, 0x6, R238 ;  /* 0x00000006ff237819 */ /* 0x000fe400000116ee */
[----:B------:R-:W-:Y:S02]  /*f6a0*/  LEA.HI.X.SX32 R5, R51, R62, 0x1, P4 ;  /* 0x0000003e33057211 */ /* 0x000fe400020f0eff */
[----:B------:R-:W-:Y:S02]  /*f6b0*/  IADD3 R49, P4, PT, R244, R78, RZ ;  /* 0x0000004ef4317210 */ /* 0x000fe40007f9e0ff */
[----:B------:R-:W-:-:S02]  /*f6c0*/  SGXT.U32 R35, R35, 0x1 ;  /* 0x000000012323781a */ /* 0x000fc40000000000 */
[----:B------:R-:W-:Y:S02]  /*f6d0*/  LEA.HI.X.SX32 R78, R78, R62, 0x1, P4 ;  /* 0x0000003e4e4e7211 */ /* 0x000fe400020f0eff */
[----:B------:R-:W-:Y:S02]  /*f6e0*/  IADD3 R53, P4, PT, R244, R82, RZ ;  /* 0x00000052f4357210 */ /* 0x000fe40007f9e0ff */
[----:B------:R-:W-:Y:S02]  /*f6f0*/  LOP3.LUT R35, R35, 0x3a, RZ, 0xfc, !PT ;  /* 0x0000003a23237812 */ /* 0x000fe400078efcff */
[----:B------:R-:W-:Y:S02]  /*f700*/  LEA.HI.X.SX32 R82, R82, R62, 0x1, P4 ;  /* 0x0000003e52527211 */ /* 0x000fe400020f0eff */
[C---:B------:R-:W-:Y:S01]  /*f710*/  IADD3 R57, P4, PT, R244.reuse, R86, RZ ;  /* 0x00000056f4397210 */ /* 0x040fe20007f9e0ff */
[----:B------:R-:W-:Y:S01]  /*f720*/  IMAD R114, R35, UR16, RZ ;  /* 0x0000001023727c24 */ /* 0x000fe2000f8e02ff */
[----:B------:R-:W-:-:S02]  /*f730*/  IADD3 R130, P3, PT, R244, R131, RZ ;  /* 0x00000083f4827210 */ /* 0x000fc40007f7e0ff */
[----:B------:R-:W-:Y:S02]  /*f740*/  LEA.HI.X.SX32 R86, R86, R62, 0x1, P4 ;  /* 0x0000003e56567211 */ /* 0x000fe400020f0eff */
[----:B------:R-:W-:Y:S02]  /*f750*/  SHF.R.U32.HI R105, RZ, 0x6, R101 ;  /* 0x00000006ff697819 */ /* 0x000fe40000011665 */
[----:B------:R-:W-:Y:S02]  /*f760*/  IADD3 R59, P4, PT, R244, R88, RZ ;  /* 0x00000058f43b7210 */ /* 0x000fe40007f9e0ff */
[----:B-1----:R-:W-:Y:S02]  /*f770*/  SHF.R.U32.HI R35, RZ, 0x6, R32 ;  /* 0x00000006ff237819 */ /* 0x002fe40000011620 */
[----:B------:R-:W-:Y:S02]  /*f780*/  LEA.HI R32, R32, 0x1e, RZ, 0x1a ;  /* 0x0000001e20207811 */ /* 0x000fe400078fd0ff */
[----:B------:R-:W-:-:S02]  /*f790*/  LEA.HI.X.SX32 R131, R131, R62, 0x1, P3 ;  /* 0x0000003e83837211 */ /* 0x000fc400018f0eff */
[----:B------:R-:W-:Y:S01]  /*f7a0*/  IADD3 R39, P3, PT, R244, R125, RZ ;  /* 0x0000007df4277210 */ /* 0x000fe20007f7e0ff */
[----:B------:R-:W-:Y:S01]  /*f7b0*/  IMAD R68, R32, UR16, RZ ;  /* 0x0000001020447c24 */ /* 0x000fe2000f8e02ff */
[----:B------:R-:W-:Y:S01]  /*f7c0*/  SGXT.U32 R105, R105, 0x1 ;  /* 0x000000016969781a */ /* 0x000fe20000000000 */
[----:B------:R-:W1:Y:S01]  /*f7d0*/  S2R R32, SR_TID.X ;  /* 0x0000000000207919 */ /* 0x000e620000002100 */
[----:B------:R-:W-:Y:S02]  /*f7e0*/  LEA.HI.X.SX32 R88, R88, R62, 0x1, P4 ;  /* 0x0000003e58587211 */ /* 0x000fe400020f0eff */
[----:B------:R-:W-:Y:S02]  /*f7f0*/  IADD3 R61, P4, PT, R244, R90, RZ ;  /* 0x0000005af43d7210 */ /* 0x000fe40007f9e0ff */
[----:B------:R-:W-:Y:S02]  /*f800*/  LEA.HI.X.SX32 R125, R125, R62, 0x1, P3 ;  /* 0x0000003e7d7d7211 */ /* 0x000fe400018f0eff */
[----:B------:R-:W-:-:S02]  /*f810*/  LOP3.LUT R105, R105, 0x2a, RZ, 0xfc, !PT ;  /* 0x0000002a69697812 */ /* 0x000fc400078efcff */
[----:B------:R-:W-:Y:S02]  /*f820*/  IADD3 R43, P3, PT, R244, R70, RZ ;  /* 0x00000046f42b7210 */ /* 0x000fe40007f7e0ff */
[----:B------:R-:W-:Y:S02]  /*f830*/  LEA.HI.X.SX32 R90, R90, R62, 0x1, P4 ;  /* 0x0000003e5a5a7211 */ /* 0x000fe400020f0eff */
[C---:B------:R-:W-:Y:S02]  /*f840*/  IADD3 R63, P6, PT, R244.reuse, R92, RZ ;  /* 0x0000005cf43f7210 */ /* 0x040fe40007fde0ff */
[----:B------:R-:W-:Y:S01]  /*f850*/  IADD3 R65, P4, PT, R244, R94, RZ ;  /* 0x0000005ef4417210 */ /* 0x000fe20007f9e0ff */
[----:B------:R-:W-:Y:S01]  /*f860*/  IMAD R107, R105, UR16, RZ ;  /* 0x00000010696b7c24 */ /* 0x000fe2000f8e02ff */
[----:B------:R-:W-:Y:S01]  /*f870*/  LEA.HI.X.SX32 R70, R70, R62, 0x1, P3 ;  /* 0x0000003e46467211 */ /* 0x000fe200018f0eff */
[----:B------:R-:W1:Y:S01]  /*f880*/  S2R R105, SR_TID.X ;  /* 0x0000000000697919 */ /* 0x000e620000002100 */
[----:B------:R-:W-:-:S02]  /*f890*/  IADD3 R45, P3, PT, R244, R72, RZ ;  /* 0x00000048f42d7210 */ /* 0x000fc40007f7e0ff */
[-C--:B------:R-:W-:Y:S02]  /*f8a0*/  LEA.HI.X.SX32 R92, R92, R62.reuse, 0x1, P6 ;  /* 0x0000003e5c5c7211 */ /* 0x080fe400030f0eff */
[----:B------:R-:W-:Y:S02]  /*f8b0*/  LEA.HI.X.SX32 R94, R94, R62, 0x1, P4 ;  /* 0x0000003e5e5e7211 */ /* 0x000fe400020f0eff */
[C---:B------:R-:W-:Y:S02]  /*f8c0*/  IADD3 R67, P6, PT, R244.reuse, R96, RZ ;  /* 0x00000060f4437210 */ /* 0x040fe40007fde0ff */
[----:B------:R-:W-:Y:S02]  /*f8d0*/  IADD3 R69, P4, PT, R244, R98, RZ ;  /* 0x00000062f4457210 */ /* 0x000fe40007f9e0ff */
[----:B------:R-:W-:Y:S02]  /*f8e0*/  LEA.HI.X.SX32 R72, R72, R62, 0x1, P3 ;  /* 0x0000003e48487211 */ /* 0x000fe400018f0eff */
[----:B------:R-:W-:-:S02]  /*f8f0*/  IADD3 R47, P3, PT, R244, R74, RZ ;  /* 0x0000004af42f7210 */ /* 0x000fc40007f7e0ff */
[-C--:B------:R-:W-:Y:S02]  /*f900*/  LEA.HI.X.SX32 R96, R96, R62.reuse, 0x1, P6 ;  /* 0x0000003e60607211 */ /* 0x080fe400030f0eff */
[----:B------:R-:W-:Y:S02]  /*f910*/  LEA.HI.X.SX32 R98, R98, R62, 0x1, P4 ;  /* 0x0000003e62627211 */ /* 0x000fe400020f0eff */
[C---:B------:R-:W-:Y:S02]  /*f920*/  IADD3 R71, P6, PT, R244.reuse, R100, RZ ;  /* 0x00000064f4477210 */ /* 0x040fe40007fde0ff */
[----:B------:R-:W-:Y:S01]  /*f930*/  IADD3 R73, P4, PT, R244, R102, RZ ;  /* 0x00000066f4497210 */ /* 0x000fe20007f9e0ff */
[----:B------:R-:W1:Y:S01]  /*f940*/  S2R R119, SR_TID.X ;  /* 0x0000000000777919 */ /* 0x000e620000002100 */
[----:B------:R-:W-:Y:S02]  /*f950*/  LEA.HI.X.SX32 R74, R74, R62, 0x1, P3 ;  /* 0x0000003e4a4a7211 */ /* 0x000fe400018f0eff */
[----:B------:R-:W-:-:S02]  /*f960*/  IADD3 R51, P3, PT, R244, R80, RZ ;  /* 0x00000050f4337210 */ /* 0x000fc40007f7e0ff */
[----:B------:R-:W-:Y:S02]  /*f970*/  LEA.HI.X.SX32 R100, R100, R62, 0x1, P6 ;  /* 0x0000003e64647211 */ /* 0x000fe400030f0eff */
[----:B------:R-:W-:Y:S02]  /*f980*/  IADD3 R75, P5, PT, R244, R104, RZ ;  /* 0x00000068f44b7210 */ /* 0x000fe40007fbe0ff */
[----:B------:R-:W-:Y:S02]  /*f990*/  LEA.HI.X.SX32 R102, R102, R62, 0x1, P4 ;  /* 0x0000003e66667211 */ /* 0x000fe400020f0eff */
[C---:B------:R-:W-:Y:S02]  /*f9a0*/  IADD3 R77, P6, PT, R244.reuse, R106, RZ ;  /* 0x0000006af44d7210 */ /* 0x040fe40007fde0ff */
[----:B------:R-:W-:Y:S02]  /*f9b0*/  IADD3 R79, P4, PT, R244, R108, RZ ;  /* 0x0000006cf44f7210 */ /* 0x000fe40007f9e0ff */
[----:B------:R-:W-:-:S02]  /*f9c0*/  LEA.HI.X.SX32 R80, R80, R62, 0x1, P3 ;  /* 0x0000003e50507211 */ /* 0x000fc400018f0eff */
[----:B------:R-:W-:Y:S02]  /*f9d0*/  IADD3 R55, P3, PT, R244, R84, RZ ;  /* 0x00000054f4377210 */ /* 0x000fe40007f7e0ff */
[----:B------:R-:W-:Y:S02]  /*f9e0*/  LEA.HI.X.SX32 R104, R104, R62, 0x1, P5 ;  /* 0x0000003e68687211 */ /* 0x000fe400028f0eff */
[----:B------:R-:W-:Y:S02]  /*f9f0*/  IADD3 R81, P5, PT, R244, R110, RZ ;  /* 0x0000006ef4517210 */ /* 0x000fe40007fbe0ff */
[-C--:B------:R-:W-:Y:S02]  /*fa00*/  LEA.HI.X.SX32 R106, R106, R62.reuse, 0x1, P6 ;  /* 0x0000003e6a6a7211 */ /* 0x080fe400030f0eff */
[----:B------:R-:W-:Y:S02]  /*fa10*/  LEA.HI.X.SX32 R108, R108, R62, 0x1, P4 ;  /* 0x0000003e6c6c7211 */ /* 0x000fe400020f0eff */
[----:B------:R-:W-:-:S02]  /*fa20*/  IADD3 R83, P6, PT, R244, R112, RZ ;  /* 0x00000070f4537210 */ /* 0x000fc40007fde0ff */
[----:B------:R-:W-:Y:S01]  /*fa30*/  IADD3 R14, P4, PT, R244, R64, RZ ;  /* 0x00000040f40e7210 */ /* 0x000fe20007f9e0ff */
[----:B------:R-:W2:Y:S01]  /*fa40*/  S2R R123, SR_TID.X ;  /* 0x00000000007b7919 */ /* 0x000ea20000002100 */
[----:B------:R-:W-:Y:S02]  /*fa50*/  LEA.HI.X.SX32 R84, R84, R62, 0x1, P3 ;  /* 0x0000003e54547211 */ /* 0x000fe400018f0eff */
[----:B------:R-:W-:Y:S02]  /*fa60*/  SHF.R.U32.HI R238, RZ, 0x6, R238 ;  /* 0x00000006ffee7819 */ /* 0x000fe400000116ee */
[----:B------:R-:W-:Y:S02]  /*fa70*/  IADD3 R12, P3, PT, R244, R60, RZ ;  /* 0x0000003cf40c7210 */ /* 0x000fe40007f7e0ff */
[----:B------:R-:W-:Y:S02]  /*fa80*/  LEA.HI.X.SX32 R110, R110, R62, 0x1, P5 ;  /* 0x0000003e6e6e7211 */ /* 0x000fe400028f0eff */
[----:B------:R-:W-:-:S02]  /*fa90*/  IADD3 R85, P5, PT, R244, R116, RZ ;  /* 0x00000074f4557210 */ /* 0x000fc40007fbe0ff */
[-C--:B------:R-:W-:Y:S02]  /*faa0*/  LEA.HI.X.SX32 R112, R112, R62.reuse, 0x1, P6 ;  /* 0x0000003e70707211 */ /* 0x080fe400030f0eff */
[----:B------:R-:W-:Y:S02]  /*fab0*/  LEA.HI.X.SX32 R64, R64, R62, 0x1, P4 ;  /* 0x0000003e40407211 */ /* 0x000fe400020f0eff */
[----:B------:R-:W-:Y:S02]  /*fac0*/  IADD3 R87, P6, PT, R244, R120, RZ ;  /* 0x00000078f4577210 */ /* 0x000fe40007fde0ff */
[----:B-1----:R-:W-:Y:S02]  /*fad0*/  LEA.HI R32, R32, 0xe, RZ, 0x1a ;  /* 0x0000000e20207811 */ /* 0x002fe400078fd0ff */
[----:B------:R-:W-:Y:S02]  /*fae0*/  SGXT.U32 R238, R238, 0x1 ;  /* 0x00000001eeee781a */ /* 0x000fe40000000000 */
[----:B------:R-:W-:-:S02]  /*faf0*/  LEA.HI.X.SX32 R60, R60, R62, 0x1, P3 ;  /* 0x0000003e3c3c7211 */ /* 0x000fc400018f0eff */
[-C--:B------:R-:W-:Y:S02]  /*fb00*/  LEA.HI.X.SX32 R116, R116, R62.reuse, 0x1, P5 ;  /* 0x0000003e74747211 */ /* 0x080fe400028f0eff */
[----:B------:R-:W-:Y:S01]  /*fb10*/  IADD3 R18, P3, PT, R244, R17, RZ ;  /* 0x00000011f4127210 */ /* 0x000fe20007f7e0ff */
[----:B------:R-:W-:Y:S01]  /*fb20*/  IMAD R32, R32, UR16, RZ ;  /* 0x0000001020207c24 */ /* 0x000fe2000f8e02ff */
[----:B------:R-:W-:Y:S02]  /*fb30*/  IADD3 R89, P5, PT, R244, R127, RZ ;  /* 0x0000007ff4597210 */ /* 0x000fe40007fbe0ff */
[----:B------:R-:W-:Y:S02]  /*fb40*/  LEA.HI.X.SX32 R120, R120, R62, 0x1, P6 ;  /* 0x0000003e78787211 */ /* 0x000fe400030f0eff */
[----:B------:R-:W-:Y:S02]  /*fb50*/  LOP3.LUT R238, R238, 0x34, RZ, 0xfc, !PT ;  /* 0x00000034eeee7812 */ /* 0x000fe400078efcff */
[----:B------:R-:W-:-:S02]  /*fb60*/  IADD3 R16, P6, PT, R244, R68, RZ ;  /* 0x00000044f4107210 */ /* 0x000fc40007fde0ff */
[----:B------:R-:W-:Y:S02]  /*fb70*/  SGXT.U32 R35, R35, 0x1 ;  /* 0x000000012323781a */ /* 0x000fe40000000000 */
[-C--:B------:R-:W-:Y:S02]  /*fb80*/  LEA.HI.X.SX32 R17, R17, R62.reuse, 0x1, P3 ;  /* 0x0000003e11117211 */ /* 0x080fe400018f0eff */
[----:B------:R-:W-:Y:S01]  /*fb90*/  LEA.HI.X.SX32 R127, R127, R62, 0x1, P5 ;  /* 0x0000003e7f7f7211 */ /* 0x000fe200028f0eff */
[----:B------:R-:W-:Y:S01]  /*fba0*/  IMAD R238, R238, UR16, RZ ;  /* 0x00000010eeee7c24 */ /* 0x000fe2000f8e02ff */
[----:B------:R-:W-:Y:S02]  /*fbb0*/  IADD3 R20, P5, PT, R244, R76, RZ ;  /* 0x0000004cf4147210 */ /* 0x000fe40007fbe0ff */
[----:B------:R-:W-:Y:S02]  /*fbc0*/  LEA.HI.X.SX32 R68, R68, R62, 0x1, P6 ;  /* 0x0000003e44447211 */ /* 0x000fe400030f0eff */
[----:B------:R-:W-:-:S02]  /*fbd0*/  LOP3.LUT R35, R35, 0x2c, RZ, 0xfc, !PT ;  /* 0x0000002c23237812 */ /* 0x000fc400078efcff */
[----:B------:R-:W-:Y:S02]  /*fbe0*/  IADD3 R24, P6, PT, R244, R32, RZ ;  /* 0x00000020f4187210 */ /* 0x000fe40007fde0ff */
[--C-:B------:R-:W-:Y:S02]  /*fbf0*/  SHF.R.U32.HI R111, RZ, 0x6, R105.reuse ;  /* 0x00000006ff6f7819 */ /* 0x100fe40000011669 */
[--C-:B------:R-:W-:Y:S02]  /*fc00*/  SHF.R.U32.HI R109, RZ, 0x6, R105.reuse ;  /* 0x00000006ff6d7819 */ /* 0x100fe40000011669 */
[----:B------:R-:W-:Y:S02]  /*fc10*/  SHF.R.U32.HI R105, RZ, 0x6, R105 ;  /* 0x00000006ff697819 */ /* 0x000fe40000011669 */
[-C--:B------:R-:W-:Y:S01]  /*fc20*/  LEA.HI.X.SX32 R19, R76, R62.reuse, 0x1, P5 ;  /* 0x0000003e4c137211 */ /* 0x080fe200028f0eff */
[----:B------:R-:W-:Y:S01]  /*fc30*/  IMAD R35, R35, UR16, RZ ;  /* 0x0000001023237c24 */ /* 0x000fe2000f8e02ff */
[----:B------:R-:W-:-:S02]  /*fc40*/  LEA.HI.X.SX32 R76, R32, R62, 0x1, P6 ;  /* 0x0000003e204c7211 */ /* 0x000fc400030f0eff */
[----:B------:R-:W-:Y:S02]  /*fc50*/  SGXT.U32 R111, R111, 0x1 ;  /* 0x000000016f6f781a */ /* 0x000fe40000000000 */
[----:B------:R-:W-:Y:S02]  /*fc60*/  SGXT.U32 R105, R105, 0x1 ;  /* 0x000000016969781a */ /* 0x000fe40000000000 */
[----:B------:R-:W-:Y:S02]  /*fc70*/  SGXT.U32 R109, R109, 0x1 ;  /* 0x000000016d6d781a */ /* 0x000fe40000000000 */
[----:B------:R-:W-:Y:S02]  /*fc80*/  LOP3.LUT R111, R111, 0x26, RZ, 0xfc, !PT ;  /* 0x000000266f6f7812 */ /* 0x000fe400078efcff */
[--C-:B------:R-:W-:Y:S02]  /*fc90*/  SHF.R.U32.HI R113, RZ, 0x6, R119.reuse ;  /* 0x00000006ff717819 */ /* 0x100fe40000011677 */
[----:B------:R-:W-:-:S02]  /*fca0*/  SHF.R.U32.HI R115, RZ, 0x6, R119 ;  /* 0x00000006ff737819 */ /* 0x000fc40000011677 */
[--C-:B------:R-:W-:Y:S02]  /*fcb0*/  SHF.R.U32.HI R117, RZ, 0x6, R119.reuse ;  /* 0x00000006ff757819 */ /* 0x100fe40000011677 */
[----:B------:R-:W-:Y:S02]  /*fcc0*/  LOP3.LUT R105, R105, 0x28, RZ, 0xfc, !PT ;  /* 0x0000002869697812 */ /* 0x000fe400078efcff */
[----:B------:R-:W-:Y:S02]  /*fcd0*/  SHF.R.U32.HI R119, RZ, 0x6, R119 ;  /* 0x00000006ff777819 */ /* 0x000fe40000011677 */
[----:B------:R-:W-:Y:S02]  /*fce0*/  LOP3.LUT R109, R109, 0x24, RZ, 0xfc, !PT ;  /* 0x000000246d6d7812 */ /* 0x000fe400078efcff */
[----:B--2---:R-:W-:-:S04]  /*fcf0*/  IADD3 R22, P4, PT, R244, R30, RZ ;  /* 0x0000001ef4167210 */ /* 0x004fc80007f9e0ff */
[----:B------:R-:W-:Y:S02]  /*fd00*/  LEA.HI.X.SX32 R21, R30, R62, 0x1, P4 ;  /* 0x0000003e1e157211 */ /* 0x000fe400020f0eff */
[C---:B---3--:R-:W-:Y:S02]  /*fd10*/  IADD3 R26, P3, PT, R244.reuse, R34, RZ ;  /* 0x00000022f41a7210 */ /* 0x048fe40007f7e0ff */
[----:B----4-:R-:W-:-:S04]  /*fd20*/  IADD3 R30, P4, PT, R244, R93, RZ ;  /* 0x0000005df41e7210 */ /* 0x010fc80007f9e0ff */
[----:B------:R-:W-:Y:S02]  /*fd30*/  LEA.HI.X.SX32 R29, R93, R62, 0x1, P4 ;  /* 0x0000003e5d1d7211 */ /* 0x000fe400020f0eff */
[----:B------:R-:W-:Y:S02]  /*fd40*/  IADD3 R93, P4, PT, R244, R118, RZ ;  /* 0x00000076f45d7210 */ /* 0x000fe40007f9e0ff */
[-C--:B------:R-:W-:Y:S02]  /*fd50*/  LEA.HI.X.SX32 R25, R34, R62.reuse, 0x1, P3 ;  /* 0x0000003e22197211 */ /* 0x080fe400018f0eff */
[----:B------:R-:W-:Y:S02]  /*fd60*/  IADD3 R34, P3, PT, R244, R33, RZ ;  /* 0x00000021f4227210 */ /* 0x000fe40007f7e0ff */
[----:B------:R-:W-:Y:S02]  /*fd70*/  LEA.HI.X.SX32 R118, R118, R62, 0x1, P4 ;  /* 0x0000003e76767211 */ /* 0x000fe400020f0eff */
[----:B------:R-:W-:-:S02]  /*fd80*/  IADD3 R32, P6, PT, R244, R31, RZ ;  /* 0x0000001ff4207210 */ /* 0x000fc40007fde0ff */
[C---:B------:R-:W-:Y:S02]  /*fd90*/  IADD3 R97, P4, PT, R244.reuse, R238, RZ ;  /* 0x000000eef4617210 */ /* 0x040fe40007f9e0ff */
[C---:B------:R-:W-:Y:S02]  /*fda0*/  IADD3 R28, P5, PT, R244.reuse, R91, RZ ;  /* 0x0000005bf41c7210 */ /* 0x040fe40007fbe0ff */
[----:B------:R-:W-:Y:S02]  /*fdb0*/  LEA.HI.X.SX32 R33, R33, R62, 0x1, P3 ;  /* 0x0000003e21217211 */ /* 0x000fe400018f0eff */
[----:B------:R-:W-:Y:S02]  /*fdc0*/  IADD3 R101, P3, PT, R244, R36, RZ ;  /* 0x00000024f4657210 */ /* 0x000fe40007f7e0ff */
[-C--:B------:R-:W-:Y:S02]  /*fdd0*/  LEA.HI.X.SX32 R31, R31, R62.reuse, 0x1, P6 ;  /* 0x0000003e1f1f7211 */ /* 0x080fe400030f0eff */
[----:B------:R-:W-:-:S02]  /*fde0*/  LEA.HI.X.SX32 R238, R238, R62, 0x1, P4 ;  /* 0x0000003eeeee7211 */ /* 0x000fc400020f0eff */
[C---:B------:R-:W-:Y:S02]  /*fdf0*/  IADD3 R99, P6, PT, R244.reuse, R38, RZ ;  /* 0x00000026f4637210 */ /* 0x040fe40007fde0ff */
[C---:B------:R-:W-:Y:S02]  /*fe00*/  IADD3 R103, P4, PT, R244.reuse, R35, RZ ;  /* 0x00000023f4677210 */ /* 0x040fe40007f9e0ff */
[----:B------:R-:W-:Y:S02]  /*fe10*/  LEA.HI.X.SX32 R27, R91, R62, 0x1, P5 ;  /* 0x0000003e5b1b7211 */ /* 0x000fe400028f0eff */
[----:B------:R-:W-:Y:S02]  /*fe20*/  IADD3 R91, P5, PT, R244, R114, RZ ;  /* 0x00000072f45b7210 */ /* 0x000fe40007fbe0ff */
[-C--:B------:R-:W-:Y:S01]  /*fe30*/  LEA.HI.X.SX32 R2, R36, R62.reuse, 0x1, P3 ;  /* 0x0000003e24027211 */ /* 0x080fe200018f0eff */
[----:B------:R-:W-:Y:S01]  /*fe40*/  IMAD R36, R111, UR16, RZ ;  /* 0x000000106f247c24 */ /* 0x000fe2000f8e02ff */
[-C--:B------:R-:W-:Y:S01]  /*fe50*/  LEA.HI.X.SX32 R245, R38, R62.reuse, 0x1, P6 ;  /* 0x0000003e26f57211 */ /* 0x080fe200030f0eff */
[----:B------:R-:W-:Y:S01]  /*fe60*/  IMAD R38, R105, UR16, RZ ;  /* 0x0000001069267c24 */ /* 0x000fe2000f8e02ff */
[----:B------:R-:W-:-:S02]  /*fe70*/  LEA.HI.X.SX32 R0, R35, R62, 0x1, P4 ;  /* 0x0000003e23007211 */ /* 0x000fc400020f0eff */
[----:B------:R-:W-:Y:S02]  /*fe80*/  SGXT.U32 R119, R119, 0x1 ;  /* 0x000000017777781a */ /* 0x000fe40000000000 */
[----:B------:R-:W-:Y:S01]  /*fe90*/  SGXT.U32 R115, R115, 0x1 ;  /* 0x000000017373781a */ /* 0x000fe20000000000 */
[----:B------:R-:W-:Y:S01]  /*fea0*/  IMAD R35, R109, UR16, RZ ;  /* 0x000000106d237c24 */ /* 0x000fe2000f8e02ff */
[----:B------:R-:W-:Y:S02]  /*feb0*/  LEA.HI.X.SX32 R114, R114, R62, 0x1, P5 ;  /* 0x0000003e72727211 */ /* 0x000fe400028f0eff */
[C---:B------:R-:W-:Y:S01]  /*fec0*/  IADD3 R105, P3, PT, R244.reuse, R107, RZ ;  /* 0x0000006bf4697210 */ /* 0x040fe20007f7e0ff */
[----:B------:R-:W-:Y:S01]  /*fed0*/  STL [R1+0x34], R2 ;  /* 0x0000340201007387 */ /* 0x000fe20000100800 */
[C---:B------:R-:W-:Y:S02]  /*fee0*/  IADD3 R95, P5, PT, R244.reuse, R122, RZ ;  /* 0x0000007af45f7210 */ /* 0x040fe40007fbe0ff */
[----:B------:R-:W-:Y:S01]  /*fef0*/  IADD3 R109, P4, PT, R244, R36, RZ ;  /* 0x00000024f46d7210 */ /* 0x000fe20007f9e0ff */
[----:B------:R1:W-:Y:S01]  /*ff00*/  STL [R1+0x38], R0 ;  /* 0x0000380001007387 */ /* 0x0003e20000100800 */
[----:B------:R-:W-:-:S02]  /*ff10*/  SGXT.U32 R113, R113, 0x1 ;  /* 0x000000017171781a */ /* 0x000fc40000000000 */
[----:B------:R-:W-:Y:S02]  /*ff20*/  LOP3.LUT R119, R119, 0x22, RZ, 0xfc, !PT ;  /* 0x0000002277777812 */ /* 0x000fe400078efcff */
[----:B------:R-:W-:Y:S02]  /*ff30*/  SGXT.U32 R117, R117, 0x1 ;  /* 0x000000017575781a */ /* 0x000fe40000000000 */
[----:B------:R-:W-:Y:S02]  /*ff40*/  LOP3.LUT R115, R115, 0x1c, RZ, 0xfc, !PT ;  /* 0x0000001c73737812 */ /* 0x000fe400078efcff */
[----:B------:R-:W-:Y:S02]  /*ff50*/  SHF.R.U32.HI R121, RZ, 0x6, R123 ;  /* 0x00000006ff797819 */ /* 0x000fe4000001167b */
[-C--:B-1----:R-:W-:Y:S02]  /*ff60*/  LEA.HI.X.SX32 R0, R107, R62.reuse, 0x1, P3 ;  /* 0x0000003e6b007211 */ /* 0x082fe400018f0eff */
[----:B------:R-:W-:-:S02]  /*ff70*/  LEA.HI.X.SX32 R122, R122, R62, 0x1, P5 ;  /* 0x0000003e7a7a7211 */ /* 0x000fc400028f0eff */
[C---:B------:R-:W-:Y:S02]  /*ff80*/  IADD3 R107, P3, PT, R244.reuse, R38, RZ ;  /* 0x00000026f46b7210 */ /* 0x040fe40007f7e0ff */
[----:B------:R-:W-:Y:S02]  /*ff90*/  SHF.R.U32.HI R123, RZ, 0x6, R123 ;  /* 0x00000006ff7b7819 */ /* 0x000fe4000001167b */
[----:B------:R-:W-:Y:S02]  /*ffa0*/  IADD3 R111, P5, PT, R244, R35, RZ ;  /* 0x00000023f46f7210 */ /* 0x000fe40007fbe0ff */
[-C--:B------:R-:W-:Y:S01]  /*ffb0*/  LEA.HI.X.SX32 R2, R36, R62.reuse, 0x1, P4 ;  /* 0x0000003e24027211 */ /* 0x080fe200020f0eff */
[----:B------:R-:W-:Y:S01]  /*ffc0*/  IMAD R36, R119, UR16, RZ ;  /* 0x0000001077247c24 */ /* 0x000fe2000f8e02ff */
[----:B------:R-:W-:Y:S01]  /*ffd0*/  LOP3.LUT R113, R113, 0x1a, RZ, 0xfc, !PT ;  /* 0x0000001a71717812 */ /* 0x000fe200078efcff */
[----:B------:R-:W-:Y:S01]  /*ffe0*/  IMAD R119, R115, UR16, RZ ;  /* 0x0000001073777c24 */ /* 0x000fe2000f8e02ff */
[----:B------:R-:W-:Y:S01]  /*fff0*/  LOP3.LUT R117, R117, 0x20, RZ, 0xfc, !PT ;  /* 0x0000002075757812 */ /* 0x000fe200078efcff */
[----:B------:R1:W-:Y:S01]  /*10000*/  STL [R1+0x3c], R0 ;  /* 0x00003c0001007387 */ /* 0x0003e20000100800 */
[----:B------:R-:W-:-:S02]  /*10010*/  LEA.HI.X.SX32 R4, R38, R62, 0x1, P3 ;  /* 0x0000003e26047211 */ /* 0x000fc400018f0eff */
[----:B------:R-:W-:Y:S02]  /*10020*/  SGXT.U32 R121, R121, 0x1 ;  /* 0x000000017979781a */ /* 0x000fe40000000000 */
[----:B------:R-:W-:Y:S01]  /*10030*/  SGXT.U32 R123, R123, 0x1 ;  /* 0x000000017b7b781a */ /* 0x000fe20000000000 */
[----:B------:R-:W-:Y:S01]  /*10040*/  IMAD R38, R117, UR16, RZ ;  /* 0x0000001075267c24 */ /* 0x000fe2000f8e02ff */
[----:B------:R-:W-:Y:S02]  /*10050*/  LOP3.LUT R121, R121, 0x16, RZ, 0xfc, !PT ;  /* 0x0000001679797812 */ /* 0x000fe400078efcff */
[----:B-1----:R-:W-:Y:S01]  /*10060*/  LEA.HI.X.SX32 R0, R35, R62, 0x1, P5 ;  /* 0x0000003e23007211 */ /* 0x002fe200028f0eff */
[----:B------:R-:W-:Y:S01]  /*10070*/  IMAD R35, R113, UR16, RZ ;  /* 0x0000001071237c24 */ /* 0x000fe2000f8e02ff */
[C---:B------:R-:W-:Y:S01]  /*10080*/  IADD3 R113, P3, PT, R244.reuse, R36, RZ ;  /* 0x00000024f4717210 */ /* 0x040fe20007f7e0ff */
[----:B------:R1:W-:Y:S01]  /*10090*/  STL [R1+0x40], R4 ;  /* 0x0000400401007387 */ /* 0x0003e20000100800 */
[----:B------:R-:W-:-:S02]  /*100a0*/  IADD3 R117, P5, PT, R244, R119, RZ ;  /* 0x00000077f4757210 */ /* 0x000fc40007fbe0ff */
[----:B------:R-:W-:Y:S01]  /*100b0*/  LOP3.LUT R123, R123, 0x18, RZ, 0xfc, !PT ;  /* 0x000000187b7b7812 */ /* 0x000fe200078efcff */
[----:B------:R2:W-:Y:S01]  /*100c0*/  STL [R1+0x44], R2 ;  /* 0x0000440201007387 */ /* 0x0005e20000100800 */
[----:B------:R-:W-:Y:S01]  /*100d0*/  IADD3 R115, P4, PT, R244, R38, RZ ;  /* 0x00000026f4737210 */ /* 0x000fe20007f9e0ff */
[----:B------:R-:W-:Y:S02]  /*100e0*/  IMAD R126, R121, UR16, RZ ;  /* 0x00000010797e7c24 */ /* 0x000fe4000f8e02ff */
[----:B------:R-:W-:Y:S01]  /*100f0*/  IMAD R124, R123, UR16, RZ ;  /* 0x000000107b7c7c24 */ /* 0x000fe2000f8e02ff */
[-C--:B-1----:R-:W-:Y:S02]  /*10100*/  LEA.HI.X.SX32 R4, R119, R62.reuse, 0x1, P5 ;  /* 0x0000003e77047211 */ /* 0x082fe400028f0eff */
[----:B--2---:R-:W-:Y:S02]  /*10110*/  LEA.HI.X.SX32 R2, R36, R62, 0x1, P3 ;  /* 0x0000003e24027211 */ /* 0x004fe400018f0eff */
[C---:B------:R-:W-:Y:S01]  /*10120*/  IADD3 R119, P3, PT, R244.reuse, R35, RZ ;  /* 0x00000023f4777210 */ /* 0x040fe20007f7e0ff */
[----:B------:R1:W-:Y:S01]  /*10130*/  STL [R1+0x48], R0 ;  /* 0x0000480001007387 */ /* 0x0003e20000100800 */
[----:B------:R-:W-:-:S03]  /*10140*/  IADD3 R36, P5, PT, R244, R3, RZ ;  /* 0x00000003f4247210 */ /* 0x000fc60007fbe0ff */
[----:B------:R2:W-:Y:S01]  /*10150*/  STL [R1+0x4c], R2 ;  /* 0x00004c0201007387 */ /* 0x0005e20000100800 */
[----:B-1----:R-:W-:Y:S02]  /*10160*/  LEA.HI.X.SX32 R0, R38, R62, 0x1, P4 ;  /* 0x0000003e26007211 */ /* 0x002fe400020f0eff */
[C---:B------:R-:W-:Y:S02]  /*10170*/  IADD3 R123, P4, PT, R244.reuse, R126, RZ ;  /* 0x0000007ef47b7210 */ /* 0x040fe40007f9e0ff */
[----:B--2---:R-:W-:Y:S02]  /*10180*/  LEA.HI.X.SX32 R2, R35, R62, 0x1, P3 ;  /* 0x0000003e23027211 */ /* 0x004fe400018f0eff */
[C---:B------:R-:W-:Y:S02]  /*10190*/  IADD3 R121, P3, PT, R244.reuse, R124, RZ ;  /* 0x0000007cf4797210 */ /* 0x040fe40007f7e0ff */
[----:B------:R-:W-:Y:S01]  /*101a0*/  IADD3 R38, P6, PT, R244, R52, RZ ;  /* 0x00000034f4267210 */ /* 0x000fe20007fde0ff */
[----:B------:R1:W-:Y:S01]  /*101b0*/  STL [R1+0x50], R0 ;  /* 0x0000500001007387 */ /* 0x0003e20000100800 */
[----:B------:R-:W-:-:S02]  /*101c0*/  LEA.HI.X.SX32 R35, R3, R62, 0x1, P5 ;  /* 0x0000003e03237211 */ /* 0x000fc400028f0eff */
[-C--:B------:R-:W-:Y:S02]  /*101d0*/  LEA.HI.X.SX32 R3, R126, R62.reuse, 0x1, P4 ;  /* 0x0000003e7e037211 */ /* 0x080fe400020f0eff */
[-C--:B-1----:R-:W-:Y:S02]  /*101e0*/  LEA.HI.X.SX32 R0, R124, R62.reuse, 0x1, P3 ;  /* 0x0000003e7c007211 */ /* 0x082fe400018f0eff */
[----:B------:R-:W-:Y:S02]  /*101f0*/  LEA.HI.X.SX32 R62, R52, R62, 0x1, P6 ;  /* 0x0000003e343e7211 */ /* 0x000fe400030f0eff */
[----:B------:R-:W2:Y:S01]  /*10200*/  LDL.LU R52, [R1+0x328] ;  /* 0x0003280001347983 */ /* 0x000ea20000300800 */
[----:B------:R-:W-:-:S05]  /*10210*/  VIADD R244, R246, 0x7f ;  /* 0x0000007ff6f47836 */ /* 0x000fca0000000000 */
[----:B------:R-:W-:-:S04]  /*10220*/  SHF.R.S32.HI R126, RZ, 0x1f, R244 ;  /* 0x0000001fff7e7819 */ /* 0x000fc800000114f4 */
[----:B------:R-:W-:Y:S02]  /*10230*/  LEA.HI R126, R126, R244, RZ, 0x7 ;  /* 0x000000f47e7e7211 */ /* 0x000fe400078f38ff */
[----:B------:R-:W-:Y:S02]  /*10240*/  SHF.L.U64.HI R56, R46, 0x2, R56 ;  /* 0x000000022e387819 */ /* 0x000fe40000010238 */
[----:B------:R-:W-:Y:S02]  /*10250*/  SHF.L.U64.HI R50, R40, 0x2, R50 ;  /* 0x0000000228327819 */ /* 0x000fe40000010232 */
[C---:B--2---:R-:W-:Y:S01]  /*10260*/  SHF.L.U64.HI R244, R52.reuse, 0x2, R58 ;  /* 0x0000000234f47819 */ /* 0x044fe2000001023a */
[----:B------:R-:W-:Y:S02]  /*10270*/  IMAD.SHL.U32 R58, R52, 0x4, RZ ;  /* 0x00000004343a7824 */ /* 0x000fe400078e00ff */
[----:B------:R-:W-:Y:S01]  /*10280*/  IMAD.SHL.U32 R52, R46, 0x4, RZ ;  /* 0x000000042e347824 */ /* 0x000fe200078e00ff */
[C---:B------:R-:W-:Y:S01]  /*10290*/  SHF.L.U64.HI R46, R42.reuse, 0x2, R54 ;  /* 0x000000022a2e7819 */ /* 0x040fe20000010236 */
[----:B------:R-:W-:Y:S01]  /*102a0*/  STL [R1+0x2c], R244 ;  /* 0x00002cf401007387 */ /* 0x000fe20000100800 */
[----:B------:R-:W-:-:S03]  /*102b0*/  IMAD.SHL.U32 R42, R42, 0x4, RZ ;  /* 0x000000042a2a7824 */ /* 0x000fc600078e00ff */
[----:B------:R-:W-:Y:S04]  /*102c0*/  STL [R1+0x28], R58 ;  /* 0x0000283a01007387 */ /* 0x000fe80000100800 */
[----:B------:R-:W-:Y:S04]  /*102d0*/  STL [R1+0x24], R56 ;  /* 0x0000243801007387 */ /* 0x000fe80000100800 */
[----:B------:R-:W-:Y:S04]  /*102e0*/  STL [R1+0x20], R52 ;  /* 0x0000203401007387 */ /* 0x000fe80000100800 */
[----:B------:R1:W-:Y:S04]  /*102f0*/  STL [R1+0x1c], R46 ;  /* 0x00001c2e01007387 */ /* 0x0003e80000100800 */
[----:B------:R2:W-:Y:S01]  /*10300*/  STL [R1+0x18], R42 ;  /* 0x0000182a01007387 */ /* 0x0005e20000100800 */
[----:B-1----:R-:W-:-:S02]  /*10310*/  IMAD.SHL.U32 R46, R40, 0x4, RZ ;  /* 0x00000004282e7824 */ /* 0x002fc400078e00ff */
[C---:B------:R-:W-:Y:S01]  /*10320*/  IMAD.SHL.U32 R40, R23.reuse, 0x4, RZ ;  /* 0x0000000417287824 */ /* 0x040fe200078e00ff */
[----:B--2---:R-:W-:Y:S01]  /*10330*/  SHF.L.U64.HI R42, R23, 0x2, R48 ;  /* 0x00000002172a7819 */ /* 0x004fe20000010230 */
[----:B------:R-:W-:Y:S01]  /*10340*/  STL [R1+0x14], R50 ;  /* 0x0000143201007387 */ /* 0x000fe20000100800 */
[C---:B------:R-:W-:Y:S01]  /*10350*/  SHF.L.U64.HI R23, R13.reuse, 0x2, R44 ;  /* 0x000000020d177819 */ /* 0x040fe2000001022c */
[----:B------:R-:W-:Y:S02]  /*10360*/  IMAD.MOV.U32 R58, RZ, RZ, R245 ;  /* 0x000000ffff3a7224 */ /* 0x000fe400078e00f5 */
[----:B------:R-:W-:Y:S01]  /*10370*/  STL [R1+0x10], R46 ;  /* 0x0000102e01007387 */ /* 0x000fe20000100800 */
[----:B------:R-:W-:-:S03]  /*10380*/  IMAD.SHL.U32 R13, R13, 0x4, RZ ;  /* 0x000000040d0d7824 */ /* 0x000fc600078e00ff */
[----:B------:R1:W-:Y:S04]  /*10390*/  STL [R1+0xc], R42 ;  /* 0x00000c2a01007387 */ /* 0x0003e80000100800 */
[----:B------:R-:W-:Y:S01]  /*103a0*/  STL [R1+0x8], R40 ;  /* 0x0000082801007387 */ /* 0x000fe20000100800 */
[----:B------:R-:W-:-:S03]  /*103b0*/  SHF.L.U64.HI R244, R243, 0x2, R15 ;  /* 0x00000002f3f47819 */ /* 0x000fc6000001020f */
[----:B------:R2:W-:Y:S01]  /*103c0*/  STL [R1+0x4], R23 ;  /* 0x0000041701007387 */ /* 0x0005e20000100800 */
[----:B------:R-:W-:Y:S02]  /*103d0*/  SHF.L.U64.HI R15, R16, 0x2, R68 ;  /* 0x00000002100f7819 */ /* 0x000fe40000010244 */
[----:B-1----:R-:W-:Y:S01]  /*103e0*/  SHF.L.U64.HI R42, R43, 0x2, R70 ;  /* 0x000000022b2a7819 */ /* 0x002fe20000010246 */
[----:B------:R1:W-:Y:S01]  /*103f0*/  STL [R1], R13 ;  /* 0x0000000d01007387 */ /* 0x0003e20000100800 */
[----:B------:R-:W-:Y:S02]  /*10400*/  SHF.L.U64.HI R44, R45, 0x2, R72 ;  /* 0x000000022d2c7819 */ /* 0x000fe40000010248 */
[----:B------:R-:W-:Y:S02]  /*10410*/  SHF.L.U64.HI R70, R71, 0x2, R100 ;  /* 0x0000000247467819 */ /* 0x000fe40000010264 */
[----:B--2---:R-:W-:Y:S01]  /*10420*/  SHF.L.U64.HI R23, R24, 0x2, R76 ;  /* 0x0000000218177819 */ /* 0x004fe2000001024c */
[----:B------:R-:W-:Y:S01]  /*10430*/  IMAD.MOV.U32 R76, RZ, RZ, R58 ;  /* 0x000000ffff4c7224 */ /* 0x000fe200078e003a */
[----:B------:R-:W-:Y:S01]  /*10440*/  SHF.L.U64.HI R46, R47, 0x2, R74 ;  /* 0x000000022f2e7819 */ /* 0x000fe2000001024a */
[----:B------:R-:W2:Y:S01]  /*10450*/  LDL R100, [R1+0x34] ;  /* 0x0000340001647983 */ /* 0x000ea20000100800 */
[----:B------:R-:W-:Y:S01]  /*10460*/  SHF.L.U64.HI R68, R69, 0x2, R98 ;  /* 0x0000000245447819 */ /* 0x000fe20000010262 */
[----:B------:R-:W-:Y:S01]  /*10470*/  IMAD.MOV.U32 R98, RZ, RZ, R76 ;  /* 0x000000ffff627224 */ /* 0x000fe200078e004c */
[----:B------:R-:W-:-:S02]  /*10480*/  SHF.L.U64.HI R72, R73, 0x2, R102 ;  /* 0x0000000249487819 */ /* 0x000fc40000010266 */
[----:B------:R-:W3:Y:S01]  /*10490*/  LDL.LU R102, [R1+0x38] ;  /* 0x0000380001667983 */ /* 0x000ee20000300800 */
[----:B------:R-:W-:Y:S02]  /*104a0*/  SHF.L.U64.HI R74, R75, 0x2, R104 ;  /* 0x000000024b4a7819 */ /* 0x000fe40000010268 */
[----:B------:R-:W-:Y:S01]  /*104b0*/  SHF.L.U64.HI R48, R49, 0x2, R78 ;  /* 0x0000000231307819 */ /* 0x000fe2000001024e */
[----:B------:R-:W4:Y:S01]  /*104c0*/  LDL.LU R104, [R1+0x3c] ;  /* 0x00003c0001687983 */ /* 0x000f220000300800 */
[----:B------:R-:W-:Y:S02]  /*104d0*/  SHF.L.U64.HI R76, R77, 0x2, R106 ;  /* 0x000000024d4c7819 */ /* 0x000fe4000001026a */
[----:B------:R-:W-:Y:S01]  /*104e0*/  SHF.L.U64.HI R50, R51, 0x2, R80 ;  /* 0x0000000233327819 */ /* 0x000fe20000010250 */
[----:B------:R-:W4:Y:S01]  /*104f0*/  LDL.LU R106, [R1+0x40] ;  /* 0x00004000016a7983 */ /* 0x000f220000300800 */
[----:B------:R-:W-:Y:S02]  /*10500*/  SHF.L.U64.HI R78, R79, 0x2, R108 ;  /* 0x000000024f4e7819 */ /* 0x000fe4000001026c */
[----:B------:R-:W-:Y:S01]  /*10510*/  SHF.L.U64.HI R52, R53, 0x2, R82 ;  /* 0x0000000235347819 */ /* 0x000fe20000010252 */
[----:B------:R-:W4:Y:S01]  /*10520*/  LDL.LU R108, [R1+0x44] ;  /* 0x00004400016c7983 */ /* 0x000f220000300800 */
[----:B------:R-:W-:-:S02]  /*10530*/  SHF.L.U64.HI R80, R81, 0x2, R110 ;  /* 0x0000000251507819 */ /* 0x000fc4000001026e */
[----:B------:R-:W-:Y:S01]  /*10540*/  SHF.L.U64.HI R54, R55, 0x2, R84 ;  /* 0x0000000237367819 */ /* 0x000fe20000010254 */
[----:B------:R-:W4:Y:S01]  /*10550*/  LDL.LU R110, [R1+0x48] ;  /* 0x00004800016e7983 */ /* 0x000f220000300800 */
[----:B------:R-:W-:Y:S02]  /*10560*/  SHF.L.U64.HI R82, R83, 0x2, R112 ;  /* 0x0000000253527819 */ /* 0x000fe40000010270 */
[----:B------:R-:W-:Y:S01]  /*10570*/  SHF.L.U64.HI R84, R85, 0x2, R116 ;  /* 0x0000000255547819 */ /* 0x000fe20000010274 */
[----:B------:R-:W4:Y:S04]  /*10580*/  LDL.LU R112, [R1+0x4c] ;  /* 0x00004c0001707983 */ /* 0x000f280000300800 */
[----:B------:R-:W4:Y:S01]  /*10590*/  LDL.LU R116, [R1+0x50] ;  /* 0x0000500001747983 */ /* 0x000f220000300800 */
[----:B-1----:R-:W-:-:S02]  /*105a0*/  SHF.L.U64.HI R13, R14, 0x2, R64 ;  /* 0x000000020e0d7819 */ /* 0x002fc40000010240 */
[----:B------:R-:W-:Y:S02]  /*105b0*/  SHF.L.U64.HI R64, R65, 0x2, R94 ;  /* 0x0000000241407819 */ /* 0x000fe4000001025e */
[----:B------:R-:W-:Y:S02]  /*105c0*/  SHF.L.U64.HI R94, R95, 0x2, R122 ;  /* 0x000000025f5e7819 */ /* 0x000fe4000001027a */
[----:B------:R-:W-:Y:S02]  /*105d0*/  SHF.L.U64.HI R122, R123, 0x2, R3 ;  /* 0x000000027b7a7819 */ /* 0x000fe40000010203 */
[----:B------:R-:W1:Y:S01]  /*105e0*/  S2R R3, SR_TID.X ;  /* 0x0000000000037919 */ /* 0x000e620000002100 */
[----:B------:R-:W-:Y:S02]  /*105f0*/  SHF.R.S32.HI R126, RZ, 0x7, R126 ;  /* 0x00000007ff7e7819 */ /* 0x000fe4000001147e */
[----:B------:R-:W-:Y:S01]  /*10600*/  SHF.L.U64.HI R58, R59, 0x2, R88 ;  /* 0x000000023b3a7819 */ /* 0x000fe20000010258 */
[----:B------:R-:W-:Y:S01]  /*10610*/  VIADD R124, R246, 0xfffffe80 ;  /* 0xfffffe80f67c7836 */ /* 0x000fe20000000000 */
[----:B------:R-:W-:Y:S01]  /*10620*/  SHF.L.U64.HI R88, R89, 0x2, R127 ;  /* 0x0000000259587819 */ /* 0x000fe2000001027f */
[----:B------:R-:W-:Y:S01]  /*10630*/  IMAD.SHL.U32 R245, R11, 0x4, RZ ;  /* 0x000000040bf57824 */ /* 0x000fe200078e00ff */
[----:B------:R-:W-:-:S02]  /*10640*/  VIMNMX R127, PT, PT, R126, 0x2, !PT ;  /* 0x000000027e7f7848 */ /* 0x000fc40007fe0100 */
[----:B------:R-:W-:Y:S02]  /*10650*/  SHF.L.U64.HI R246, R11, 0x2, R37 ;  /* 0x000000020bf67819 */ /* 0x000fe40000010225 */
[----:B------:R-:W-:Y:S02]  /*10660*/  SHF.L.U64.HI R11, R12, 0x2, R60 ;  /* 0x000000020c0b7819 */ /* 0x000fe4000001023c */
[----:B------:R-:W-:Y:S01]  /*10670*/  SHF.L.U64.HI R60, R61, 0x2, R90 ;  /* 0x000000023d3c7819 */ /* 0x000fe2000001025a */
[----:B------:R-:W-:Y:S01]  /*10680*/  VIADD R127, R127, 0xffffffff ;  /* 0xffffffff7f7f7836 */ /* 0x000fe20000000000 */
[----:B------:R-:W-:Y:S02]  /*10690*/  SHF.L.U64.HI R37, R38, 0x2, R62 ;  /* 0x0000000226257819 */ /* 0x000fe4000001023e */
[----:B------:R-:W-:Y:S02]  /*106a0*/  SHF.L.U64.HI R90, R91, 0x2, R114 ;  /* 0x000000025b5a7819 */ /* 0x000fe40000010272 */
[----:B------:R-:W-:-:S02]  /*106b0*/  SHF.L.U64.HI R62, R63, 0x2, R92 ;  /* 0x000000023f3e7819 */ /* 0x000fc4000001025c */
[----:B------:R-:W-:Y:S02]  /*106c0*/  SHF.L.U64.HI R56, R57, 0x2, R86 ;  /* 0x0000000239387819 */ /* 0x000fe40000010256 */
[----:B------:R-:W-:Y:S02]  /*106d0*/  SHF.L.U64.HI R92, R93, 0x2, R118 ;  /* 0x000000025d5c7819 */ /* 0x000fe40000010276 */
[----:B------:R-:W-:Y:S02]  /*106e0*/  SHF.L.U64.HI R86, R87, 0x2, R120 ;  /* 0x0000000257567819 */ /* 0x000fe40000010278 */
[----:B------:R-:W-:Y:S02]  /*106f0*/  SHF.L.U64.HI R118, R119, 0x2, R2 ;  /* 0x0000000277767819 */ /* 0x000fe40000010202 */
[----:B------:R-:W-:Y:S01]  /*10700*/  SHF.L.U64.HI R120, R121, 0x2, R0 ;  /* 0x0000000279787819 */ /* 0x000fe20000010200 */
[----:B------:R-:W-:Y:S01]  /*10710*/  UIMAD.WIDE.U32 UR20, UR5, 0xc, UR26 ;  /* 0x0000000c051478a5 */ /* 0x000fe2000f8e001a */
[----:B------:R-:W-:Y:S01]  /*10720*/  SHF.L.U64.HI R40, R41, 0x2, R66 ;  /* 0x0000000229287819 */ /* 0x000fe20000010242 */
[----:B------:R-:W-:Y:S01]  /*10730*/  UIMAD.WIDE.U32 UR24, UR4, 0xc, UR24 ;  /* 0x0000000c041878a5 */ /* 0x000fe2000f8e0018 */
[----:B-1----:R-:W-:-:S02]  /*10740*/  SHF.R.U32.HI R3, RZ, 0x6, R3 ;  /* 0x00000006ff037819 */ /* 0x002fc40000011603 */
[----:B------:R-:W-:Y:S01]  /*10750*/  SHF.L.U64.HI R66, R67, 0x2, R96 ;  /* 0x0000000243427819 */ /* 0x000fe20000010260 */
[----:B------:R-:W-:Y:S01]  /*10760*/  UIMAD UR17, UR15, 0xc, URZ ;  /* 0x0000000c0f1178a4 */ /* 0x000fe2000f8e02ff */
[----:B------:R-:W-:Y:S01]  /*10770*/  SHF.L.U64.HI R96, R97, 0x2, R238 ;  /* 0x0000000261607819 */ /* 0x000fe200000102ee */
[----:B------:R-:W-:Y:S01]  /*10780*/  UIMAD UR18, UR6, 0xc, URZ ;  /* 0x0000000c061278a4 */ /* 0x000fe2000f8e02ff */
[----:B------:R-:W-:Y:S01]  /*10790*/  SHF.L.U64.HI R252, R251, 0x2, R252 ;  /* 0x00000002fbfc7819 */ /* 0x000fe200000102fc */
[----:B------:R-:W-:Y:S01]  /*107a0*/  VIADD R238, R126, 0xfffffffd ;  /* 0xfffffffd7eee7836 */ /* 0x000fe20000000000 */
[----:B------:R-:W-:Y:S01]  /*107b0*/  SHF.L.U64.HI R250, R249, 0x2, R250 ;  /* 0x00000002f9fa7819 */ /* 0x000fe200000102fa */
[----:B------:R-:W-:Y:S01]  /*107c0*/  IMAD.SHL.U32 R251, R251, 0x4, RZ ;  /* 0x00000004fbfb7824 */ /* 0x000fe200078e00ff */
        /* <DEDUP_REMOVED lines=144> */
[----:B------:R-:W-:Y:S01]  /*110d0*/  SGXT.U32 R3, R3, 0x1 ;  /* 0x000000010303781a */ /* 0x000fe20000000000 */
[----:B------:R-:W-:-:S02]  /*110e0*/  IMAD.SHL.U32 R36, R36, 0x4, RZ ;  /* 0x0000000424247824 */ /* 0x000fc400078e00ff */
[----:B------:R-:W-:Y:S02]  /*110f0*/  IMAD.SHL.U32 R38, R38, 0x4, RZ ;  /* 0x0000000426267824 */ /* 0x000fe400078e00ff */
[----:B------:R-:W-:Y:S02]  /*11100*/  IMAD.SHL.U32 R132, R132, 0x4, RZ ;  /* 0x0000000484847824 */ /* 0x000fe400078e00ff */
[----:B------:R-:W-:Y:S02]  /*11110*/  IMAD.SHL.U32 R130, R130, 0x4, RZ ;  /* 0x0000000482827824 */ /* 0x000fe400078e00ff */
[----:B------:R-:W-:Y:S02]  /*11120*/  IMAD.SHL.U32 R128, R128, 0x4, RZ ;  /* 0x0000000480807824 */ /* 0x000fe400078e00ff */
[----:B------:R-:W-:Y:S02]  /*11130*/  IMAD.SHL.U32 R39, R39, 0x4, RZ ;  /* 0x0000000427277824 */ /* 0x000fe400078e00ff */
        /* <DEDUP_REMOVED lines=30> */
[----:B------:R-:W-:Y:S01]  /*11320*/  IMAD.SHL.U32 R119, R119, 0x4, RZ ;  /* 0x0000000477777824 */ /* 0x000fe200078e00ff */
[C---:B--2---:R-:W-:Y:S01]  /*11330*/  SHF.L.U64.HI R100, R101.reuse, 0x2, R100 ;  /* 0x0000000265647819 */ /* 0x044fe20000010264 */
[----:B------:R-:W-:-:S02]  /*11340*/  IMAD.SHL.U32 R101, R101, 0x4, RZ ;  /* 0x0000000465657824 */ /* 0x000fc400078e00ff */
[----:B------:R-:W-:Y:S01]  /*11350*/  IMAD.SHL.U32 R121, R121, 0x4, RZ ;  /* 0x0000000479797824 */ /* 0x000fe200078e00ff */
[----:B---3--:R-:W-:Y:S02]  /*11360*/  SHF.L.U64.HI R102, R103, 0x2, R102 ;  /* 0x0000000267667819 */ /* 0x008fe40000010266 */
[----:B----4-:R-:W-:Y:S02]  /*11370*/  SHF.L.U64.HI R114, R115, 0x2, R116 ;  /* 0x0000000273727819 */ /* 0x010fe40000010274 */
[----:B------:R-:W-:Y:S02]  /*11380*/  SHF.L.U64.HI R116, R117, 0x2, R4 ;  /* 0x0000000275747819 */ /* 0x000fe40000010204 */
[----:B------:R1:W5:Y:S04]  /*11390*/  LDL.LU R4, [R1+0x324] ;  /* 0x0003240001047983 */ /* 0x0003680000300800 */
[----:B------:R1:W5:Y:S04]  /*113a0*/  LDL.LU R2, [R1+0x320] ;  /* 0x0003200001027983 */ /* 0x0003680000300800 */
[----:B------:R1:W5:Y:S04]  /*113b0*/  LDL.LU R0, [R1+0x31c] ;  /* 0x00031c0001007983 */ /* 0x0003680000300800 */
[----:B------:R1:W-:Y:S01]  /*113c0*/  STL [R1+0x30], R127 ;  /* 0x0000307f01007387 */ /* 0x0003e20000100800 */
        /* <DEDUP_REMOVED lines=9> */
[----:B------:R-:W-:-:S02]  /*11460*/  IMAD.SHL.U32 R111, R111, 0x4, RZ ;  /* 0x000000046f6f7824 */ /* 0x000fc400078e00ff */
[----:B------:R-:W-:Y:S02]  /*11470*/  IMAD.SHL.U32 R113, R113, 0x4, RZ ;  /* 0x0000000471717824 */ /* 0x000fe400078e00ff */
[----:B------:R-:W-:Y:S02]  /*11480*/  IMAD.SHL.U32 R115, R115, 0x4, RZ ;  /* 0x0000000473737824 */ /* 0x000fe400078e00ff */
[----:B------:R-:W-:Y:S02]  /*11490*/  IMAD.SHL.U32 R117, R117, 0x4, RZ ;  /* 0x0000000475757824 */ /* 0x000fe400078e00ff */
[----:B------:R-:W-:Y:S02]  /*114a0*/  IMAD.SHL.U32 R123, R123, 0x4, RZ ;  /* 0x000000047b7b7824 */ /* 0x000fe400078e00ff */
[----:B------:R-:W-:Y:S01]  /*114b0*/  IMAD.MOV.U32 R126, RZ, RZ, RZ ;  /* 0x000000ffff7e7224 */ /* 0x000fe200078e00ff */
[----:B------:R-:W-:Y:S01]  /*114c0*/  UMOV UR19, UR20 ;  /* 0x0000001400137c82 */ /* 0x000fe20008000000 */
[----:B------:R-:W-:Y:S01]  /*114d0*/  UMOV UR15, 0x1 ;  /* 0x00000001000f7882 */ /* 0x000fe20000000000 */
[----:B------:R-:W-:Y:S01]  /*114e0*/  UMOV UR16, 0x2 ;  /* 0x0000000200107882 */ /* 0x000fe20000000000 */
[----:B------:R-:W-:Y:S01]  /*114f0*/  UMOV UR4, URZ ;  /* 0x000000ff00047c82 */ /* 0x000fe20008000000 */
[----:B------:R-:W-:Y:S01]  /*11500*/  UMOV UR5, URZ ;  /* 0x000000ff00057c82 */ /* 0x000fe20008000000 */
[----:B------:R-:W-:Y:S01]  /*11510*/  UMOV UR6, URZ ;  /* 0x000000ff00067c82 */ /* 0x000fe20008000000 */
[----:B------:R-:W-:-:S02]  /*11520*/  UIADD3 UR17, UPT, UPT, UR21, UR17, URZ ;  /* 0x0000001115117290 */ /* 0x000fc4000fffe0ff */
[----:B------:R-:W-:Y:S01]  /*11530*/  UIADD3 UR18, UPT, UPT, UR25, UR18, URZ ;  /* 0x0000001219127290 */ /* 0x000fe2000fffe0ff */
[----:B-1----:R-:W-:-:S11]  /*11540*/  UMOV UR20, UR24 ;  /* 0x0000001800147c82 */ /* 0x002fd60008000000 */
.L_x_10:
[----:B------:R-:W-:Y:S01]  /*11550*/  UIADD3 UR4, UPT, UPT, UR4, 0x1, URZ ;  /* 0x0000000104047890 */ /* 0x000fe2000fffe0ff */
[----:B------:R-:W-:-:S04]  /*11560*/  DEPBAR.LE SB0, 0x2 ;  /* 0x000080800000791a */ /* 0x000fc80000000000 */
[----:B------:R-:W-:Y:S01]  /*11570*/  ULEA UR9, UR15, UR7, 0x3 ;  /* 0x000000070f097291 */ /* 0x000fe2000f8e18ff */
[----:B------:R-:W-:Y:S01]  /*11580*/  IMAD.U32 R126, R126, -0x80000000, RZ ;  /* 0x800000007e7e7824 */ /* 0x000fe200078e00ff */
[----:B------:R-:W-:Y:S02]  /*11590*/  UISETP.GT.AND UP1, UPT, UR4, 0x2, UPT ;  /* 0x000000020400788c */ /* 0x000fe4000bf24270 */
[----:B------:R-:W-:Y:S02]  /*115a0*/  UIADD3 UR9, UPT, UPT, UR9, 0x30000, URZ ;  /* 0x0003000009097890 */ /* 0x000fe4000fffe0ff */
[----:B------:R-:W-:Y:S01]  /*115b0*/  USEL UR4, UR4, URZ, !UP1 ;  /* 0x000000ff04047287 */ /* 0x000fe2000c800000 */
[----:B------:R-:W-:Y:S06]  /*115c0*/  BAR.SYNC.DEFER_BLOCKING 0x0 ;  /* 0x0000000000007b1d */ /* 0x000fec0000010000 */
[----:B------:R-:W-:Y:S05]  /*115d0*/  @P0 BRA `(.L_x_8) ;  /* 0x0000000400c40947 */ /* 0x000fea0003800000 */
[----:B------:R-:W-:Y:S01]  /*115e0*/  ULEA UR30, UR4, UR7, 0xf ;  /* 0x00000007041e7291 */ /* 0x000fe2000f8e78ff */
[----:B------:R-:W-:Y:S01]  /*115f0*/  UMOV UR21, URZ ;  /* 0x000000ff00157c82 */ /* 0x000fe20008000000 */
[----:B------:R-:W-:Y:S02]  /*11600*/  UMOV UR34, UR9 ;  /* 0x0000000900227c82 */ /* 0x000fe40008000000 */
[----:B------:R-:W-:Y:S02]  /*11610*/  USHF.R.U32.HI UR64, URZ, 0x4, UR30 ;  /* 0x00000004ff407899 */ /* 0x000fe4000801161e */
[----:B------:R-:W-:Y:S02]  /*11620*/  UIADD3 UR30, UPT, UPT, UR30, 0x18000, URZ ;  /* 0x000180001e1e7890 */ /* 0x000fe4000fffe0ff */
[----:B------:R-:W-:Y:S02]  /*11630*/  USGXT.U32 UR64, UR64, 0xe ;  /* 0x0000000e4040789a */ /* 0x000fe40008000000 */
[----:B------:R-:W-:-:S02]  /*11640*/  USHF.R.U32.HI UR66, URZ, 0x4, UR30 ;  /* 0x00000004ff427899 */ /* 0x000fc4000801161e */
[----:B------:R-:W-:Y:S02]  /*11650*/  UIADD3 UR30, UP1, UPT, UR64, 0x2, URZ ;  /* 0x00000002401e7890 */ /* 0x000fe4000ff3e0ff */
[----:B------:R-:W-:Y:S02]  /*11660*/  USGXT.U32 UR66, UR66, 0xe ;  /* 0x0000000e4242789a */ /* 0x000fe40008000000 */
[----:B------:R-:W-:Y:S02]  /*11670*/  UIADD3.X UR31, UPT, UPT, UR21, 0x40004040, URZ, UP1, !UPT ;  /* 0x40004040151f7890 */ /* 0x000fe40008ffe4ff */
[----:B------:R-:W-:Y:S01]  /*11680*/  UIADD3 UR32, UP1, UPT, UR66, 0x2, URZ ;  /* 0x0000000242207890 */ /* 0x000fe2000ff3e0ff */
[----:B------:R-:W-:Y:S01]  /*11690*/  UMOV UR35, URZ ;  /* 0x000000ff00237c82 */ /* 0x000fe20008000000 */
[----:B------:R-:W-:Y:S01]  /*116a0*/  UMOV UR33, URZ ;  /* 0x000000ff00217c82 */ /* 0x000fe20008000000 */
[----:B------:R-:W-:Y:S01]  /*116b0*/  UMOV UR21, UR34 ;  /* 0x0000002200157c82 */ /* 0x000fe20008000000 */
[----:B------:R-:W-:-:S02]  /*116c0*/  UIADD3 UR42, UP5, UPT, UR30, 0x202, URZ ;  /* 0x000002021e2a7890 */ /* 0x000fc4000ffbe0ff */
[----:B------:R-:W-:Y:S02]  /*116d0*/  UIADD3.X UR33, UPT, UPT, UR33, 0x40004040, URZ, UP1, !UPT ;  /* 0x4000404021217890 */ /* 0x000fe40008ffe4ff */
[----:B------:R-:W-:Y:S02]  /*116e0*/  UIADD3 UR34, UP3, UPT, UR30, 0x2, URZ ;  /* 0x000000021e227890 */ /* 0x000fe4000ff7e0ff */
[----:B------:R-:W-:Y:S01]  /*116f0*/  UIADD3 UR44, UP4, UPT, UR32, 0x2, URZ ;  /* 0x00000002202c7890 */ /* 0x000fe2000ff9e0ff */
[----:B------:R-:W-:Y:S01]  /*11700*/  UMOV UR62, 0x0 ;  /* 0x00000000003e7882 */ /* 0x000fe20000000000 */
[----:B------:R-:W-:Y:S01]  /*11710*/  UMOV UR63, 0x4100910 ;  /* 0x04100910003f7882 */ /* 0x000fe20000000000 */
[----:B------:R-:W-:Y:S01]  /*11720*/  UMOV UR65, 0x40004040 ;  /* 0x4000404000417882 */ /* 0x000fe20000000000 */
[----:B------:R-:W-:Y:S01]  /*11730*/  UMOV UR67, 0x40004040 ;  /* 0x4000404000437882 */ /* 0x000fe20000000000 */
[----:B------:R-:W-:Y:S01]  /*11740*/  UIADD3 UR36, UP1, UPT, UR30, 0x4, URZ ;  /* 0x000000041e247890 */ /* 0x000fe2000ff3e0ff */
[----:B------:R1:W-:Y:S01]  /*11750*/  UTCHMMA gdesc[UR64], gdesc[UR66], tmem[UR8], tmem[UR62], idesc[UR63], UPT ;  /* 0x00ff3e42400075ea */ /* 0x0003e2000b800008 */
[----:B------:R-:W-:-:S02]  /*11760*/  UIADD3.X UR43, UPT, UPT, UR31, URZ, URZ, UP5, !UPT ;  /* 0x000000ff1f2b7290 */ /* 0x000fc4000affe4ff */
[----:B------:R-:W-:Y:S02]  /*11770*/  UIADD3.X UR35, UPT, UPT, UR31, URZ, URZ, UP3, !UPT ;  /* 0x000000ff1f237290 */ /* 0x000fe40009ffe4ff */
[----:B------:R-:W-:Y:S02]  /*11780*/  UIADD3.X UR45, UPT, UPT, UR33, URZ, URZ, UP4, !UPT ;  /* 0x000000ff212d7290 */ /* 0x000fe4000a7fe4ff */
[----:B------:R-:W-:Y:S02]  /*11790*/  UIADD3.X UR37, UPT, UPT, UR31, URZ, URZ, UP1, !UPT ;  /* 0x000000ff1f257290 */ /* 0x000fe40008ffe4ff */
[----:B------:R-:W-:Y:S02]  /*117a0*/  UIADD3 UR48, UP1, UPT, UR32, 0x4, URZ ;  /* 0x0000000420307890 */ /* 0x000fe4000ff3e0ff */
[----:B-1----:R-:W-:Y:S01]  /*117b0*/  UIADD3 UR66, UP5, UPT, UR32, 0x202, URZ ;  /* 0x0000020220427890 */ /* 0x002fe2000ffbe0ff */
[----:B------:R-:W-:Y:S01]  /*117c0*/  UMOV UR60, 0x0 ;  /* 0x00000000003c7882 */ /* 0x000fe20000000000 */
[----:B------:R-:W-:-:S02]  /*117d0*/  UMOV UR61, 0x4100910 ;  /* 0x04100910003d7882 */ /* 0x000fc40000000000 */
[----:B------:R-:W-:Y:S02]  /*117e0*/  UIADD3.X UR67, UPT, UPT, UR33, URZ, URZ, UP5, !UPT ;  /* 0x000000ff21437290 */ /* 0x000fe4000affe4ff */
[----:B------:R-:W-:Y:S01]  /*117f0*/  UTCHMMA gdesc[UR30], gdesc[UR32], tmem[UR8], tmem[UR60], idesc[UR61], UPT ;  /* 0x00ff3c201e0075ea */ /* 0x000fe2000b800008 */
[----:B------:R-:W-:Y:S01]  /*11800*/  UIADD3 UR62, UP5, UPT, UR32, 0x204, URZ ;  /* 0x00000204203e7890 */ /* 0x000fe2000ffbe0ff */
[----:B------:R-:W-:Y:S01]  /*11810*/  UMOV UR24, 0x0 ;  /* 0x0000000000187882 */ /* 0x000fe20000000000 */
[----:B------:R-:W-:Y:S01]  /*11820*/  UMOV UR25, 0x4100910 ;  /* 0x0410091000197882 */ /* 0x000fe20000000000 */
[----:B------:R-:W-:Y:S01]  /*11830*/  UIADD3 UR40, UP2, UPT, UR30, 0x200, URZ ;  /* 0x000002001e287890 */ /* 0x000fe2000ff5e0ff */
[----:B------:R1:W-:Y:S01]  /*11840*/  UTCHMMA gdesc[UR34], gdesc[UR44], tmem[UR8], tmem[UR24], idesc[UR25], UPT ;  /* 0x00ff182c220075ea */ /* 0x0003e2000b800008 */
[----:B------:R-:W-:Y:S02]  /*11850*/  UIADD3.X UR49, UPT, UPT, UR33, URZ, URZ, UP1, !UPT ;  /* 0x000000ff21317290 */ /* 0x000fe40008ffe4ff */
[----:B------:R-:W-:-:S02]  /*11860*/  UIADD3 UR38, UP6, UPT, UR30, 0x1fe, URZ ;  /* 0x000001fe1e267890 */ /* 0x000fc4000ffde0ff */
[----:B------:R-:W-:Y:S02]  /*11870*/  UIADD3 UR52, UP1, UPT, UR32, 0x1fe, URZ ;  /* 0x000001fe20347890 */ /* 0x000fe4000ff3e0ff */
[----:B------:R-:W-:Y:S02]  /*11880*/  UIADD3.X UR63, UPT, UPT, UR33, URZ, URZ, UP5, !UPT ;  /* 0x000000ff213f7290 */ /* 0x000fe4000affe4ff */
[----:B------:R-:W-:Y:S02]  /*11890*/  UIADD3.X UR41, UPT, UPT, UR31, URZ, URZ, UP2, !UPT ;  /* 0x000000ff1f297290 */ /* 0x000fe400097fe4ff */
[----:B-1----:R-:W-:Y:S02]  /*118a0*/  UIADD3 UR24, UP5, UPT, UR32, 0x3fe, URZ ;  /* 0x000003fe20187890 */ /* 0x002fe4000ffbe0ff */
[----:B------:R-:W-:Y:S02]  /*118b0*/  UIADD3 UR58, UP2, UPT, UR32, 0x200, URZ ;  /* 0x00000200203a7890 */ /* 0x000fe4000ff5e0ff */
[----:B------:R-:W-:-:S02]  /*118c0*/  UIADD3 UR46, UP3, UPT, UR30, 0x204, URZ ;  /* 0x000002041e2e7890 */ /* 0x000fc4000ff7e0ff */
[----:B------:R-:W-:Y:S02]  /*118d0*/  UIADD3.X UR39, UPT, UPT, UR31, URZ, URZ, UP6, !UPT ;  /* 0x000000ff1f277290 */ /* 0x000fe4000b7fe4ff */
[----:B------:R-:W-:Y:S02]  /*118e0*/  UIADD3.X UR53, UPT, UPT, UR33, URZ, URZ, UP1, !UPT ;  /* 0x000000ff21357290 */ /* 0x000fe40008ffe4ff */
[----:B------:R-:W-:Y:S02]  /*118f0*/  UIADD3 UR50, UP4, UPT, UR30, 0x3fe, URZ ;  /* 0x000003fe1e327890 */ /* 0x000fe4000ff9e0ff */
[----:B------:R-:W-:Y:S02]  /*11900*/  UIADD3.X UR25, UPT, UPT, UR33, URZ, URZ, UP5, !UPT ;  /* 0x000000ff21197290 */ /* 0x000fe4000affe4ff */
[----:B------:R-:W-:Y:S02]  /*11910*/  UIADD3 UR54, UP6, UPT, UR30, 0x400, URZ ;  /* 0x000004001e367890 */ /* 0x000fe4000ffde0ff */
[----:B------:R-:W-:-:S02]  /*11920*/  UIADD3 UR70, UP5, UPT, UR32, 0x400, URZ ;  /* 0x0000040020467890 */ /* 0x000fc4000ffbe0ff */
[----:B------:R-:W-:Y:S02]  /*11930*/  UIADD3 UR56, UP1, UPT, UR30, 0x402, URZ ;  /* 0x000004021e387890 */ /* 0x000fe4000ff3e0ff */
[----:B------:R-:W-:Y:S01]  /*11940*/  UIADD3.X UR59, UPT, UPT, UR33, URZ, URZ, UP2, !UPT ;  /* 0x000000ff213b7290 */ /* 0x000fe200097fe4ff */
[----:B------:R-:W-:Y:S01]  /*11950*/  UMOV UR26, 0x0 ;  /* 0x00000000001a7882 */ /* 0x000fe20000000000 */
[----:B------:R-:W-:Y:S01]  /*11960*/  UMOV UR27, 0x4100910 ;  /* 0x04100910001b7882 */ /* 0x000fe20000000000 */
[----:B------:R-:W-:Y:S01]  /*11970*/  UIADD3 UR64, UP2, UPT, UR30, 0x404, URZ ;  /* 0x000004041e407890 */ /* 0x000fe2000ff5e0ff */
[----:B------:R1:W-:Y:S01]  /*11980*/  UTCHMMA gdesc[UR36], gdesc[UR48], tmem[UR8], tmem[UR26], idesc[UR27], UPT ;  /* 0x00ff1a30240075ea */ /* 0x0003e2000b800008 */
[----:B------:R-:W-:Y:S02]  /*11990*/  UIADD3.X UR47, UPT, UPT, UR31, URZ, URZ, UP3, !UPT ;  /* 0x000000ff1f2f7290 */ /* 0x000fe40009ffe4ff */
[----:B------:R-:W-:Y:S02]  /*119a0*/  UIADD3 UR60, UP3, UPT, UR30, 0x5fe, URZ ;  /* 0x000005fe1e3c7890 */ /* 0x000fe4000ff7e0ff */
[----:B------:R-:W-:-:S02]  /*119b0*/  UIADD3.X UR51, UPT, UPT, UR31, URZ, URZ, UP4, !UPT ;  /* 0x000000ff1f337290 */ /* 0x000fc4000a7fe4ff */
[----:B------:R-:W-:Y:S02]  /*119c0*/  UIADD3 UR34, UP4, UPT, UR30, 0x600, URZ ;  /* 0x000006001e227890 */ /* 0x000fe4000ff9e0ff */
[----:B------:R-:W-:Y:S02]  /*119d0*/  UIADD3.X UR55, UPT, UPT, UR31, URZ, URZ, UP6, !UPT ;  /* 0x000000ff1f377290 */ /* 0x000fe4000b7fe4ff */
[----:B------:R-:W-:Y:S01]  /*119e0*/  UIADD3.X UR71, UPT, UPT, UR33, URZ, URZ, UP5, !UPT ;  /* 0x000000ff21477290 */ /* 0x000fe2000affe4ff */
[----:B------:R-:W-:Y:S01]  /*119f0*/  UMOV UR68, 0x0 ;  /* 0x0000000000447882 */ /* 0x000fe20000000000 */
[----:B------:R-:W-:Y:S01]  /*11a00*/  UMOV UR69, 0x4100910 ;  /* 0x0410091000457882 */ /* 0x000fe20000000000 */
[----:B------:R-:W-:Y:S01]  /*11a10*/  UIADD3 UR44, UP6, UPT, UR30, 0x602, URZ ;  /* 0x000006021e2c7890 */ /* 0x000fe2000ffde0ff */
[----:B------:R2:W-:Y:S01]  /*11a20*/  UTCHMMA gdesc[UR38], gdesc[UR52], tmem[UR8], tmem[UR68], idesc[UR69], UPT ;  /* 0x00ff4434260075ea */ /* 0x0005e2000b800008 */
[----:B-1----:R-:W-:Y:S02]  /*11a30*/  UIADD3 UR26, UP5, UPT, UR30, 0x604, URZ ;  /* 0x000006041e1a7890 */ /* 0x002fe4000ffbe0ff */
[----:B------:R-:W-:-:S02]  /*11a40*/  UIADD3.X UR57, UPT, UPT, UR31, URZ, URZ, UP1, !UPT ;  /* 0x000000ff1f397290 */ /* 0x000fc40008ffe4ff */
[----:B------:R-:W-:Y:S02]  /*11a50*/  UIADD3 UR30, UP1, UPT, UR32, 0x402, URZ ;  /* 0x00000402201e7890 */ /* 0x000fe4000ff3e0ff */
[----:B------:R-:W-:Y:S02]  /*11a60*/  UIADD3.X UR65, UPT, UPT, UR31, URZ, URZ, UP2, !UPT ;  /* 0x000000ff1f417290 */ /* 0x000fe400097fe4ff */
[----:B------:R-:W-:Y:S02]  /*11a70*/  UIADD3 UR36, UP2, UPT, UR32, 0x404, URZ ;  /* 0x0000040420247890 */ /* 0x000fe4000ff5e0ff */
[----:B------:R-:W-:Y:S01]  /*11a80*/  UIADD3.X UR61, UPT, UPT, UR31, URZ, URZ, UP3, !UPT ;  /* 0x000000ff1f3d7290 */ /* 0x000fe20009ffe4ff */
[----:B------:R-:W-:Y:S01]  /*11a90*/  UMOV UR28, 0x0 ;  /* 0x00000000001c7882 */ /* 0x000fe20000000000 */
[----:B------:R-:W-:Y:S01]  /*11aa0*/  UMOV UR29, 0x4100910 ;  /* 0x04100910001d7882 */ /* 0x000fe20000000000 */
[----:B--2---:R-:W-:Y:S01]  /*11ab0*/  UIADD3 UR38, UP3, UPT, UR32, 0x5fe, URZ ;  /* 0x000005fe20267890 */ /* 0x004fe2000ff7e0ff */
[----:B------:R1:W-:Y:S01]  /*11ac0*/  UTCHMMA gdesc[UR40], gdesc[UR58], tmem[UR8], tmem[UR28], idesc[UR29], UPT ;  /* 0x00ff1c3a280075ea */ /* 0x0003e2000b800008 */
[----:B------:R-:W-:-:S02]  /*11ad0*/  UIADD3.X UR35, UPT, UPT, UR31, URZ, URZ, UP4, !UPT ;  /* 0x000000ff1f237290 */ /* 0x000fc4000a7fe4ff */
[----:B------:R-:W-:Y:S02]  /*11ae0*/  UIADD3 UR52, UP4, UPT, UR32, 0x600, URZ ;  /* 0x0000060020347890 */ /* 0x000fe4000ff9e0ff */
[----:B------:R-:W-:Y:S02]  /*11af0*/  UIADD3.X UR45, UPT, UPT, UR31, URZ, URZ, UP6, !UPT ;  /* 0x000000ff1f2d7290 */ /* 0x000fe4000b7fe4ff */
[----:B------:R-:W-:Y:S02]  /*11b00*/  UIADD3.X UR27, UPT, UPT, UR31, URZ, URZ, UP5, !UPT ;  /* 0x000000ff1f1b7290 */ /* 0x000fe4000affe4ff */
[----:B------:R-:W-:Y:S02]  /*11b10*/  UIADD3 UR48, UP6, UPT, UR32, 0x602, URZ ;  /* 0x0000060220307890 */ /* 0x000fe4000ffde0ff */
[----:B------:R-:W-:Y:S02]  /*11b20*/  UIADD3.X UR31, UPT, UPT, UR33, URZ, URZ, UP1, !UPT ;  /* 0x000000ff211f7290 */ /* 0x000fe40008ffe4ff */
[----:B-1----:R-:W-:-:S02]  /*11b30*/  UIADD3 UR28, UP1, UPT, UR32, 0x604, URZ ;  /* 0x00000604201c7890 */ /* 0x002fc4000ff3e0ff */
[----:B------:R-:W-:Y:S02]  /*11b40*/  UIADD3.X UR37, UPT, UPT, UR33, URZ, URZ, UP2, !UPT ;  /* 0x000000ff21257290 */ /* 0x000fe400097fe4ff */
[----:B------:R-:W-:Y:S01]  /*11b50*/  UIADD3.X UR39, UPT, UPT, UR33, URZ, URZ, UP3, !UPT ;  /* 0x000000ff21277290 */ /* 0x000fe20009ffe4ff */
[----:B------:R-:W-:Y:S01]  /*11b60*/  UMOV UR72, 0x0 ;  /* 0x0000000000487882 */ /* 0x000fe20000000000 */
[----:B------:R-:W-:Y:S01]  /*11b70*/  UMOV UR73, 0x4100910 ;  /* 0x0410091000497882 */ /* 0x000fe20000000000 */
[----:B------:R-:W-:Y:S01]  /*11b80*/  UIADD3.X UR53, UPT, UPT, UR33, URZ, URZ, UP4, !UPT ;  /* 0x000000ff21357290 */ /* 0x000fe2000a7fe4ff */
[----:B------:R1:W-:Y:S01]  /*11b90*/  UTCHMMA gdesc[UR42], gdesc[UR66], tmem[UR8], tmem[UR72], idesc[UR73], UPT ;  /* 0x00ff48422a0075ea */ /* 0x0003e2000b800008 */
[----:B------:R-:W-:Y:S01]  /*11ba0*/  UIADD3.X UR49, UPT, UPT, UR33, URZ, URZ, UP6, !UPT ;  /* 0x000000ff21317290 */ /* 0x000fe2000b7fe4ff */
[----:B------:R1:W-:Y:S01]  /*11bb0*/  UTCHMMA gdesc[UR46], gdesc[UR62], tmem[UR8], tmem[UR68], idesc[UR69], UPT ;  /* 0x00ff443e2e0075ea */ /* 0x0003e2000b800008 */
[----:B------:R-:W-:Y:S01]  /*11bc0*/  UMOV UR58, 0x0 ;  /* 0x00000000003a7882 */ /* 0x000fe20000000000 */
[----:B------:R-:W-:Y:S01]  /*11bd0*/  UMOV UR59, 0x4100910 ;  /* 0x04100910003b7882 */ /* 0x000fe20000000000 */
[----:B------:R-:W-:Y:S01]  /*11be0*/  UIADD3.X UR29, UPT, UPT, UR33, URZ, URZ, UP1, !UPT ;  /* 0x000000ff211d7290 */ /* 0x000fe20008ffe4ff */
[----:B------:R1:W-:Y:S01]  /*11bf0*/  UTCHMMA gdesc[UR50], gdesc[UR24], tmem[UR8], tmem[UR58], idesc[UR59], UPT ;  /* 0x00ff3a18320075ea */ /* 0x0003e2000b800008 */
[----:B------:R1:W-:Y:S01]  /*11c00*/  UTCHMMA gdesc[UR54], gdesc[UR70], tmem[UR8], tmem[UR68], idesc[UR69], UPT ;  /* 0x00ff4446360075ea */ /* 0x0003e2000b800008 */
        /* <DEDUP_REMOVED lines=10> */
[----:B------:R1:W-:Y:S01]  /*11cb0*/  UTCHMMA gdesc[UR44], gdesc[UR48], tmem[UR8], tmem[UR76], idesc[UR77], UPT ;  /* 0x00ff4c302c0075ea */ /* 0x0003e2000b800008 */
[----:B------:R1:W-:Y:S01]  /*11cc0*/  UTCHMMA gdesc[UR26], gdesc[UR28], tmem[UR8], tmem[UR74], idesc[UR75], UPT ;  /* 0x00ff4a1c1a0075ea */ /* 0x0003e2000b800008 */
[----:B------:R1:W-:Y:S01]  /*11cd0*/  UTCBAR [UR21], URZ ;  /* 0x000000ff150073e9 */ /* 0x0003e200080000ff */
[----:B------:R-:W-:Y:S01]  /*11ce0*/  NOP ;  /* 0x0000000000007918 */ /* 0x000fe20000000000 */
.L_x_8:
[----:B------:R-:W2:Y:S01]  /*11cf0*/  LDC R238, c[0x0][0x3a0] ;  /* 0x0000e800ffee7b82 */ /* 0x000ea20000000800 */
[----:B-1----:R-:W-:Y:S01]  /*11d00*/  UMOV UR21, UR5 ;  /* 0x0000000500157c82 */ /* 0x002fe20008000000 */
[----:B------:R-:W1:Y:S01]  /*11d10*/  SYNCS.PHASECHK.TRANS64.TRYWAIT P4, [UR14], R126 ;  /* 0x0000007eff0075a7 */ /* 0x000e62000808110e */
[----:B--2---:R-:W-:-:S05]  /*11d20*/  VIADD R238, R238, 0x7f ;  /* 0x0000007feeee7836 */ /* 0x004fca0000000000 */
[----:B------:R-:W-:-:S04]  /*11d30*/  SHF.R.S32.HI R127, RZ, 0x1f, R238 ;  /* 0x0000001fff7f7819 */ /* 0x000fc800000114ee */
[----:B------:R-:W-:-:S04]  /*11d40*/  LEA.HI R127, R127, R238, RZ, 0x7 ;  /* 0x000000ee7f7f7211 */ /* 0x000fc800078f38ff */
[----:B------:R-:W-:-:S05]  /*11d50*/  SHF.R.S32.HI R127, RZ, 0x7, R127 ;  /* 0x00000007ff7f7819 */ /* 0x000fca000001147f */
[----:B------:R-:W-:-:S05]  /*11d60*/  VIADD R127, R127, 0xfffffffd ;  /* 0xfffffffd7f7f7836 */ /* 0x000fca0000000000 */
[----:B------:R-:W-:Y:S01]  /*11d70*/  ISETP.LE.AND P3, PT, R127, UR6, PT ;  /* 0x000000067f007c0c */ /* 0x000fe2000bf63270 */
[----:B-1----:R-:W-:-:S12]  /*11d80*/  @!P4 BRA `(.L_x_9) ;  /* 0x000000440068c947 */ /* 0x002fd80003800000 */
.L_x_16:
[----:B------:R-:W-:Y:S01]  /*11d90*/  BAR.SYNC.DEFER_BLOCKING 0x0 ;  /* 0x0000000000007b1d */ /* 0x000fe20000010000 */
[----:B------:R-:W-:Y:S01]  /*11da0*/  ISETP.GE.AND P4, PT, R3, R124, PT ;  /* 0x0000007c0300720c */ /* 0x000fe20003f86270 */
[----:B------:R-:W-:-:S03]  /*11db0*/  UIADD3 UR16, UPT, UPT, UR16, 0x1, URZ ;  /* 0x0000000110107890 */ /* 0x000fc6000fffe0ff */
[----:B------:R-:W-:Y:S01]  /*11dc0*/  SEL R126, RZ, 0x4, P4 ;  /* 0x00000004ff7e7807 */ /* 0x000fe20002000000 */
[----:B------:R-:W-:-:S03]  /*11dd0*/  UISETP.GT.AND UP1, UPT, UR16, 0x2, UPT ;  /* 0x000000021000788c */ /* 0x000fc6000bf24270 */
[----:B------:R-:W-:Y:S01]  /*11de0*/  SEL R126, R126, RZ, !P3 ;  /* 0x000000ff7e7e7207 */ /* 0x000fe20005800000 */
[----:B------:R-:W-:-:S03]  /*11df0*/  USEL UR16, UR16, URZ, !UP1 ;  /* 0x000000ff10107287 */ /* 0x000fc6000c800000 */
[----:B------:R-:W-:Y:S01]  /*11e00*/  ISETP.NE.U32.AND P4, PT, R126, RZ, PT ;  /* 0x000000ff7e00720c */ /* 0x000fe20003f85070 */
[----:B------:R-:W-:Y:S01]  /*11e10*/  ULEA UR5, UR16, UR7, 0xf ;  /* 0x0000000710057291 */ /* 0x000fe2000f8e78ff */
[----:B------:R-:W-:-:S04]  /*11e20*/  IADD3 R126, P5, PT, R38, UR20, RZ ;  /* 0x00000014267e7c10 */ /* 0x000fc8000ffbe0ff */
[----:B------:R-:W-:Y:S01]  /*11e30*/  IADD3.X R127, PT, PT, R37, UR18, RZ, P5, !PT ;  /* 0x00000012257f7c10 */ /* 0x000fe2000affe4ff */
[----:B-----5:R-:W-:-:S06]  /*11e40*/  VIADD R238, R0, UR5 ;  /* 0x0000000500ee7c36 */ /* 0x020fcc0008000000 */
[----:B------:R-:W-:Y:S01]  /*11e50*/  @!PT LDS RZ, [RZ] ;  /* 0x00000000fffff984 */ /* 0x000fe20000000800 */
[----:B------:R-:W-:Y:S01]  /*11e60*/  @!PT LDS RZ, [RZ] ;  /* 0x00000000fffff984 */ /* 0x000fe20000000800 */
[----:B------:R-:W-:Y:S01]  /*11e70*/  @!PT LDS RZ, [RZ] ;  /* 0x00000000fffff984 */ /* 0x000fe20000000800 */
[----:B------:R1:W-:Y:S02]  /*11e80*/  LDGSTS.E [R238], desc[UR22][R126.64], P4 ;  /* 0x000000007eee7fae */ /* 0x0003e4000a1a1016 */
[----:B-1----:R-:W-:-:S04]  /*11e90*/  LOP3.LUT R127, R3, 0x2, RZ, 0xfc, !PT ;  /* 0x00000002037f7812 */ /* 0x002fc800078efcff */
[----:B------:R-:W-:-:S04]  /*11ea0*/  ISETP.GE.AND P4, PT, R127, R124, PT ;  /* 0x0000007c7f00720c */ /* 0x000fc80003f86270 */
[----:B------:R-:W-:-:S04]  /*11eb0*/  SEL R126, RZ, 0x4, P4 ;  /* 0x00000004ff7e7807 */ /* 0x000fc80002000000 */
[----:B------:R-:W-:-:S04]  /*11ec0*/  SEL R126, R126, RZ, !P3 ;  /* 0x000000ff7e7e7207 */ /* 0x000fc80005800000 */
[----:B------:R-:W-:Y:S02]  /*11ed0*/  ISETP.NE.U32.AND P4, PT, R126, RZ, PT ;  /* 0x000000ff7e00720c */ /* 0x000fe40003f85070 */
[----:B------:R-:W-:-:S04]  /*11ee0*/  IADD3 R126, P5, PT, R36, UR20, RZ ;  /* 0x00000014247e7c10 */ /* 0x000fc8000ffbe0ff */
[----:B------:R-:W-:-:S07]  /*11ef0*/  IADD3.X R127, PT, PT, R35, UR18, RZ, P5, !PT ;  /* 0x00000012237f7c10 */ /* 0x000fce000affe4ff */
[----:B------:R1:W-:Y:S02]  /*11f00*/  LDGSTS.E [R238+0x8], desc[UR22][R126.64], P4 ;  /* 0x000080007eee7fae */ /* 0x0003e4000a1a1016 */
        /* <DEDUP_REMOVED lines=48> */
[----:B-1----:R-:W-:Y:S02]  /*12210*/  LOP3.LUT R127, R3, 0x4, RZ, 0xfc, !PT ;  /* 0x00000004037f7812 */ /* 0x002fe400078efcff */
[----:B------:R-:W-:Y:S02]  /*12220*/  LOP3.LUT R238, R0, 0x10, RZ, 0x3c, !PT ;  /* 0x0000001000ee7812 */ /* 0x000fe400078e3cff */
[----:B------:R-:W-:-:S03]  /*12230*/  ISETP.GE.AND P4, PT, R127, R124, PT ;  /* 0x0000007c7f00720c */ /* 0x000fc60003f86270 */
[----:B------:R-:W-:Y:S01]  /*12240*/  VIADD R238, R238, UR5 ;  /* 0x00000005eeee7c36 */ /* 0x000fe20008000000 */
[----:B------:R-:W-:-:S04]  /*12250*/  SEL R126, RZ, 0x4, P4 ;  /* 0x00000004ff7e7807 */ /* 0x000fc80002000000 */
[----:B------:R-:W-:-:S04]  /*12260*/  SEL R126, R126, RZ, !P3 ;  /* 0x000000ff7e7e7207 */ /* 0x000fc80005800000 */
[----:B------:R-:W-:Y:S02]  /*12270*/  ISETP.NE.U32.AND P4, PT, R126, RZ, PT ;  /* 0x000000ff7e00720c */ /* 0x000fe40003f85070 */
[----:B------:R-:W-:-:S04]  /*12280*/  IADD3 R126, P5, PT, R34, UR20, RZ ;  /* 0x00000014227e7c10 */ /* 0x000fc8000ffbe0ff */
[----:B------:R-:W-:-:S07]  /*12290*/  IADD3.X R127, PT, PT, R33, UR18, RZ, P5, !PT ;  /* 0x00000012217f7c10 */ /* 0x000fce000affe4ff */
        /* <DEDUP_REMOVED lines=133> */
[----:B-1----:R-:W1:Y:S02]  /*12af0*/  S2R R127, SR_TID.X ;  /* 0x00000000007f7919 */ /* 0x002e640000002100 */
[----:B-1----:R-:W-:-:S04]  /*12b00*/  LEA.HI R127, R127, 0xe, RZ, 0x1a ;  /* 0x0000000e7f7f7811 */ /* 0x002fc800078fd0ff */
        /* <DEDUP_REMOVED lines=325> */
[----:B------:R1:W-:Y:S04]  /*13f60*/  LDGSTS.E [R238+0x6008], desc[UR22][R126.64], P4 ;  /* 0x060080007eee7fae */ /* 0x0003e8000a1a1016 */
[----:B------:R-:W0:Y:S01]  /*13f70*/  LDGDEPBAR ;  /* 0x00000000000079af */ /* 0x000e220000000000 */
[----:B-1----:R-:W1:Y:S01]  /*13f80*/  S2R R127, SR_TID.X ;  /* 0x00000000007f7919 */ /* 0x002e620000002100 */
[----:B------:R-:W-:Y:S01]  /*13f90*/  VIADD R238, R4, UR5 ;  /* 0x0000000504ee7c36 */ /* 0x000fe20008000000 */
        /* <DEDUP_REMOVED lines=8> */
[----:B-1----:R-:W-:-:S04]  /*14020*/  IADD3 R126, P4, PT, R152, UR19, RZ ;  /* 0x00000013987e7c10 */ /* 0x002fc8000ff9e0ff */
[----:B------:R-:W-:-:S05]  /*14030*/  IADD3.X R127, PT, PT, R153, UR17, RZ, P4, !PT ;  /* 0x00000011997f7c10 */ /* 0x000fca000a7fe4ff */
        /* <DEDUP_REMOVED lines=19> */
[----:B-1----:R-:W-:Y:S02]  /*14170*/  LOP3.LUT R238, R4, 0x10, RZ, 0x3c, !PT ;  /* 0x0000001004ee7812 */ /* 0x002fe400078e3cff */
[----:B------:R-:W-:-:S03]  /*14180*/  IADD3 R126, P4, PT, R138, UR19, RZ ;  /* 0x000000138a7e7c10 */ /* 0x000fc6000ff9e0ff */
[----:B------:R-:W-:Y:S01]  /*14190*/  VIADD R238, R238, UR5 ;  /* 0x00000005eeee7c36 */ /* 0x000fe20008000000 */
        /* <DEDUP_REMOVED lines=45> */
[----:B------:R1:W-:Y:S04]  /*14470*/  LDGSTS.E [R238+0x19900], desc[UR22][R126.64], P3 ;  /* 0x199000007eee7fae */ /* 0x0003e800099a1016 */
[----:B------:R-:W1:Y:S02]  /*14480*/  LDL R127, [R1] ;  /* 0x00000000017f7983 */ /* 0x000e640000100800 */
[----:B-1----:R-:W-:Y:S02]  /*14490*/  IADD3 R126, P4, PT, R127, UR19, RZ ;  /* 0x000000137f7e7c10 */ /* 0x002fe4000ff9e0ff */
[----:B------:R-:W2:Y:S02]  /*144a0*/  LDL R127, [R1+0x4] ;  /* 0x00000400017f7983 */ /* 0x000ea40000100800 */
[----:B--2---:R-:W-:-:S05]  /*144b0*/  IADD3.X R127, PT, PT, R127, UR17, RZ, P4, !PT ;  /* 0x000000117f7f7c10 */ /* 0x004fca000a7fe4ff */
        /* <DEDUP_REMOVED lines=24> */
[----:B------:R-:W1:Y:S02]  /*14640*/  LDL R127, [R1+0x8] ;  /* 0x00000800017f7983 */ /* 0x000e640000100800 */
        /* <DEDUP_REMOVED lines=115> */
[----:B------:R1:W-:Y:S01]  /*14d80*/  LDGSTS.E [R238+0x19f80], desc[UR22][R126.64], P3 ;  /* 0x19f800007eee7fae */ /* 0x0003e200099a1016 */
[----:B------:R-:W-:Y:S02]  /*14d90*/  UIADD3 UR6, UPT, UPT, UR6, 0x1, URZ ;  /* 0x0000000106067890 */ /* 0x000fe4000fffe0ff */
[----:B------:R-:W-:Y:S01]  /*14da0*/  UIADD3 UR15, UPT, UPT, UR15, 0x1, URZ ;  /* 0x000000010f0f7890 */ /* 0x000fe2000fffe0ff */
[----:B------:R-:W0:Y:S04]  /*14db0*/  LDGDEPBAR ;  /* 0x00000000000079af */ /* 0x000e280000000000 */
[----:B------:R-:W2:Y:S01]  /*14dc0*/  LDL R127, [R1+0x30] ;  /* 0x00003000017f7983 */ /* 0x000ea20000100800 */
[----:B------:R-:W-:Y:S01]  /*14dd0*/  UISETP.GT.AND UP1, UPT, UR15, 0x1, UPT ;  /* 0x000000010f00788c */ /* 0x000fe2000bf24270 */
[----:B-1----:R-:W-:Y:S01]  /*14de0*/  IMAD.U32 R126, RZ, RZ, UR21 ;  /* 0x00000015ff7e7e24 */ /* 0x002fe2000f8e00ff */
[----:B------:R-:W-:Y:S01]  /*14df0*/  UIADD3 UR19, UP2, UPT, UR19, UR12, URZ ;  /* 0x0000000c13137290 */ /* 0x000fe2000ff5e0ff */
[----:B------:R-:W-:Y:S01]  /*14e00*/  VIADD R124, R124, 0xffffff80 ;  /* 0xffffff807c7c7836 */ /* 0x000fe20000000000 */
[----:B------:R-:W-:-:S02]  /*14e10*/  UIADD3 UR20, UP3, UPT, UR20, UR10, URZ ;  /* 0x0000000a14147290 */ /* 0x000fc4000ff7e0ff */
[----:B------:R-:W-:Y:S02]  /*14e20*/  USEL UR5, URZ, 0x1, !UP1 ;  /* 0x00000001ff057887 */ /* 0x000fe4000c800000 */
[----:B------:R-:W-:Y:S02]  /*14e30*/  UIADD3.X UR17, UPT, UPT, UR17, UR13, URZ, UP2, !UPT ;  /* 0x0000000d11117290 */ /* 0x000fe400097fe4ff */
[----:B------:R-:W-:Y:S02]  /*14e40*/  UIADD3.X UR18, UPT, UPT, UR18, UR11, URZ, UP3, !UPT ;  /* 0x0000000b12127290 */ /* 0x000fe40009ffe4ff */
[----:B------:R-:W-:Y:S02]  /*14e50*/  USEL UR15, UR15, URZ, !UP1 ;  /* 0x000000ff0f0f7287 */ /* 0x000fe4000c800000 */
[----:B------:R-:W-:Y:S01]  /*14e60*/  ULOP3.LUT UR5, UR21, UR5, URZ, 0x3c, !UPT ;  /* 0x0000000515057292 */ /* 0x000fe2000f8e3cff */
[----:B------:R-:W-:Y:S01]  /*14e70*/  UMOV UR14, UR9 ;  /* 0x00000009000e7c82 */ /* 0x000fe20008000000 */
[----:B--2---:R-:W-:-:S13]  /*14e80*/  ISETP.NE.U32.AND P3, PT, R127, UR6, PT ;  /* 0x000000067f007c0c */ /* 0x004fda000bf65070 */
[----:B------:R-:W-:Y:S05]  /*14e90*/  @P3 BRA `(.L_x_10) ;  /* 0xffffffc400ac3947 */ /* 0x000fea000383ffff */
.L_x_7:
[----:B------:R-:W1:Y:S01]  /*14ea0*/  S2R R238, SR_CgaCtaId ;  /* 0x0000000000ee7919 */ /* 0x000e620000008800 */
[----:B--2---:R-:W2:Y:S01]  /*14eb0*/  LDC R57, c[0x0][0x3b8] ;  /* 0x0000ee00ff397b82 */ /* 0x004ea20000000800 */
[----:B------:R-:W3:Y:S01]  /*14ec0*/  LDCU UR4, c[0x0][0x3b4] ;  /* 0x00007680ff0477ac */ /* 0x000ee20008000800 */
[----:B------:R-:W4:Y:S01]  /*14ed0*/  S2R R127, SR_TID.X ;  /* 0x00000000007f7919 */ /* 0x000f220000002100 */
[----:B------:R-:W1:Y:S02]  /*14ee0*/  LDCU.128 UR12, c[0x0][0x390] ;  /* 0x00007200ff0c77ac */ /* 0x000e640008000c00 */
[----:B-1----:R-:W-:Y:S02]  /*14ef0*/  IMAD.SHL.U32 R5, R238, 0x40, RZ ;  /* 0x00000040ee057824 */ /* 0x002fe400078e00ff */
[C---:B----4-:R-:W-:Y:S01]  /*14f00*/  IMAD.SHL.U32 R0, R127.reuse, 0x10, RZ ;  /* 0x000000107f007824 */ /* 0x050fe200078e00ff */
[C---:B------:R-:W-:Y:S01]  /*14f10*/  LOP3.LUT R6, R127.reuse, 0x40, RZ, 0xc0, !PT ;  /* 0x000000407f067812 */ /* 0x040fe200078ec0ff */
[----:B------:R-:W-:Y:S01]  /*14f20*/  IMAD.SHL.U32 R4, R127, 0x100, RZ ;  /* 0x000001007f047824 */ /* 0x000fe200078e00ff */
[----:B------:R-:W-:-:S02]  /*14f30*/  LOP3.LUT R52, R5, 0x40, RZ, 0xc0, !PT ;  /* 0x0000004005347812 */ /* 0x000fc400078ec0ff */
[----:B------:R-:W-:Y:S02]  /*14f40*/  LOP3.LUT R0, R0, 0xf0, RZ, 0xc0, !PT ;  /* 0x000000f000007812 */ /* 0x000fe400078ec0ff */
[----:B------:R-:W-:Y:S02]  /*14f50*/  LOP3.LUT R5, R4, 0x1000, RZ, 0xc0, !PT ;  /* 0x0000100004057812 */ /* 0x000fe400078ec0ff */
[----:B------:R-:W-:Y:S02]  /*14f60*/  LOP3.LUT R7, R127, 0x3f, RZ, 0xc0, !PT ;  /* 0x0000003f7f077812 */ /* 0x000fe400078ec0ff */
[----:B------:R-:W-:Y:S02]  /*14f70*/  LEA R4, R6, UR7, 0x5 ;  /* 0x0000000706047c11 */ /* 0x000fe4000f8e28ff */
[----:B-----5:R-:W-:Y:S02]  /*14f80*/  LOP3.LUT R52, R2, R3, R52, 0xfe, !PT ;  /* 0x0000000302347212 */ /* 0x020fe400078efe34 */
[----:B------:R-:W-:Y:S01]  /*14f90*/  IADD3 R2, PT, PT, R0, UR7, R5 ;  /* 0x0000000700027c10 */ /* 0x000fe2000fffe005 */
[----:B------:R-:W-:Y:S01]  /*14fa0*/  IMAD R44, R7, 0x10, R4 ;  /* 0x00000010072c7824 */ /* 0x000fe200078e0204 */
[----:B------:R-:W-:Y:S01]  /*14fb0*/  LOP3.LUT R43, R127, 0x60, RZ, 0xc0, !PT ;  /* 0x000000607f2b7812 */ /* 0x000fe200078ec0ff */
[----:B--23--:R-:W-:Y:S06]  /*14fc0*/  @!P1 BRA `(.L_x_11) ;  /* 0x0000000000109947 */ /* 0x00cfec0003800000 */
[----:B------:R-:W-:-:S06]  /*14fd0*/  USHF.L.U32 UR21, UR21, 0x1f, URZ ;  /* 0x0000001f15157899 */ /* 0x000fcc00080006ff */
[----:B------:R-:W-:-:S04]  /*14fe0*/  IMAD.U32 R0, RZ, RZ, UR21 ;  /* 0x00000015ff007e24 */ /* 0x000fc8000f8e00ff */
[----:B------:R-:W1:Y:S02]  /*14ff0*/  SYNCS.PHASECHK.TRANS64.TRYWAIT P0, [UR9], R0 ;  /* 0x00000000ff0075a7 */ /* 0x000e640008001109 */
[----:B-1----:R-:W-:Y:S05]  /*15000*/  @!P0 BRA `(.L_x_12) ;  /* 0x0000001000d48947 */ /* 0x002fea0003800000 */
.L_x_11:
[----:B------:R-:W2:Y:S01]  /*15010*/  LDL.LU R4, [R1+0x2d0] ;  /* 0x0002d00001047983 */ /* 0x000ea20000300800 */
[----:B------:R-:W-:-:S04]  /*15020*/  DEPBAR.LE SB0, 0x0 ;  /* 0x000080000000791a */ /* 0x000fc80000000000 */
[----:B------:R-:W3:Y:S01]  /*15030*/  LDL.LU R3, [R1+0x2cc] ;  /* 0x0002cc0001037983 */ /* 0x000ee20000300800 */
[----:B------:R-:W-:Y:S01]  /*15040*/  IMAD R43, R43, 0x8, R2 ;  /* 0x000000082b2b7824 */ /* 0x000fe200078e0202 */
[C---:B------:R-:W-:Y:S01]  /*15050*/  LOP3.LUT R36, R52.reuse, 0x2, RZ, 0xfc, !PT ;  /* 0x0000000234247812 */ /* 0x040fe200078efcff */
[----:B------:R-:W-:Y:S01]  /*15060*/  BAR.SYNC.DEFER_BLOCKING 0x0 ;  /* 0x0000000000007b1d */ /* 0x000fe20000010000 */
[C---:B------:R-:W-:Y:S02]  /*15070*/  LOP3.LUT R2, R52.reuse, 0x6, RZ, 0xfc, !PT ;  /* 0x0000000634027812 */ /* 0x040fe400078efcff */
[----:B------:R-:W-:-:S03]  /*15080*/  LOP3.LUT R37, R52, 0xa, RZ, 0xfc, !PT ;  /* 0x0000000a34257812 */ /* 0x000fc600078efcff */
[----:B------:R-:W1:Y:S02]  /*15090*/  @!P2 SYNCS.CCTL.IV [UR7+0x30000] ;  /* 0x03000000ff00a9b1 */ /* 0x000e640008000007 */
[----:B-1----:R-:W-:Y:S06]  /*150a0*/  BAR.SYNC.DEFER_BLOCKING 0x0 ;  /* 0x0000000000007b1d */ /* 0x002fec0000010000 */
[----:B------:R-:W1:Y:S01]  /*150b0*/  @!P2 SYNCS.CCTL.IV [UR7+0x30008] ;  /* 0x03000800ff00a9b1 */ /* 0x000e620008000007 */
[----:B--2---:R-:W-:Y:S02]  /*150c0*/  R2UR UR5, R4 ;  /* 0x00000000040572ca */ /* 0x004fe400000e0000 */
[C---:B---3--:R-:W-:Y:S01]  /*150d0*/  ISETP.GE.AND P0, PT, R3.reuse, UR14, PT ;  /* 0x0000000e03007c0c */ /* 0x048fe2000bf06270 */
[----:B------:R-:W-:Y:S01]  /*150e0*/  IMAD R0, R3, UR4, RZ ;  /* 0x0000000403007c24 */ /* 0x000fe2000f8e02ff */
[----:B------:R-:W-:-:S02]  /*150f0*/  LOP3.LUT R3, R52, 0x4, RZ, 0xfc, !PT ;  /* 0x0000000434037812 */ /* 0x000fc400078efcff */
[----:B------:R-:W-:Y:S02]  /*15100*/  ISETP.LT.AND P4, PT, R36, UR15, !P0 ;  /* 0x0000000f24007c0c */ /* 0x000fe4000c781270 */
[----:B------:R-:W-:-:S05]  /*15110*/  LEA R53, P3, R0, UR12, 0x2 ;  /* 0x0000000c00357c11 */ /* 0x000fca000f8610ff */
[----:B------:R-:W-:Y:S01]  /*15120*/  LDTM.16dp32bit_t0_t15.x32 R4, tmem[UR5] ;  /* 0x00000005000479ee */ /* 0x000fe20008a80000 */
[----:B------:R-:W2:Y:S01]  /*15130*/  LDTM.16dp32bit_t16_t31.x32 R4, tmem[UR5+0x20] ;  /* 0x00002005000479ee */ /* 0x000ea20008aa0000 */
[----:B------:R-:W-:Y:S01]  /*15140*/  NOP ;  /* 0x0000000000007918 */ /* 0x000fe20000000000 */
[----:B------:R-:W-:Y:S01]  /*15150*/  ISETP.LT.AND P1, PT, R3, UR15, !P0 ;  /* 0x0000000f03007c0c */ /* 0x000fe2000c721270 */
[----:B------:R-:W-:Y:S01]  /*15160*/  IMAD R3, R52, R57, RZ ;  /* 0x0000003934037224 */ /* 0x000fe200078e02ff */
[----:B------:R-:W-:Y:S02]  /*15170*/  LEA.HI.X.SX32 R55, R0, UR13, 0x2, P3 ;  /* 0x0000000d00377c11 */ /* 0x000fe400098f16ff */
[----:B------:R-:W-:Y:S01]  /*15180*/  LOP3.LUT R36, R52, 0x8, RZ, 0xfc, !PT ;  /* 0x0000000834247812 */ /* 0x000fe200078efcff */
[----:B------:R-:W-:Y:S01]  /*15190*/  IMAD R0, R57, 0x2, R3 ;  /* 0x0000000239007824 */ /* 0x000fe200078e0203 */
[----:B------:R-:W-:Y:S02]  /*151a0*/  ISETP.LT.AND P6, PT, R2, UR15, !P0 ;  /* 0x0000000f02007c0c */ /* 0x000fe4000c7c1270 */
[----:B------:R-:W-:Y:S01]  /*151b0*/  LEA R2, P5, R3, R53, 0x2 ;  /* 0x0000003503027211 */ /* 0x000fe200078a10ff */
[----:B------:R-:W-:Y:S01]  /*151c0*/  IMAD R39, R57, 0x2, R0 ;  /* 0x0000000239277824 */ /* 0x000fe200078e0200 */
[----:B------:R-:W-:-:S02]  /*151d0*/  ISETP.LT.AND P3, PT, R36, UR15, !P0 ;  /* 0x0000000f24007c0c */ /* 0x000fc4000c761270 */
[C---:B------:R-:W-:Y:S02]  /*151e0*/  LEA R36, P2, R0.reuse, R53, 0x2 ;  /* 0x0000003500247211 */ /* 0x040fe400078410ff */
[-C--:B------:R-:W-:Y:S02]  /*151f0*/  LEA.HI.X.SX32 R3, R3, R55.reuse, 0x2, P5 ;  /* 0x0000003703037211 */ /* 0x080fe400028f16ff */
[----:B------:R-:W-:Y:S02]  /*15200*/  ISETP.LT.AND P5, PT, R37, UR15, !P0 ;  /* 0x0000000f25007c0c */ /* 0x000fe4000c7a1270 */
[----:B------:R-:W-:Y:S01]  /*15210*/  LEA.HI.X.SX32 R37, R0, R55, 0x2, P2 ;  /* 0x0000003700257211 */ /* 0x000fe200010f16ff */
[----:B------:R-:W-:Y:S01]  /*15220*/  IMAD R0, R57, 0x2, R39 ;  /* 0x0000000239007824 */ /* 0x000fe200078e0227 */
[C---:B------:R-:W-:Y:S01]  /*15230*/  LEA R38, P2, R39.reuse, R53, 0x2 ;  /* 0x0000003527267211 */ /* 0x040fe200078410ff */
[----:B--2---:R-:W-:Y:S02]  /*15240*/  IMAD.MOV.U32 R48, RZ, RZ, R4 ;  /* 0x000000ffff307224 */ /* 0x004fe400078e0004 */
[----:B------:R-:W-:Y:S01]  /*15250*/  IMAD.MOV.U32 R4, RZ, RZ, R5 ;  /* 0x000000ffff047224 */ /* 0x000fe200078e0005 */
[----:B------:R-:W-:Y:S01]  /*15260*/  LEA.HI.X.SX32 R39, R39, R55, 0x2, P2 ;  /* 0x0000003727277211 */ /* 0x000fe200010f16ff */
[----:B------:R-:W-:Y:S01]  /*15270*/  IMAD.MOV.U32 R49, RZ, RZ, R6 ;  /* 0x000000ffff317224 */ /* 0x000fe200078e0006 */
[----:B------:R-:W-:Y:S01]  /*15280*/  LEA R40, P2, R0, R53, 0x2 ;  /* 0x0000003500287211 */ /* 0x000fe200078410ff */
[----:B------:R-:W-:-:S02]  /*15290*/  IMAD.MOV.U32 R5, RZ, RZ, R7 ;  /* 0x000000ffff057224 */ /* 0x000fc400078e0007 */
[----:B------:R-:W-:Y:S01]  /*152a0*/  IMAD.MOV.U32 R50, RZ, RZ, R8 ;  /* 0x000000ffff327224 */ /* 0x000fe200078e0008 */
[----:B------:R-:W-:Y:S01]  /*152b0*/  LEA.HI.X.SX32 R41, R0, R55, 0x2, P2 ;  /* 0x0000003700297211 */ /* 0x000fe200010f16ff */
[----:B------:R-:W-:Y:S02]  /*152c0*/  IMAD.MOV.U32 R51, RZ, RZ, R10 ;  /* 0x000000ffff337224 */ /* 0x000fe400078e000a */
[----:B------:R-:W-:Y:S02]  /*152d0*/  IMAD.MOV.U32 R6, RZ, RZ, R9 ;  /* 0x000000ffff067224 */ /* 0x000fe400078e0009 */
[----:B------:R-:W-:Y:S01]  /*152e0*/  IMAD.MOV.U32 R7, RZ, RZ, R11 ;  /* 0x000000ffff077224 */ /* 0x000fe200078e000b */
[----:B-1----:R-:W-:Y:S01]  /*152f0*/  STS.128 [R43], R48 ;  /* 0x000000302b007388 */ /* 0x002fe20000000c00 */
[----:B------:R-:W-:Y:S02]  /*15300*/  IMAD.MOV.U32 R8, RZ, RZ, R12 ;  /* 0x000000ffff087224 */ /* 0x000fe400078e000c */
[----:B------:R-:W-:Y:S01]  /*15310*/  IMAD.MOV.U32 R9, RZ, RZ, R14 ;  /* 0x000000ffff097224 */ /* 0x000fe200078e000e */
[----:B------:R1:W-:Y:S01]  /*15320*/  STS.128 [R43+0x800], R4 ;  /* 0x000800042b007388 */ /* 0x0003e20000000c00 */
[----:B------:R-:W-:-:S02]  /*15330*/  IMAD.MOV.U32 R60, RZ, RZ, R13 ;  /* 0x000000ffff3c7224 */ /* 0x000fc400078e000d */
[----:B------:R-:W-:Y:S01]  /*15340*/  IMAD.MOV.U32 R61, RZ, RZ, R15 ;  /* 0x000000ffff3d7224 */ /* 0x000fe200078e000f */
[----:B------:R-:W-:Y:S01]  /*15350*/  BAR.SYNC.DEFER_BLOCKING 0x0 ;  /* 0x0000000000007b1d */ /* 0x000fe20000010000 */
[----:B------:R-:W-:Y:S02]  /*15360*/  IMAD.MOV.U32 R10, RZ, RZ, R16 ;  /* 0x000000ffff0a7224 */ /* 0x000fe400078e0010 */
[----:B------:R-:W-:Y:S02]  /*15370*/  IMAD.MOV.U32 R11, RZ, RZ, R18 ;  /* 0x000000ffff0b7224 */ /* 0x000fe400078e0012 */
[----:B------:R-:W-:Y:S02]  /*15380*/  IMAD.MOV.U32 R62, RZ, RZ, R17 ;  /* 0x000000ffff3e7224 */ /* 0x000fe400078e0011 */
[----:B------:R-:W-:Y:S02]  /*15390*/  IMAD.MOV.U32 R63, RZ, RZ, R19 ;  /* 0x000000ffff3f7224 */ /* 0x000fe400078e0013 */
[----:B------:R-:W-:-:S02]  /*153a0*/  IMAD.MOV.U32 R64, RZ, RZ, R29 ;  /* 0x000000ffff407224 */ /* 0x000fc400078e001d */
[----:B------:R-:W-:Y:S02]  /*153b0*/  IMAD.MOV.U32 R65, RZ, RZ, R31 ;  /* 0x000000ffff417224 */ /* 0x000fe400078e001f */
[----:B-1----:R-:W-:Y:S02]  /*153c0*/  IMAD.MOV.U32 R4, RZ, RZ, R20 ;  /* 0x000000ffff047224 */ /* 0x002fe400078e0014 */
[----:B------:R-:W-:Y:S02]  /*153d0*/  IMAD.MOV.U32 R20, RZ, RZ, R21 ;  /* 0x000000ffff147224 */ /* 0x000fe400078e0015 */
[----:B------:R-:W-:Y:S02]  /*153e0*/  IMAD.MOV.U32 R5, RZ, RZ, R22 ;  /* 0x000000ffff057224 */ /* 0x000fe400078e0016 */
[----:B------:R-:W-:Y:S02]  /*153f0*/  IMAD.MOV.U32 R21, RZ, RZ, R23 ;  /* 0x000000ffff157224 */ /* 0x000fe400078e0017 */
[----:B------:R-:W-:-:S02]  /*15400*/  IMAD.MOV.U32 R6, RZ, RZ, R24 ;  /* 0x000000ffff067224 */ /* 0x000fc400078e0018 */
[----:B------:R-:W-:Y:S01]  /*15410*/  IMAD.MOV.U32 R7, RZ, RZ, R26 ;  /* 0x000000ffff077224 */ /* 0x000fe200078e001a */
[----:B------:R-:W1:Y:S01]  /*15420*/  LDS.128 R48, [R44] ;  /* 0x000000002c307984 */ /* 0x000e620000000c00 */
[----:B------:R-:W-:Y:S02]  /*15430*/  IMAD.MOV.U32 R22, RZ, RZ, R25 ;  /* 0x000000ffff167224 */ /* 0x000fe400078e0019 */
[----:B------:R-:W-:Y:S01]  /*15440*/  IMAD.MOV.U32 R23, RZ, RZ, R27 ;  /* 0x000000ffff177224 */ /* 0x000fe200078e001b */
[----:B------:R-:W-:Y:S01]  /*15450*/  LDS.128 R12, [R44+0x1000] ;  /* 0x001000002c0c7984 */ /* 0x000fe20000000c00 */
[----:B------:R-:W-:Y:S02]  /*15460*/  IMAD.MOV.U32 R66, RZ, RZ, R33 ;  /* 0x000000ffff427224 */ /* 0x000fe400078e0021 */
[----:B------:R-:W-:Y:S01]  /*15470*/  IMAD.MOV.U32 R67, RZ, RZ, R35 ;  /* 0x000000ffff437224 */ /* 0x000fe200078e0023 */
[----:B------:R-:W-:Y:S01]  /*15480*/  BAR.SYNC.DEFER_BLOCKING 0x0 ;  /* 0x0000000000007b1d */ /* 0x000fe20000010000 */
[----:B------:R-:W-:Y:S01]  /*15490*/  IMAD R42, R57, 0x2, R0 ;  /* 0x00000002392a7824 */ /* 0x000fe200078e0200 */
[----:B------:R-:W-:-:S04]  /*154a0*/  LOP3.LUT R0, R52, 0xc, RZ, 0xfc, !PT ;  /* 0x0000000c34007812 */ /* 0x000fc800078efcff */
[----:B------:R-:W-:-:S04]  /*154b0*/  LEA R16, P2, R42, R53, 0x2 ;  /* 0x000000352a107211 */ /* 0x000fc800078410ff */
[----:B------:R-:W-:Y:S01]  /*154c0*/  LEA.HI.X.SX32 R17, R42, R55, 0x2, P2 ;  /* 0x000000372a117211 */ /* 0x000fe200010f16ff */
[----:B------:R-:W-:Y:S01]  /*154d0*/  IMAD R42, R57, 0x2, R42 ;  /* 0x00000002392a7824 */ /* 0x000fe200078e022a */
[----:B------:R-:W-:Y:S01]  /*154e0*/  ISETP.LT.AND P2, PT, R52, UR15, !P0 ;  /* 0x0000000f34007c0c */ /* 0x000fe2000c741270 */
[----:B------:R-:W-:Y:S04]  /*154f0*/  STS.128 [R43], R8 ;  /* 0x000000082b007388 */ /* 0x000fe80000000c00 */
[----:B------:R2:W-:Y:S01]  /*15500*/  STS.128 [R43+0x800], R60 ;  /* 0x0008003c2b007388 */ /* 0x0005e20000000c00 */
[----:B------:R-:W-:Y:S01]  /*15510*/  BAR.SYNC.DEFER_BLOCKING 0x0 ;  /* 0x0000000000007b1d */ /* 0x000fe20000010000 */
[----:B--2---:R-:W-:Y:S02]  /*15520*/  IMAD.MOV.U32 R60, RZ, RZ, R28 ;  /* 0x000000ffff3c7224 */ /* 0x004fe400078e001c */
[----:B------:R-:W-:-:S02]  /*15530*/  IMAD.MOV.U32 R61, RZ, RZ, R30 ;  /* 0x000000ffff3d7224 */ /* 0x000fc400078e001e */
[----:B------:R-:W-:Y:S02]  /*15540*/  IMAD.MOV.U32 R62, RZ, RZ, R32 ;  /* 0x000000ffff3e7224 */ /* 0x000fe400078e0020 */
[----:B------:R-:W-:Y:S01]  /*15550*/  IMAD.MOV.U32 R63, RZ, RZ, R34 ;  /* 0x000000ffff3f7224 */ /* 0x000fe200078e0022 */
[----:B------:R-:W2:Y:S04]  /*15560*/  LDS.128 R24, [R44] ;  /* 0x000000002c187984 */ /* 0x000ea80000000c00 */
[----:B------:R-:W-:Y:S01]  /*15570*/  LDS.128 R8, [R44+0x1000] ;  /* 0x001000002c087984 */ /* 0x000fe20000000c00 */
[----:B------:R-:W-:Y:S06]  /*15580*/  BAR.SYNC.DEFER_BLOCKING 0x0 ;  /* 0x0000000000007b1d */ /* 0x000fec0000010000 */
[----:B------:R-:W-:Y:S04]  /*15590*/  STS.128 [R43], R4 ;  /* 0x000000042b007388 */ /* 0x000fe80000000c00 */
[----:B------:R3:W-:Y:S01]  /*155a0*/  STS.128 [R43+0x800], R20 ;  /* 0x000800142b007388 */ /* 0x0007e20000000c00 */
[----:B------:R-:W-:Y:S01]  /*155b0*/  BAR.SYNC.DEFER_BLOCKING 0x0 ;  /* 0x0000000000007b1d */ /* 0x000fe20000010000 */
[----:B---3--:R-:W-:-:S02]  /*155c0*/  LOP3.LUT R21, R52, 0x12, RZ, 0xfc, !PT ;  /* 0x0000001234157812 */ /* 0x008fc400078efcff */
[----:B------:R-:W-:-:S03]  /*155d0*/  LOP3.LUT R23, R52, 0x14, RZ, 0xfc, !PT ;  /* 0x0000001434177812 */ /* 0x000fc600078efcff */
[----:B------:R-:W3:Y:S04]  /*155e0*/  LDS.128 R28, [R44] ;  /* 0x000000002c1c7984 */ /* 0x000ee80000000c00 */
[----:B------:R-:W-:Y:S01]  /*155f0*/  LDS.128 R4, [R44+0x1000] ;  /* 0x001000002c047984 */ /* 0x000fe20000000c00 */
[----:B------:R-:W-:Y:S06]  /*15600*/  BAR.SYNC.DEFER_BLOCKING 0x0 ;  /* 0x0000000000007b1d */ /* 0x000fec0000010000 */
[----:B------:R-:W-:Y:S04]  /*15610*/  STS.128 [R43], R60 ;  /* 0x0000003c2b007388 */ /* 0x000fe80000000c00 */
[----:B------:R-:W-:Y:S01]  /*15620*/  STS.128 [R43+0x800], R64 ;  /* 0x000800402b007388 */ /* 0x000fe20000000c00 */
[----:B------:R-:W-:Y:S06]  /*15630*/  BAR.SYNC.DEFER_BLOCKING 0x0 ;  /* 0x0000000000007b1d */ /* 0x000fec0000010000 */
[----:B-1----:R1:W-:Y:S01]  /*15640*/  @P2 STG.E desc[UR22][R2.64], R48 ;  /* 0x0000003002002986 */ /* 0x0023e2000c101916 */
[----:B------:R-:W-:-:S02]  /*15650*/  ISETP.LT.AND P2, PT, R0, UR15, !P0 ;  /* 0x0000000f00007c0c */ /* 0x000fc4000c741270 */
[----:B------:R-:W-:Y:S01]  /*15660*/  LOP3.LUT R0, R52, 0xe, RZ, 0xfc, !PT ;  /* 0x0000000e34007812 */ /* 0x000fe200078efcff */
[----:B------:R-:W-:Y:S03]  /*15670*/  @P4 STG.E desc[UR22][R36.64], R49 ;  /* 0x0000003124004986 */ /* 0x000fe6000c101916 */
[----:B------:R-:W-:Y:S01]  /*15680*/  ISETP.LT.AND P4, PT, R0, UR15, !P0 ;  /* 0x0000000f00007c0c */ /* 0x000fe2000c781270 */
[----:B------:R-:W-:Y:S01]  /*15690*/  @P1 STG.E desc[UR22][R38.64], R50 ;  /* 0x0000003226001986 */ /* 0x000fe2000c101916 */
[----:B------:R-:W-:Y:S02]  /*156a0*/  LEA R18, P1, R42, R53, 0x2 ;  /* 0x000000352a127211 */ /* 0x000fe400078210ff */
[----:B------:R-:W-:Y:S01]  /*156b0*/  LOP3.LUT R0, R52, 0x10, RZ, 0xfc, !PT ;  /* 0x0000001034007812 */ /* 0x000fe200078efcff */
[----:B------:R-:W-:Y:S01]  /*156c0*/  @P6 STG.E desc[UR22][R40.64], R51 ;  /* 0x0000003328006986 */ /* 0x000fe2000c101916 */
[----:B------:R-:W-:Y:S01]  /*156d0*/  LEA.HI.X.SX32 R19, R42, R55, 0x2, P1 ;  /* 0x000000372a137211 */ /* 0x000fe200008f16ff */
[C---:B------:R-:W-:Y:S01]  /*156e0*/  IMAD R42, R57.reuse, 0x2, R42 ;  /* 0x00000002392a7824 */ /* 0x040fe200078e022a */
[----:B------:R-:W-:Y:S01]  /*156f0*/  ISETP.LT.AND P1, PT, R0, UR15, !P0 ;  /* 0x0000000f00007c0c */ /* 0x000fe2000c721270 */
[----:B--2---:R2:W-:Y:S02]  /*15700*/  @P3 STG.E desc[UR22][R16.64], R24 ;  /* 0x0000001810003986 */ /* 0x0045e4000c101916 */
[----:B------:R-:W-:Y:S01]  /*15710*/  IMAD R0, R57, 0x2, R42 ;  /* 0x0000000239007824 */ /* 0x000fe200078e022a */
[-C--:B-1----:R-:W-:Y:S01]  /*15720*/  LEA R2, P3, R42, R53.reuse, 0x2 ;  /* 0x000000352a027211 */ /* 0x082fe200078610ff */
[----:B------:R1:W-:Y:S01]  /*15730*/  @P5 STG.E desc[UR22][R18.64], R25 ;  /* 0x0000001912005986 */ /* 0x0003e2000c101916 */
[----:B------:R-:W-:Y:S01]  /*15740*/  ISETP.LT.AND P5, PT, R21, UR15, !P0 ;  /* 0x0000000f15007c0c */ /* 0x000fe2000c7a1270 */
[----:B------:R-:W-:Y:S01]  /*15750*/  IMAD R22, R57, 0x2, R0 ;  /* 0x0000000239167824 */ /* 0x000fe200078e0200 */
[----:B------:R-:W-:Y:S01]  /*15760*/  LEA R20, P6, R0, R53, 0x2 ;  /* 0x0000003500147211 */ /* 0x000fe200078c10ff */
[----:B------:R-:W4:Y:S01]  /*15770*/  LDS.128 R32, [R44] ;  /* 0x000000002c207984 */ /* 0x000f220000000c00 */
[----:B------:R-:W-:-:S02]  /*15780*/  LEA.HI.X.SX32 R3, R42, R55, 0x2, P3 ;  /* 0x000000372a037211 */ /* 0x000fc400018f16ff */
[----:B------:R-:W-:Y:S01]  /*15790*/  LEA.HI.X.SX32 R21, R0, R55, 0x2, P6 ;  /* 0x0000003700157211 */ /* 0x000fe200030f16ff */
[----:B------:R-:W-:Y:S01]  /*157a0*/  IMAD R0, R57, 0x2, R22 ;  /* 0x0000000239007824 */ /* 0x000fe200078e0216 */
[----:B------:R-:W-:Y:S01]  /*157b0*/  ISETP.LT.AND P3, PT, R23, UR15, !P0 ;  /* 0x0000000f17007c0c */ /* 0x000fe2000c761270 */
[----:B------:R-:W-:Y:S01]  /*157c0*/  @P2 STG.E desc[UR22][R2.64], R26 ;  /* 0x0000001a02002986 */ /* 0x000fe2000c101916 */
[-C--:B--2---:R-:W-:Y:S02]  /*157d0*/  LEA R16, P2, R22, R53.reuse, 0x2 ;  /* 0x0000003516107211 */ /* 0x084fe400078410ff */
[----:B-1----:R-:W-:Y:S01]  /*157e0*/  LOP3.LUT R19, R52, 0x16, RZ, 0xfc, !PT ;  /* 0x0000001634137812 */ /* 0x002fe200078efcff */
[----:B------:R1:W-:Y:S01]  /*157f0*/  @P4 STG.E desc[UR22][R20.64], R27 ;  /* 0x0000001b14004986 */ /* 0x0003e2000c101916 */
[----:B------:R-:W-:Y:S02]  /*15800*/  LEA R18, P6, R0, R53, 0x2 ;  /* 0x0000003500127211 */ /* 0x000fe400078c10ff */
[----:B------:R-:W-:Y:S01]  /*15810*/  ISETP.LT.AND P4, PT, R19, UR15, !P0 ;  /* 0x0000000f13007c0c */ /* 0x000fe2000c781270 */
[----:B------:R-:W2:Y:S01]  /*15820*/  LDS.128 R44, [R44+0x1000] ;  /* 0x001000002c2c7984 */ /* 0x000ea20000000c00 */
[----:B------:R-:W-:-:S02]  /*15830*/  LEA.HI.X.SX32 R17, R22, R55, 0x2, P2 ;  /* 0x0000003716117211 */ /* 0x000fc400010f16ff */
[----:B------:R-:W-:Y:S01]  /*15840*/  LEA.HI.X.SX32 R19, R0, R55, 0x2, P6 ;  /* 0x0000003700137211 */ /* 0x000fe200030f16ff */
[C---:B------:R-:W-:Y:S01]  /*15850*/  IMAD R0, R57.reuse, 0x2, R0 ;  /* 0x0000000239007824 */ /* 0x040fe200078e0200 */
[C---:B------:R-:W-:Y:S01]  /*15860*/  LOP3.LUT R22, R52.reuse, 0x1c, RZ, 0xfc, !PT ;  /* 0x0000001c34167812 */ /* 0x040fe200078efcff */
[----:B---3--:R3:W-:Y:S01]  /*15870*/  @P1 STG.E desc[UR22][R16.64], R28 ;  /* 0x0000001c10001986 */ /* 0x0087e2000c101916 */
[----:B------:R-:W-:Y:S01]  /*15880*/  LOP3.LUT R23, R52, 0x18, RZ, 0xfc, !PT ;  /* 0x0000001834177812 */ /* 0x000fe200078efcff */
[----:B-1----:R-:W-:Y:S01]  /*15890*/  IMAD R21, R57, 0x2, R0 ;  /* 0x0000000239157824 */ /* 0x002fe200078e0200 */
[-C--:B------:R-:W-:Y:S01]  /*158a0*/  LEA R2, P1, R0, R53.reuse, 0x2 ;  /* 0x0000003500027211 */ /* 0x080fe200078210ff */
[----:B------:R1:W-:Y:S01]  /*158b0*/  @P5 STG.E desc[UR22][R18.64], R29 ;  /* 0x0000001d12005986 */ /* 0x0003e2000c101916 */
[----:B------:R-:W-:Y:S02]  /*158c0*/  ISETP.LT.AND P2, PT, R23, UR15, !P0 ;  /* 0x0000000f17007c0c */ /* 0x000fe4000c741270 */
[----:B------:R-:W-:-:S02]  /*158d0*/  LEA R20, P6, R21, R53, 0x2 ;  /* 0x0000003515147211 */ /* 0x000fc400078c10ff */
[-C--:B------:R-:W-:Y:S01]  /*158e0*/  LEA.HI.X.SX32 R3, R0, R55.reuse, 0x2, P1 ;  /* 0x0000003700037211 */ /* 0x080fe200008f16ff */
[----:B------:R-:W-:Y:S01]  /*158f0*/  IMAD R0, R57, 0x2, R21 ;  /* 0x0000000239007824 */ /* 0x000fe200078e0215 */
[----:B------:R-:W-:Y:S02]  /*15900*/  LEA.HI.X.SX32 R21, R21, R55, 0x2, P6 ;  /* 0x0000003715157211 */ /* 0x000fe400030f16ff */
[----:B------:R-:W-:Y:S01]  /*15910*/  ISETP.LT.AND P1, PT, R22, UR15, !P0 ;  /* 0x0000000f16007c0c */ /* 0x000fe2000c721270 */
[----:B------:R-:W-:Y:S01]  /*15920*/  IMAD R22, R57, 0x2, R0 ;  /* 0x0000000239167824 */ /* 0x000fe200078e0200 */
[----:B------:R-:W-:Y:S01]  /*15930*/  @P3 STG.E desc[UR22][R2.64], R30 ;  /* 0x0000001e02003986 */ /* 0x000fe2000c101916 */
[----:B---3--:R-:W-:Y:S02]  /*15940*/  LEA R16, P3, R0, R53, 0x2 ;  /* 0x0000003500107211 */ /* 0x008fe400078610ff */
[C---:B------:R-:W-:Y:S01]  /*15950*/  LOP3.LUT R23, R52.reuse, 0x1a, RZ, 0xfc, !PT ;  /* 0x0000001a34177812 */ /* 0x040fe200078efcff */
[----:B------:R3:W-:Y:S01]  /*15960*/  @P4 STG.E desc[UR22][R20.64], R31 ;  /* 0x0000001f14004986 */ /* 0x0007e2000c101916 */
[----:B-1----:R-:W-:-:S02]  /*15970*/  LOP3.LUT R19, R52, 0x1e, RZ, 0xfc, !PT ;  /* 0x0000001e34137812 */ /* 0x002fc400078efcff */
[----:B------:R-:W-:Y:S02]  /*15980*/  LEA R18, P4, R22, R53, 0x2 ;  /* 0x0000003516127211 */ /* 0x000fe400078810ff */
[-C--:B------:R-:W-:Y:S02]  /*15990*/  LEA.HI.X.SX32 R17, R0, R55.reuse, 0x2, P3 ;  /* 0x0000003700117211 */ /* 0x080fe400018f16ff */
[----:B------:R-:W-:Y:S02]  /*159a0*/  ISETP.LT.AND P5, PT, R23, UR15, !P0 ;  /* 0x0000000f17007c0c */ /* 0x000fe4000c7a1270 */
[----:B------:R-:W-:Y:S01]  /*159b0*/  ISETP.LT.AND P3, PT, R19, UR15, !P0 ;  /* 0x0000000f13007c0c */ /* 0x000fe2000c761270 */
[----:B----4-:R1:W-:Y:S01]  /*159c0*/  @P2 STG.E desc[UR22][R16.64], R32 ;  /* 0x0000002010002986 */ /* 0x0103e2000c101916 */
[----:B------:R-:W-:Y:S01]  /*159d0*/  LEA.HI.X.SX32 R19, R22, R55, 0x2, P4 ;  /* 0x0000003716137211 */ /* 0x000fe200020f16ff */
[----:B------:R-:W-:Y:S01]  /*159e0*/  IMAD R22, R57, 0x2, R22 ;  /* 0x0000000239167824 */ /* 0x000fe200078e0216 */
[----:B---3--:R-:W-:-:S02]  /*159f0*/  LOP3.LUT R21, R52, 0x22, RZ, 0xfc, !PT ;  /* 0x0000002234157812 */ /* 0x008fc400078efcff */
[----:B------:R-:W-:Y:S01]  /*15a00*/  LOP3.LUT R23, R52, 0x20, RZ, 0xfc, !PT ;  /* 0x0000002034177812 */ /* 0x000fe200078efcff */
[----:B------:R-:W-:Y:S01]  /*15a10*/  IMAD R0, R57, 0x2, R22 ;  /* 0x0000000239007824 */ /* 0x000fe200078e0216 */
[-C--:B------:R-:W-:Y:S02]  /*15a20*/  LEA R2, P2, R22, R53.reuse, 0x2 ;  /* 0x0000003516027211 */ /* 0x080fe400078410ff */
[----:B------:R-:W-:Y:S01]  /*15a30*/  ISETP.LT.AND P4, PT, R23, UR15, !P0 ;  /* 0x0000000f17007c0c */ /* 0x000fe2000c781270 */
[----:B------:R3:W-:Y:S01]  /*15a40*/  @P5 STG.E desc[UR22][R18.64], R33 ;  /* 0x0000002112005986 */ /* 0x0007e2000c101916 */
[----:B------:R-:W-:Y:S02]  /*15a50*/  LEA R20, P6, R0, R53, 0x2 ;  /* 0x0000003500147211 */ /* 0x000fe400078c10ff */
[----:B------:R-:W-:Y:S01]  /*15a60*/  LEA.HI.X.SX32 R3, R22, R55, 0x2, P2 ;  /* 0x0000003716037211 */ /* 0x000fe200010f16ff */
[----:B------:R-:W-:Y:S01]  /*15a70*/  IMAD R22, R57, 0x2, R0 ;  /* 0x0000000239167824 */ /* 0x000fe200078e0200 */
[----:B------:R-:W-:-:S02]  /*15a80*/  ISETP.LT.AND P5, PT, R21, UR15, !P0 ;  /* 0x0000000f15007c0c */ /* 0x000fc4000c7a1270 */
[----:B------:R-:W-:Y:S01]  /*15a90*/  LEA.HI.X.SX32 R21, R0, R55, 0x2, P6 ;  /* 0x0000003700157211 */ /* 0x000fe200030f16ff */
[----:B------:R-:W-:Y:S01]  /*15aa0*/  IMAD R0, R57, 0x2, R22 ;  /* 0x0000000239007824 */ /* 0x000fe200078e0216 */
[----:B------:R-:W-:Y:S01]  /*15ab0*/  @P1 STG.E desc[UR22][R2.64], R34 ;  /* 0x0000002202001986 */ /* 0x000fe2000c101916 */
[-C--:B-1----:R-:W-:Y:S02]  /*15ac0*/  LEA R16, P1, R22, R53.reuse, 0x2 ;  /* 0x0000003516107211 */ /* 0x082fe400078210ff */
[----:B---3--:R-:W-:Y:S01]  /*15ad0*/  LOP3.LUT R19, R52, 0x26, RZ, 0xfc, !PT ;  /* 0x0000002634137812 */ /* 0x008fe200078efcff */
[----:B------:R1:W-:Y:S01]  /*15ae0*/  @P3 STG.E desc[UR22][R20.64], R35 ;  /* 0x0000002314003986 */ /* 0x0003e2000c101916 */
[----:B------:R-:W-:Y:S02]  /*15af0*/  LEA R18, P6, R0, R53, 0x2 ;  /* 0x0000003500127211 */ /* 0x000fe400078c10ff */
[----:B------:R-:W-:Y:S02]  /*15b00*/  ISETP.LT.AND P3, PT, R19, UR15, !P0 ;  /* 0x0000000f13007c0c */ /* 0x000fe4000c761270 */
[----:B------:R-:W-:-:S02]  /*15b10*/  LEA.HI.X.SX32 R17, R22, R55, 0x2, P1 ;  /* 0x0000003716117211 */ /* 0x000fc400008f16ff */
[----:B------:R-:W-:Y:S01]  /*15b20*/  LEA.HI.X.SX32 R19, R0, R55, 0x2, P6 ;  /* 0x0000003700137211 */ /* 0x000fe200030f16ff */
[C---:B------:R-:W-:Y:S01]  /*15b30*/  IMAD R0, R57.reuse, 0x2, R0 ;  /* 0x0000000239007824 */ /* 0x040fe200078e0200 */
[C---:B------:R-:W-:Y:S01]  /*15b40*/  LOP3.LUT R23, R52.reuse, 0x24, RZ, 0xfc, !PT ;  /* 0x0000002434177812 */ /* 0x040fe200078efcff */
[----:B------:R-:W-:Y:S01]  /*15b50*/  @P4 STG.E desc[UR22][R16.64], R12 ;  /* 0x0000000c10004986 */ /* 0x000fe2000c101916 */
[----:B------:R-:W-:Y:S01]  /*15b60*/  LOP3.LUT R22, R52, 0x2c, RZ, 0xfc, !PT ;  /* 0x0000002c34167812 */ /* 0x000fe200078efcff */
[----:B-1----:R-:W-:Y:S01]  /*15b70*/  IMAD R21, R57, 0x2, R0 ;  /* 0x0000000239157824 */ /* 0x002fe200078e0200 */
[C---:B------:R-:W-:Y:S01]  /*15b80*/  LEA R2, P4, R0.reuse, R53, 0x2 ;  /* 0x0000003500027211 */ /* 0x040fe200078810ff */
[----:B------:R1:W-:Y:S01]  /*15b90*/  @P5 STG.E desc[UR22][R18.64], R13 ;  /* 0x0000000d12005986 */ /* 0x0003e2000c101916 */
[----:B------:R-:W-:Y:S02]  /*15ba0*/  ISETP.LT.AND P2, PT, R23, UR15, !P0 ;  /* 0x0000000f17007c0c */ /* 0x000fe4000c741270 */
[----:B------:R-:W-:Y:S01]  /*15bb0*/  LEA.HI.X.SX32 R3, R0, R55, 0x2, P4 ;  /* 0x0000003700037211 */ /* 0x000fe200020f16ff */
[----:B------:R-:W-:Y:S01]  /*15bc0*/  IMAD R0, R57, 0x2, R21 ;  /* 0x0000000239007824 */ /* 0x000fe200078e0215 */
[----:B------:R-:W-:-:S02]  /*15bd0*/  LEA R20, P6, R21, R53, 0x2 ;  /* 0x0000003515147211 */ /* 0x000fc400078c10ff */
[C---:B------:R-:W-:Y:S02]  /*15be0*/  LOP3.LUT R23, R52.reuse, 0x28, RZ, 0xfc, !PT ;  /* 0x0000002834177812 */ /* 0x040fe400078efcff */
[----:B------:R-:W-:Y:S02]  /*15bf0*/  LEA.HI.X.SX32 R21, R21, R55, 0x2, P6 ;  /* 0x0000003715157211 */ /* 0x000fe400030f16ff */
[----:B------:R-:W-:Y:S01]  /*15c00*/  ISETP.LT.AND P1, PT, R23, UR15, !P0 ;  /* 0x0000000f17007c0c */ /* 0x000fe2000c721270 */
[----:B-1----:R-:W-:Y:S01]  /*15c10*/  IMAD R18, R57, 0x2, R0 ;  /* 0x0000000239127824 */ /* 0x002fe200078e0200 */
[C---:B------:R-:W-:Y:S01]  /*15c20*/  LOP3.LUT R23, R52.reuse, 0x2a, RZ, 0xfc, !PT ;  /* 0x0000002a34177812 */ /* 0x040fe200078efcff */
[----:B------:R-:W-:Y:S01]  /*15c30*/  @P2 STG.E desc[UR22][R2.64], R14 ;  /* 0x0000000e02002986 */ /* 0x000fe2000c101916 */
[----:B------:R-:W-:Y:S02]  /*15c40*/  LOP3.LUT R17, R52, 0x2e, RZ, 0xfc, !PT ;  /* 0x0000002e34117812 */ /* 0x000fe400078efcff */
[----:B------:R-:W-:Y:S01]  /*15c50*/  LEA R16, P6, R18, R53, 0x2 ;  /* 0x0000003512107211 */ /* 0x000fe200078c10ff */
[----:B------:R1:W-:Y:S01]  /*15c60*/  @P3 STG.E desc[UR22][R20.64], R15 ;  /* 0x0000000f14003986 */ /* 0x0003e2000c101916 */
[----:B------:R-:W-:-:S02]  /*15c70*/  ISETP.LT.AND P5, PT, R23, UR15, !P0 ;  /* 0x0000000f17007c0c */ /* 0x000fc4000c7a1270 */
[----:B------:R-:W-:Y:S02]  /*15c80*/  LEA R12, P2, R0, R53, 0x2 ;  /* 0x00000035000c7211 */ /* 0x000fe400078410ff */
[----:B------:R-:W-:Y:S02]  /*15c90*/  ISETP.LT.AND P3, PT, R17, UR15, !P0 ;  /* 0x0000000f11007c0c */ /* 0x000fe4000c761270 */
[-C--:B------:R-:W-:Y:S01]  /*15ca0*/  LEA.HI.X.SX32 R17, R18, R55.reuse, 0x2, P6 ;  /* 0x0000003712117211 */ /* 0x080fe200030f16ff */
[C---:B------:R-:W-:Y:S01]  /*15cb0*/  IMAD R18, R57.reuse, 0x2, R18 ;  /* 0x0000000239127824 */ /* 0x040fe200078e0212 */
[----:B------:R-:W-:Y:S02]  /*15cc0*/  LEA.HI.X.SX32 R13, R0, R55, 0x2, P2 ;  /* 0x00000037000d7211 */ /* 0x000fe400010f16ff */
[----:B------:R-:W-:Y:S01]  /*15cd0*/  ISETP.LT.AND P4, PT, R22, UR15, !P0 ;  /* 0x0000000f16007c0c */ /* 0x000fe2000c781270 */
[----:B------:R-:W-:Y:S01]  /*15ce0*/  IMAD R0, R57, 0x2, R18 ;  /* 0x0000000239007824 */ /* 0x000fe200078e0212 */
[----:B-1----:R-:W-:Y:S01]  /*15cf0*/  LOP3.LUT R15, R52, 0x34, RZ, 0xfc, !PT ;  /* 0x00000034340f7812 */ /* 0x002fe200078efcff */
[----:B------:R1:W-:Y:S01]  /*15d00*/  @P1 STG.E desc[UR22][R12.64], R8 ;  /* 0x000000080c001986 */ /* 0x0003e2000c101916 */
[----:B------:R-:W-:-:S02]  /*15d10*/  LEA R2, P1, R18, R53, 0x2 ;  /* 0x0000003512027211 */ /* 0x000fc400078210ff */
[----:B------:R-:W-:Y:S01]  /*15d20*/  LEA R14, P6, R0, R53, 0x2 ;  /* 0x00000035000e7211 */ /* 0x000fe200078c10ff */
[----:B------:R3:W-:Y:S01]  /*15d30*/  @P5 STG.E desc[UR22][R16.64], R9 ;  /* 0x0000000910005986 */ /* 0x0007e2000c101916 */
[-C--:B------:R-:W-:Y:S02]  /*15d40*/  LEA.HI.X.SX32 R3, R18, R55.reuse, 0x2, P1 ;  /* 0x0000003712037211 */ /* 0x080fe400008f16ff */
[----:B------:R-:W-:Y:S02]  /*15d50*/  ISETP.LT.AND P5, PT, R15, UR15, !P0 ;  /* 0x0000000f0f007c0c */ /* 0x000fe4000c7a1270 */
[----:B------:R-:W-:Y:S01]  /*15d60*/  LOP3.LUT R19, R52, 0x30, RZ, 0xfc, !PT ;  /* 0x0000003034137812 */ /* 0x000fe200078efcff */
[----:B------:R4:W-:Y:S01]  /*15d70*/  @P4 STG.E desc[UR22][R2.64], R10 ;  /* 0x0000000a02004986 */ /* 0x0009e2000c101916 */
[----:B------:R-:W-:Y:S01]  /*15d80*/  LEA.HI.X.SX32 R15, R0, R55, 0x2, P6 ;  /* 0x00000037000f7211 */ /* 0x000fe200030f16ff */
[----:B------:R-:W-:Y:S01]  /*15d90*/  IMAD R0, R57, 0x2, R0 ;  /* 0x0000000239007824 */ /* 0x000fe200078e0200 */
[----:B------:R-:W-:-:S02]  /*15da0*/  ISETP.LT.AND P2, PT, R19, UR15, !P0 ;  /* 0x0000000f13007c0c */ /* 0x000fc4000c741270 */
[----:B------:R-:W-:Y:S01]  /*15db0*/  LOP3.LUT R19, R52, 0x32, RZ, 0xfc, !PT ;  /* 0x0000003234137812 */ /* 0x000fe200078efcff */
[----:B------:R5:W-:Y:S01]  /*15dc0*/  @P3 STG.E desc[UR22][R14.64], R11 ;  /* 0x0000000b0e003986 */ /* 0x000be2000c101916 */
[C---:B-1----:R-:W-:Y:S01]  /*15dd0*/  LEA R8, P3, R0.reuse, R53, 0x2 ;  /* 0x0000003500087211 */ /* 0x042fe200078610ff */
[----:B------:R-:W-:Y:S01]  /*15de0*/  IMAD R13, R57, 0x2, R0 ;  /* 0x00000002390d7824 */ /* 0x000fe200078e0200 */
[----:B------:R-:W-:Y:S02]  /*15df0*/  ISETP.LT.AND P1, PT, R19, UR15, !P0 ;  /* 0x0000000f13007c0c */ /* 0x000fe4000c721270 */
[----:B---3--:R-:W-:Y:S01]  /*15e00*/  LEA.HI.X.SX32 R9, R0, R55, 0x2, P3 ;  /* 0x0000003700097211 */ /* 0x008fe200018f16ff */
[----:B------:R-:W-:Y:S01]  /*15e10*/  IMAD R0, R57, 0x2, R13 ;  /* 0x0000000239007824 */ /* 0x000fe200078e020d */
[C---:B------:R-:W-:Y:S02]  /*15e20*/  LEA R12, P6, R13.reuse, R53, 0x2 ;  /* 0x000000350d0c7211 */ /* 0x040fe400078c10ff */
[----:B----4-:R-:W-:Y:S01]  /*15e30*/  LOP3.LUT R2, R52, 0x3a, RZ, 0xfc, !PT ;  /* 0x0000003a34027812 */ /* 0x010fe200078efcff */
[----:B------:R1:W-:Y:S01]  /*15e40*/  @P2 STG.E desc[UR22][R8.64], R4 ;  /* 0x0000000408002986 */ /* 0x0003e2000c101916 */
[----:B------:R-:W-:Y:S01]  /*15e50*/  LEA.HI.X.SX32 R13, R13, R55, 0x2, P6 ;  /* 0x000000370d0d7211 */ /* 0x000fe200030f16ff */
[----:B-----5:R-:W-:Y:S01]  /*15e60*/  IMAD R11, R57, 0x2, R0 ;  /* 0x00000002390b7824 */ /* 0x020fe200078e0200 */
[----:B------:R-:W-:-:S02]  /*15e70*/  ISETP.LT.AND P2, PT, R2, UR15, !P0 ;  /* 0x0000000f02007c0c */ /* 0x000fc4000c741270 */
[-C--:B------:R-:W-:Y:S01]  /*15e80*/  LEA R2, P6, R0, R53.reuse, 0x2 ;  /* 0x0000003500027211 */ /* 0x080fe200078c10ff */
[----:B------:R-:W-:Y:S01]  /*15e90*/  IMAD R14, R57, 0x2, R11 ;  /* 0x00000002390e7824 */ /* 0x000fe200078e020b */
[----:B------:R3:W-:Y:S01]  /*15ea0*/  @P1 STG.E desc[UR22][R12.64], R5 ;  /* 0x000000050c001986 */ /* 0x0007e2000c101916 */
[----:B------:R-:W-:Y:S02]  /*15eb0*/  LEA R10, P1, R11, R53, 0x2 ;  /* 0x000000350b0a7211 */ /* 0x000fe400078210ff */
[C---:B------:R-:W-:Y:S01]  /*15ec0*/  IMAD R15, R57.reuse, 0x2, R14 ;  /* 0x00000002390f7824 */ /* 0x040fe200078e020e */
[C---:B------:R-:W-:Y:S02]  /*15ed0*/  LOP3.LUT R18, R52.reuse, 0x36, RZ, 0xfc, !PT ;  /* 0x0000003634127812 */ /* 0x040fe400078efcff */
[----:B------:R-:W-:Y:S02]  /*15ee0*/  LOP3.LUT R16, R52, 0x38, RZ, 0xfc, !PT ;  /* 0x0000003834107812 */ /* 0x000fe400078efcff */
[-C--:B------:R-:W-:Y:S01]  /*15ef0*/  LEA.HI.X.SX32 R3, R0, R55.reuse, 0x2, P6 ;  /* 0x0000003700037211 */ /* 0x080fe200030f16ff */
[----:B------:R-:W-:Y:S01]  /*15f00*/  IMAD R0, R57, 0x2, R15 ;  /* 0x0000000239007824 */ /* 0x000fe200078e020f */
[----:B------:R-:W-:-:S02]  /*15f10*/  LEA.HI.X.SX32 R11, R11, R55, 0x2, P1 ;  /* 0x000000370b0b7211 */ /* 0x000fc400008f16ff */
[-C--:B-1----:R-:W-:Y:S01]  /*15f20*/  LEA R8, P6, R14, R53.reuse, 0x2 ;  /* 0x000000350e087211 */ /* 0x082fe200078c10ff */
[----:B------:R1:W-:Y:S01]  /*15f30*/  @P5 STG.E desc[UR22][R2.64], R6 ;  /* 0x0000000602005986 */ /* 0x0003e2000c101916 */
[----:B------:R-:W-:Y:S02]  /*15f40*/  LEA R4, P1, R15, R53, 0x2 ;  /* 0x000000350f047211 */ /* 0x000fe400078210ff */
[----:B------:R-:W-:Y:S02]  /*15f50*/  LOP3.LUT R17, R52, 0x3c, RZ, 0xfc, !PT ;  /* 0x0000003c34117812 */ /* 0x000fe400078efcff */
[----:B------:R-:W-:Y:S02]  /*15f60*/  ISETP.LT.AND P4, PT, R18, UR15, !P0 ;  /* 0x0000000f12007c0c */ /* 0x000fe4000c781270 */
[----:B------:R-:W-:Y:S02]  /*15f70*/  LOP3.LUT R52, R52, 0x3e, RZ, 0xfc, !PT ;  /* 0x0000003e34347812 */ /* 0x000fe400078efcff */
[----:B------:R-:W-:Y:S01]  /*15f80*/  ISETP.LT.AND P3, PT, R16, UR15, !P0 ;  /* 0x0000000f10007c0c */ /* 0x000fe2000c761270 */
[----:B------:R-:W-:Y:S01]  /*15f90*/  IMAD R16, R57, 0x2, R0 ;  /* 0x0000000239107824 */ /* 0x000fe200078e0200 */
[----:B------:R-:W-:-:S02]  /*15fa0*/  LEA.HI.X.SX32 R9, R14, R55, 0x2, P6 ;  /* 0x000000370e097211 */ /* 0x000fc400030f16ff */
[----:B---3--:R-:W-:Y:S02]  /*15fb0*/  LEA.HI.X.SX32 R5, R15, R55, 0x2, P1 ;  /* 0x000000370f057211 */ /* 0x008fe400008f16ff */
[----:B------:R-:W-:Y:S02]  /*15fc0*/  LEA R12, P6, R0, R53, 0x2 ;  /* 0x00000035000c7211 */ /* 0x000fe400078c10ff */
[----:B------:R-:W-:Y:S01]  /*15fd0*/  ISETP.LT.AND P1, PT, R17, UR15, !P0 ;  /* 0x0000000f11007c0c */ /* 0x000fe2000c721270 */
[----:B------:R1:W-:Y:S01]  /*15fe0*/  @P4 STG.E desc[UR22][R10.64], R7 ;  /* 0x000000070a004986 */ /* 0x0003e2000c101916 */
[----:B------:R-:W-:Y:S02]  /*15ff0*/  ISETP.LT.AND P0, PT, R52, UR15, !P0 ;  /* 0x0000000f34007c0c */ /* 0x000fe4000c701270 */
[----:B------:R-:W-:Y:S01]  /*16000*/  LEA.HI.X.SX32 R13, R0, R55, 0x2, P6 ;  /* 0x00000037000d7211 */ /* 0x000fe200030f16ff */
[----:B--2---:R1:W-:Y:S01]  /*16010*/  @P3 STG.E desc[UR22][R8.64], R44 ;  /* 0x0000002c08003986 */ /* 0x0043e2000c101916 */
[----:B------:R-:W-:-:S03]  /*16020*/  LEA R14, P6, R16, R53, 0x2 ;  /* 0x00000035100e7211 */ /* 0x000fc600078c10ff */
[----:B------:R1:W-:Y:S01]  /*16030*/  @P2 STG.E desc[UR22][R4.64], R45 ;  /* 0x0000002d04002986 */ /* 0x0003e2000c101916 */
[----:B------:R-:W-:-:S03]  /*16040*/  LEA.HI.X.SX32 R15, R16, R55, 0x2, P6 ;  /* 0x00000037100f7211 */ /* 0x000fc600030f16ff */
[----:B------:R1:W-:Y:S04]  /*16050*/  @P1 STG.E desc[UR22][R12.64], R46 ;  /* 0x0000002e0c001986 */ /* 0x0003e8000c101916 */
[----:B------:R1:W-:Y:S01]  /*16060*/  @P0 STG.E desc[UR22][R14.64], R47 ;  /* 0x0000002f0e000986 */ /* 0x0003e2000c101916 */
[----:B------:R-:W-:Y:S06]  /*16070*/  BAR.SYNC.DEFER_BLOCKING 0x0 ;  /* 0x0000000000007b1d */ /* 0x000fec0000010000 */
[----:B------:R-:W-:Y:S05]  /*16080*/  BRA.U UP0, `(.L_x_13) ;  /* 0x0000000100a07547 */ /* 0x000fea000b800000 */
[----:B------:R-:W2:Y:S01]  /*16090*/  S2UR UR5, SR_CgaCtaId ;  /* 0x00000000000579c3 */ /* 0x000ea20000008800 */
[----:B------:R-:W-:Y:S01]  /*160a0*/  NOP ;  /* 0x0000000000007918 */ /* 0x000fe20000000000 */
[----:B------:R-:W-:Y:S01]  /*160b0*/  UMOV UR4, 0x50 ;  /* 0x0000005000047882 */ /* 0x000fe20000000000 */
[----:B------:R-:W-:Y:S02]  /*160c0*/  IMAD.U32 R0, RZ, RZ, UR8 ;  /* 0x00000008ff007e24 */ /* 0x000fe4000f8e00ff */
[----:B-1----:R-:W-:Y:S02]  /*160d0*/  IMAD.MOV.U32 R3, RZ, RZ, 0x3 ;  /* 0x00000003ff037424 */ /* 0x002fe400078e00ff */
[----:B------:R-:W-:Y:S01]  /*160e0*/  IMAD.MOV.U32 R7, RZ, RZ, 0x1 ;  /* 0x00000001ff077424 */ /* 0x000fe200078e00ff */
[----:B------:R-:W-:-:S04]  /*160f0*/  LOP3.LUT R0, R0, 0xffff, RZ, 0xc0, !PT ;  /* 0x0000ffff00007812 */ /* 0x000fc800078ec0ff */
[----:B------:R-:W-:-:S05]  /*16100*/  SHF.R.U32.HI R0, RZ, 0x5, R0 ;  /* 0x00000005ff007819 */ /* 0x000fca0000011600 */
[----:B------:R-:W-:Y:S01]  /*16110*/  VIADD R2, R0, 0x10 ;  /* 0x0000001000027836 */ /* 0x000fe20000000000 */
[----:B------:R-:W-:Y:S01]  /*16120*/  SHF.L.U32 R0, R3, R0, RZ ;  /* 0x0000000003007219 */ /* 0x000fe200000006ff */
[----:B--2---:R-:W-:-:S03]  /*16130*/  ULEA UR6, UR5, UR4, 0x18 ;  /* 0x0000000405067291 */ /* 0x004fc6000f8ec0ff */
[----:B------:R-:W-:-:S04]  /*16140*/  SHF.L.U32 R3, R7, R2, RZ ;  /* 0x0000000207037219 */ /* 0x000fc800000006ff */
[----:B------:R-:W-:Y:S02]  /*16150*/  LOP3.LUT R0, R3, R0, RZ, 0xfc, !PT ;  /* 0x0000000003007212 */ /* 0x000fe400078efcff */
[----:B------:R-:W1:Y:S02]  /*16160*/  LDS R5, [UR6] ;  /* 0x00000006ff057984 */ /* 0x000e640008000800 */
[C---:B------:R-:W-:Y:S02]  /*16170*/  LOP3.LUT R2, R0.reuse, 0xffff, RZ, 0xc0, !PT ;  /* 0x0000ffff00027812 */ /* 0x040fe400078ec0ff */
[----:B-1----:R-:W-:-:S04]  /*16180*/  LOP3.LUT R3, R0, 0xffff, R5, 0x80, !PT ;  /* 0x0000ffff00037812 */ /* 0x002fc800078e8005 */
[----:B------:R-:W-:-:S13]  /*16190*/  ISETP.NE.AND P0, PT, R3, R2, PT ;  /* 0x000000020300720c */ /* 0x000fda0003f05270 */
[----:B------:R-:W-:Y:S05]  /*161a0*/  @P0 BRA `(.L_x_14) ;  /* 0x0000000000500947 */ /* 0x000fea0003800000 */
[----:B------:R-:W-:Y:S02]  /*161b0*/  SHF.R.U32.HI R5, RZ, 0x10, R5 ;  /* 0x00000010ff057819 */ /* 0x000fe40000011605 */
[----:B------:R-:W-:-:S04]  /*161c0*/  SHF.R.U32.HI R2, RZ, 0x10, R0 ;  /* 0x00000010ff027819 */ /* 0x000fc80000011600 */
[----:B------:R-:W-:-:S04]  /*161d0*/  LOP3.LUT R5, R5, R2, RZ, 0xc0, !PT ;  /* 0x0000000205057212 */ /* 0x000fc800078ec0ff */
[----:B------:R-:W-:-:S13]  /*161e0*/  ISETP.NE.AND P0, PT, R5, R2, PT ;  /* 0x000000020500720c */ /* 0x000fda0003f05270 */
[----:B------:R-:W-:Y:S05]  /*161f0*/  @P0 BRA `(.L_x_15) ;  /* 0x0000000000300947 */ /* 0x000fea0003800000 */
[----:B------:R-:W-:Y:S01]  /*16200*/  R2UR UR4, R0 ;  /* 0x00000000000472ca */ /* 0x000fe200000e0000 */
[----:B------:R-:W-:Y:S01]  /*16210*/  VOTEU.ANY UR5, UPT, PT ;  /* 0x0000000000057886 */ /* 0x000fe200038e0100 */
[----:B------:R-:W1:Y:S01]  /*16220*/  S2R R0, SR_LANEID ;  /* 0x0000000000007919 */ /* 0x000e620000000000 */
[----:B------:R-:W-:-:S10]  /*16230*/  UFLO.U32 UR5, UR5 ;  /* 0x00000005000572bd */ /* 0x000fd400080e0000 */
[----:B------:R-:W-:-:S06]  /*16240*/  ULOP3.LUT UR4, URZ, UR4, URZ, 0x33, !UPT ;  /* 0x00000004ff047292 */ /* 0x000fcc000f8e33ff */
[----:B------:R-:W-:-:S04]  /*16250*/  IMAD.U32 R2, RZ, RZ, UR4 ;  /* 0x00000004ff027e24 */ /* 0x000fc8000f8e00ff */
[----:B------:R-:W2:Y:S02]  /*16260*/  REDUX UR7, R2 ;  /* 0x00000000020773c4 */ /* 0x000ea40000000000 */
[----:B------:R3:W-:Y:S01]  /*16270*/  UTCATOMSWS.AND URZ, UR4 ;  /* 0x0000000400ff79e3 */ /* 0x0007e20008000000 */
[----:B-1----:R-:W-:Y:S01]  /*16280*/  ISETP.EQ.U32.AND P0, PT, R0, UR5, PT ;  /* 0x0000000500007c0c */ /* 0x002fe2000bf02070 */
[----:B--2---:R-:W-:-:S12]  /*16290*/  IMAD.U32 R0, RZ, RZ, UR7 ;  /* 0x00000007ff007e24 */ /* 0x004fd8000f8e00ff */
[----:B------:R3:W-:Y:S01]  /*162a0*/  @P0 ATOMS.AND RZ, [UR6], R0 ;  /* 0x00000000ffff098c */ /* 0x0007e2000a800006 */
[----:B------:R-:W-:Y:S05]  /*162b0*/  BRA `(.L_x_13) ;  /* 0x0000000000147947 */ /* 0x000fea0003800000 */
.L_x_15:
[----:B------:R-:W-:-:S07]  /*162c0*/  MOV R2, 0x162e0 ;  /* 0x000162e000027802 */ /* 0x000fce0000000f00 */
[----:B------:R-:W-:Y:S05]  /*162d0*/  CALL.REL.NOINC `($__internal_0_$__cuda_sm10x_tcgen05_guardrail_trap_col_being_dealloced_not_returned_by_alloc) ;  /* 0x00000000002c7944 */ /* 0x000fea0003c00000 */
[----:B------:R-:W-:Y:S05]  /*162e0*/  BRA `(.L_x_13) ;  /* 0x0000000000087947 */ /* 0x000fea0003800000 */
.L_x_14:
[----:B------:R-:W-:-:S07]  /*162f0*/  MOV R2, 0x16310 ;  /* 0x0001631000027802 */ /* 0x000fce0000000f00 */
[----:B------:R-:W-:Y:S05]  /*16300*/  CALL.REL.NOINC `($__internal_2_$__cuda_sm10x_tcgen05_guardrail_trap_unallocated_columns_being_dealloced) ;  /* 0x0000000000387944 */ /* 0x000fea0003c00000 */
.L_x_13:
[----:B------:R-:W-:Y:S01]  /*16310*/  NOP ;  /* 0x0000000000007918 */ /* 0x000fe20000000000 */
[----:B---3--:R-:W-:Y:S05]  /*16320*/  EXIT ;  /* 0x000000000000794d */ /* 0x008fea0003800000 */
.L_x_9:
[----:B------:R-:W1:Y:S02]  /*16330*/  SYNCS.PHASECHK.TRANS64.TRYWAIT P4, [UR14], R126 ;  /* 0x0000007eff0075a7 */ /* 0x000e64000808110e */
[----:B-1----:R-:W-:Y:S05]  /*16340*/  @!P4 BRA `(.L_x_9) ;  /* 0xfffffffc00f8c947 */ /* 0x002fea000383ffff */
[----:B------:R-:W-:Y:S05]  /*16350*/  BRA `(.L_x_16) ;  /* 0xffffffb8008c7947 */ /* 0x000fea000383ffff */
.L_x_12:
[----:B------:R-:W1:Y:S02]  /*16360*/  SYNCS.PHASECHK.TRANS64.TRYWAIT P0, [UR9], R0 ;  /* 0x00000000ff0075a7 */ /* 0x000e640008001109 */
[----:B-1----:R-:W-:Y:S05]  /*16370*/  @!P0 BRA `(.L_x_12) ;  /* 0xfffffffc00f88947 */ /* 0x002fea000383ffff */
[----:B------:R-:W-:Y:S05]  /*16380*/  BRA `(.L_x_11) ;  /* 0xffffffec00207947 */ /* 0x000fea000383ffff */
        .weak           $__internal_0_$__cuda_sm10x_tcgen05_guardrail_trap_col_being_dealloced_not_returned_by_alloc
        .type           $__internal_0_$__cuda_sm10x_tcgen05_guardrail_trap_col_being_dealloced_not_returned_by_alloc,@function
        .size           $__internal_0_$__cuda_sm10x_tcgen05_guardrail_trap_col_being_dealloced_not_returned_by_alloc,($__internal_1_$__cuda_sm10x_tcgen05_guardrail_trap_phase_invalid_during_alloc - $__internal_0_$__cuda_sm10x_tcgen05_guardrail_trap_col_being_dealloced_not_returned_by_alloc)
$__internal_0_$__cuda_sm10x_tcgen05_guardrail_trap_col_being_dealloced_not_returned_by_alloc:
[----:B------:R-:W-:Y:S05]  /*16390*/  BPT.TRAP 0x1 ;  /* 0x000000040000795c */ /* 0x000fea0000300000 */
[----:B------:R-:W-:-:S04]  /*163a0*/  IMAD.MOV.U32 R3, RZ, RZ, 0x0 ;  /* 0x00000000ff037424 */ /* 0x000fc800078e00ff */
[----:B------:R-:W-:Y:S05]  /*163b0*/  RET.REL.NODEC R2 `(matmul_kernel) ;  /* 0xfffffe9c02107950 */ /* 0x000fea0003c3ffff */
        .weak           $__internal_1_$__cuda_sm10x_tcgen05_guardrail_trap_phase_invalid_during_alloc
        .type           $__internal_1_$__cuda_sm10x_tcgen05_guardrail_trap_phase_invalid_during_alloc,@function
        .size           $__internal_1_$__cuda_sm10x_tcgen05_guardrail_trap_phase_invalid_during_alloc,($__internal_2_$__cuda_sm10x_tcgen05_guardrail_trap_unallocated_columns_being_dealloced - $__internal_1_$__cuda_sm10x_tcgen05_guardrail_trap_phase_invalid_during_alloc)
$__internal_1_$__cuda_sm10x_tcgen05_guardrail_trap_phase_invalid_during_alloc:
[----:B------:R-:W-:Y:S05]  /*163c0*/  BPT.TRAP 0x1 ;  /* 0x000000040000795c */ /* 0x000fea0000300000 */
[----:B------:R-:W-:-:S04]  /*163d0*/  IMAD.MOV.U32 R3, RZ, RZ, 0x0 ;  /* 0x00000000ff037424 */ /* 0x000fc800078e00ff */
[----:B------:R-:W-:Y:S05]  /*163e0*/  RET.REL.NODEC R2 `(matmul_kernel) ;  /* 0xfffffe9c02047950 */ /* 0x000fea0003c3ffff */
        .weak           $__internal_2_$__cuda_sm10x_tcgen05_guardrail_trap_unallocated_columns_being_dealloced
        .type           $__internal_2_$__cuda_sm10x_tcgen05_guardrail_trap_unallocated_columns_being_dealloced,@function
        .size           $__internal_2_$__cuda_sm10x_tcgen05_guardrail_trap_unallocated_columns_being_dealloced,(.L_x_20 - $__internal_2_$__cuda_sm10x_tcgen05_guardrail_trap_unallocated_columns_being_dealloced)
$__internal_2_$__cuda_sm10x_tcgen05_guardrail_trap_unallocated_columns_being_dealloced:
[----:B------:R-:W-:Y:S05]  /*163f0*/  BPT.TRAP 0x1 ;  /* 0x000000040000795c */ /* 0x000fea0000300000 */
[----:B------:R-:W-:-:S04]  /*16400*/  IMAD.MOV.U32 R3, RZ, RZ, 0x0 ;  /* 0x00000000ff037424 */ /* 0x000fc800078e00ff */
[----:B------:R-:W-:Y:S05]  /*16410*/  RET.REL.NODEC R2 `(matmul_kernel) ;  /* 0xfffffe9802f87950 */ /* 0x000fea0003c3ffff */
.L_x_17:
[----:B------:R-:W-:-:S00]  /*16420*/  BRA `(.L_x_17) ;  /* 0xfffffffc00fc7947 */ /* 0x000fc0000383ffff */
[----:B------:R-:W-:-:S00]  /*16430*/  NOP ;  /* 0x0000000000007918 */ /* 0x000fc00000000000 */
        /* <DEDUP_REMOVED lines=12> */
.L_x_20:


//--------------------- .nv.shared.matmul_kernel  --------------------------
	.section	.nv.shared.matmul_kernel,"aw",@nobits
	.sectionflags	@""
	.align	16
	.zero		1024


//--------------------- .nv.shared.reserved.0     --------------------------
	.section	.nv.shared.reserved.0,"aw",@nobits
	.align	8
	.weak		__nv_reservedSMEM_offset_0_alias
	.size		__nv_reservedSMEM_offset_0_alias, 0, 64
	.other		__nv_reservedSMEM_offset_0_alias,@"STO_CUDA_RESERVED_SHARED STV_DEFAULT"
__nv_reservedSMEM_offset_0_alias:
	.zero		0
.nv.shared.reserved.0:
	.zero		64
	.weak		__nv_reservedSMEM_allocation_phase
	.type		__nv_reservedSMEM_allocation_phase,@object
	.size		__nv_reservedSMEM_allocation_phase,(.L_0 - __nv_reservedSMEM_allocation_phase)
__nv_reservedSMEM_allocation_phase:
	.zero		1
.L_0:
	.zero		7
	.weak		__nv_reservedSMEM_devtool_atexit_pc
	.type		__nv_reservedSMEM_devtool_atexit_pc,@object
	.size		__nv_reservedSMEM_devtool_atexit_pc,(__nv_reservedSMEM_allocation_mask - __nv_reservedSMEM_devtool_atexit_pc)
__nv_reservedSMEM_devtool_atexit_pc:
	.zero		8
	.weak		__nv_reservedSMEM_allocation_mask
	.type		__nv_reservedSMEM_allocation_mask,@object
	.size		__nv_reservedSMEM_allocation_mask,(.L_2 - __nv_reservedSMEM_allocation_mask)
__nv_reservedSMEM_allocation_mask:
	.zero		4
.L_2:


//--------------------- .nv.constant0.matmul_kernel --------------------------
	.section	.nv.constant0.matmul_kernel,"a",@progbits
	.sectionflags	@""
	.align	4
.nv.constant0.matmul_kernel:
	.zero		976


//--------------------- SYMBOLS --------------------------

	.type		.nv.reservedSmem.offset0,@object
	.size		.nv.reservedSmem.offset0,0x4
	.type		.nv.reservedSmem.cap,@object
	.size		.nv.reservedSmem.cap,0x4
